	.target	sm_90a

	.elftype	@"ET_EXEC"


//--------------------- .note.nv.tkinfo           --------------------------
	.section	.note.nv.tkinfo,"",@"SHT_NOTE"
	.sectionflags	@"SHF_NOTE_NV_TKINFO"
	.tkinfo
        /*0018*/ 	.word	0x00000002
        /*0030*/ 	.string	""
        /*0030*/ 	.string	"ptxas"
        /*0030*/ 	.string	"Cuda compilation tools, release 13.0, V13.0.88"
        /*0030*/ 	.string	"Build cuda_13.0.r13.0/compiler.36424714_0"
        /*0030*/ 	.string	"-v  -suppress-debug-info  -lineinfo  -arch sm_90a "



//--------------------- .note.nv.cuinfo           --------------------------
	.section	.note.nv.cuinfo,"",@"SHT_NOTE"
	.sectionflags	@"SHF_NOTE_NV_CUINFO"
        /*0018*/ 	.short	0x0002
        /*001a*/ 	.short	0x005a
        /*001c*/ 	.short	0x0082
	.zero		2


//--------------------- .nv.info                  --------------------------
	.section	.nv.info,"",@"SHT_CUDA_INFO"
	.align	4


	//----- nvinfo : EIATTR_REGCOUNT
	.align		4
        /*0000*/ 	.byte	0x04, 0x2f
        /*0002*/ 	.short	(.L_1 - .L_0)
	.align		4
.L_0:
        /*0004*/ 	.word	index@(matmul_kernel)
        /*0008*/ 	.word	0x000000ff


	//----- nvinfo : EIATTR_FRAME_SIZE
	.align		4
.L_1:
        /*000c*/ 	.byte	0x04, 0x11
        /*000e*/ 	.short	(.L_3 - .L_2)
	.align		4
.L_2:
        /*0010*/ 	.word	index@(matmul_kernel)
        /*0014*/ 	.word	0x000008b8


	//----- nvinfo : EIATTR_MIN_STACK_SIZE
	.align		4
.L_3:
        /*0018*/ 	.byte	0x04, 0x12
        /*001a*/ 	.short	(.L_5 - .L_4)
	.align		4
.L_4:
        /*001c*/ 	.word	index@(matmul_kernel)
        /*0020*/ 	.word	0x000008b8
.L_5:


//--------------------- .nv.compat                --------------------------
	.section	.nv.compat,"",@"SHT_CUDA_COMPAT_INFO"
	.align	4
        /*0000*/ 	.byte	0x02, 0x09, 0x01, 0x00, 0x02, 0x02, 0x04, 0x00, 0x02, 0x05, 0x05, 0x00, 0x03, 0x07, 0x01, 0x01
        /*0010*/ 	.byte	0x02, 0x03, 0x00, 0x00, 0x02, 0x06, 0x01, 0x00, 0x04, 0x0b, 0x08, 0x00, 0x00, 0x00, 0x00, 0x00
        /*0020*/ 	.byte	0x00, 0x00, 0x00, 0x00


//--------------------- .nv.info.matmul_kernel    --------------------------
	.section	.nv.info.matmul_kernel,"",@"SHT_CUDA_INFO"
	.sectionflags	@""
	.align	4


	//----- nvinfo : EIATTR_CUDA_API_VERSION
	.align		4
        /*0000*/ 	.byte	0x04, 0x37
        /*0002*/ 	.short	(.L_7 - .L_6)
.L_6:
        /*0004*/ 	.word	0x00000082


	//----- nvinfo : EIATTR_KPARAM_INFO
	.align		4
.L_7:
        /*0008*/ 	.byte	0x04, 0x17
        /*000a*/ 	.short	(.L_9 - .L_8)
.L_8:
        /*000c*/ 	.word	0x00000000
        /*0010*/ 	.short	0x000d
        /*0012*/ 	.short	0x0048
        /*0014*/ 	.byte	0x00, 0xf4, 0x21, 0x00


	//----- nvinfo : EIATTR_KPARAM_INFO
	.align		4
.L_9:
        /*0018*/ 	.byte	0x04, 0x17
        /*001a*/ 	.short	(.L_11 - .L_10)
.L_10:
        /*001c*/ 	.word	0x00000000
        /*0020*/ 	.short	0x000c
        /*0022*/ 	.short	0x0040
        /*0024*/ 	.byte	0x00, 0xf4, 0x21, 0x00


	//----- nvinfo : EIATTR_KPARAM_INFO
	.align		4
.L_11:
        /*0028*/ 	.byte	0x04, 0x17
        /*002a*/ 	.short	(.L_13 - .L_12)
.L_12:
        /*002c*/ 	.word	0x00000000
        /*0030*/ 	.short	0x000b
        /*0032*/ 	.short	0x0038
        /*0034*/ 	.byte	0x00, 0xf0, 0x11, 0x00


	//----- nvinfo : EIATTR_KPARAM_INFO
	.align		4
.L_13:
        /*0038*/ 	.byte	0x04, 0x17
        /*003a*/ 	.short	(.L_15 - .L_14)
.L_14:
        /*003c*/ 	.word	0x00000000
        /*0040*/ 	.short	0x000a
        /*0042*/ 	.short	0x0034
        /*0044*/ 	.byte	0x00, 0xf0, 0x11, 0x00


	//----- nvinfo : EIATTR_KPARAM_INFO
	.align		4
.L_15:
        /*0048*/ 	.byte	0x04, 0x17
        /*004a*/ 	.short	(.L_17 - .L_16)
.L_16:
        /*004c*/ 	.word	0x00000000
        /*0050*/ 	.short	0x0009
        /*0052*/ 	.short	0x0030
        /*0054*/ 	.byte	0x00, 0xf0, 0x11, 0x00


	//----- nvinfo : EIATTR_KPARAM_INFO
	.align		4
.L_17:
        /*0058*/ 	.byte	0x04, 0x17
        /*005a*/ 	.short	(.L_19 - .L_18)
.L_18:
        /*005c*/ 	.word	0x00000000
        /*0060*/ 	.short	0x0008
        /*0062*/ 	.short	0x002c
        /*0064*/ 	.byte	0x00, 0xf0, 0x11, 0x00


	//----- nvinfo : EIATTR_KPARAM_INFO
	.align		4
.L_19:
        /*0068*/ 	.byte	0x04, 0x17
        /*006a*/ 	.short	(.L_21 - .L_20)
.L_20:
        /*006c*/ 	.word	0x00000000
        /*0070*/ 	.short	0x0007
        /*0072*/ 	.short	0x0028
        /*0074*/ 	.byte	0x00, 0xf0, 0x11, 0x00


	//----- nvinfo : EIATTR_KPARAM_INFO
	.align		4
.L_21:
        /*0078*/ 	.byte	0x04, 0x17
        /*007a*/ 	.short	(.L_23 - .L_22)
.L_22:
        /*007c*/ 	.word	0x00000000
        /*0080*/ 	.short	0x0006
        /*0082*/ 	.short	0x0024
        /*0084*/ 	.byte	0x00, 0xf0, 0x11, 0x00


	//----- nvinfo : EIATTR_KPARAM_INFO
	.align		4
.L_23:
        /*0088*/ 	.byte	0x04, 0x17
        /*008a*/ 	.short	(.L_25 - .L_24)
.L_24:
        /*008c*/ 	.word	0x00000000
        /*0090*/ 	.short	0x0005
        /*0092*/ 	.short	0x0020
        /*0094*/ 	.byte	0x00, 0xf0, 0x11, 0x00


	//----- nvinfo : EIATTR_KPARAM_INFO
	.align		4
.L_25:
        /*0098*/ 	.byte	0x04, 0x17
        /*009a*/ 	.short	(.L_27 - .L_26)
.L_26:
        /*009c*/ 	.word	0x00000000
        /*00a0*/ 	.short	0x0004
        /*00a2*/ 	.short	0x001c
        /*00a4*/ 	.byte	0x00, 0xf0, 0x11, 0x00


	//----- nvinfo : EIATTR_KPARAM_INFO
	.align		4
.L_27:
        /*00a8*/ 	.byte	0x04, 0x17
        /*00aa*/ 	.short	(.L_29 - .L_28)
.L_28:
        /*00ac*/ 	.word	0x00000000
        /*00b0*/ 	.short	0x0003
        /*00b2*/ 	.short	0x0018
        /*00b4*/ 	.byte	0x00, 0xf0, 0x11, 0x00


	//----- nvinfo : EIATTR_KPARAM_INFO
	.align		4
.L_29:
        /*00b8*/ 	.byte	0x04, 0x17
        /*00ba*/ 	.short	(.L_31 - .L_30)
.L_30:
        /*00bc*/ 	.word	0x00000000
        /*00c0*/ 	.short	0x0002
        /*00c2*/ 	.short	0x0010
        /*00c4*/ 	.byte	0x00, 0xf4, 0x21, 0x00


	//----- nvinfo : EIATTR_KPARAM_INFO
	.align		4
.L_31:
        /*00c8*/ 	.byte	0x04, 0x17
        /*00ca*/ 	.short	(.L_33 - .L_32)
.L_32:
        /*00cc*/ 	.word	0x00000000
        /*00d0*/ 	.short	0x0001
        /*00d2*/ 	.short	0x0008
        /*00d4*/ 	.byte	0x00, 0xf4, 0x21, 0x00


	//----- nvinfo : EIATTR_KPARAM_INFO
	.align		4
.L_33:
        /*00d8*/ 	.byte	0x04, 0x17
        /*00da*/ 	.short	(.L_35 - .L_34)
.L_34:
        /*00dc*/ 	.word	0x00000000
        /*00e0*/ 	.short	0x0000
        /*00e2*/ 	.short	0x0000
        /*00e4*/ 	.byte	0x00, 0xf4, 0x21, 0x00


	//----- nvinfo : EIATTR_SPARSE_MMA_MASK
	.align		4
.L_35:
        /*00e8*/ 	.byte	0x03, 0x50
        /*00ea*/ 	.short	0x0000


	//----- nvinfo : EIATTR_MAXREG_COUNT
	.align		4
        /*00ec*/ 	.byte	0x03, 0x1b
        /*00ee*/ 	.short	0x00ff


	//----- nvinfo : EIATTR_NUM_BARRIERS
	.align		4
        /*00f0*/ 	.byte	0x02, 0x4c
        /*00f2*/ 	.byte	0x01
	.zero		1


	//----- nvinfo : EIATTR_ANNOTATIONS
	.align		4
        /*00f4*/ 	.byte	0x04, 0x55
        /*00f6*/ 	.short	(.L_37 - .L_36)


	//   ....[0]....
.L_36:
        /*00f8*/ 	.word	0x00000001
        /*00fc*/ 	.byte	0xa0, 0x00, 0x00, 0x00, 0x01, 0x00, 0x00, 0x00, 0x80, 0x09, 0x00, 0x00, 0x01, 0x00, 0x00, 0x00
        /* <DEDUP_REMOVED lines=815> */
        /*33fc*/ 	.byte	0xb0, 0xfb, 0x01, 0x00


	//----- nvinfo : EIATTR_MERCURY_ISA_VERSION
	.align		4
.L_37:
        /*3400*/ 	.byte	0x03, 0x5f
        /*3402*/ 	.short	0x0101


	//----- nvinfo : EIATTR_EXIT_INSTR_OFFSETS
	.align		4
        /*3404*/ 	.byte	0x04, 0x1c
        /*3406*/ 	.short	(.L_39 - .L_38)


	//   ....[0]....
.L_38:
        /*3408*/ 	.word	0x00020090


	//   ....[1]....
        /*340c*/ 	.word	0x000200b0


	//----- nvinfo : EIATTR_REQNTID
	.align		4
.L_39:
        /*3410*/ 	.byte	0x04, 0x10
        /*3412*/ 	.short	(.L_41 - .L_40)
.L_40:
        /*3414*/ 	.word	0x00000080
        /*3418*/ 	.word	0x00000001
        /*341c*/ 	.word	0x00000001


	//----- nvinfo : EIATTR_CBANK_PARAM_SIZE
	.align		4
.L_41:
        /*3420*/ 	.byte	0x03, 0x19
        /*3422*/ 	.short	0x0050


	//----- nvinfo : EIATTR_PARAM_CBANK
	.align		4
        /*3424*/ 	.byte	0x04, 0x0a
        /*3426*/ 	.short	(.L_43 - .L_42)
	.align		4
.L_42:
        /*3428*/ 	.word	index@(.nv.constant0.matmul_kernel)
        /*342c*/ 	.short	0x0210
        /*342e*/ 	.short	0x0050


	//----- nvinfo : EIATTR_SW_WAR
	.align		4
.L_43:
        /*3430*/ 	.byte	0x04, 0x36
        /*3432*/ 	.short	(.L_45 - .L_44)
.L_44:
        /*3434*/ 	.word	0x00000008
.L_45:


//--------------------- .nv.callgraph             --------------------------
	.section	.nv.callgraph,"",@"SHT_CUDA_CALLGRAPH"
	.align	4
	.sectionentsize	8
	.align		4
        /*0000*/ 	.word	0x00000000
	.align		4
        /*0004*/ 	.word	0xffffffff
	.align		4
        /*0008*/ 	.word	0x00000000
	.align		4
        /*000c*/ 	.word	0xfffffffe
	.align		4
        /*0010*/ 	.word	0x00000000
	.align		4
        /*0014*/ 	.word	0xfffffffd
	.align		4
        /*0018*/ 	.word	0x00000000
	.align		4
        /*001c*/ 	.word	0xfffffffc


//--------------------- .text.matmul_kernel       --------------------------
	.section	.text.matmul_kernel,"ax",@progbits
	.align	128
        .global         matmul_kernel
        .type           matmul_kernel,@function
        .size           matmul_kernel,(.L_x_3 - matmul_kernel)
        .other          matmul_kernel,@"STO_CUDA_ENTRY STV_DEFAULT"
matmul_kernel:
.text.matmul_kernel:
[----:B------:R-:W0:Y:S08]  /*0000*/  LDC R1, c[0x0][0x28] ;  /* 0x00000a00ff017b82 */ /* 0x000e300000000800 */
[----:B------:R-:W1:Y:S01]  /*0010*/  LDC.64 R2, c[0x0][0x228] ;  /* 0x00008a00ff027b82 */ /* 0x000e620000000a00 */
[----:B------:R-:W2:Y:S01]  /*0020*/  S2R R7, SR_CTAID.X ;  /* 0x0000000000077919 */ /* 0x000ea20000002500 */
[----:B0-----:R-:W-:Y:S01]  /*0030*/  VIADD R1, R1, 0xfffff748 ;  /* 0xfffff74801017836 */ /* 0x001fe20000000000 */
[----:B------:R-:W-:Y:S01]  /*0040*/  UMOV UR4, 0x400 ;  /* 0x0000040000047882 */ /* 0x000fe20000000000 */
[----:B------:R-:W-:Y:S01]  /*0050*/  ULDC.64 UR16, c[0x0][0x208] ;  /* 0x0000820000107ab9 */ /* 0x000fe20000000a00 */
[----:B------:R-:W0:Y:S01]  /*0060*/  S2R R152, SR_TID.X ;  /* 0x0000000000987919 */ /* 0x000e220000002100 */
[----:B------:R-:W-:-:S02]  /*0070*/  CS2R R24, SRZ ;  /* 0x0000000000187805 */ /* 0x000fc4000001ff00 */
[----:B------:R-:W-:Y:S01]  /*0080*/  CS2R R26, SRZ ;  /* 0x00000000001a7805 */ /* 0x000fe2000001ff00 */
[----:B------:R-:W3:Y:S01]  /*0090*/  LDC R183, c[0x0][0x230] ;  /* 0x00008c00ffb77b82 */ /* 0x000ee20000000800 */
[----:B------:R4:W-:Y:S01]  /*00a0*/  STL [R1], RZ ;  /* 0x000000ff01007387 */ /* 0x0009e20000100800 */
[----:B------:R-:W-:Y:S02]  /*00b0*/  CS2R R28, SRZ ;  /* 0x00000000001c7805 */ /* 0x000fe4000001ff00 */
[----:B------:R-:W-:Y:S02]  /*00c0*/  CS2R R30, SRZ ;  /* 0x00000000001e7805 */ /* 0x000fe4000001ff00 */
[----:B------:R-:W-:Y:S02]  /*00d0*/  CS2R R32, SRZ ;  /* 0x0000000000207805 */ /* 0x000fe4000001ff00 */
[----:B------:R-:W-:Y:S02]  /*00e0*/  CS2R R34, SRZ ;  /* 0x0000000000227805 */ /* 0x000fe4000001ff00 */
[----:B------:R-:W-:-:S02]  /*00f0*/  CS2R R36, SRZ ;  /* 0x0000000000247805 */ /* 0x000fc4000001ff00 */
[----:B------:R-:W-:Y:S01]  /*0100*/  CS2R R38, SRZ ;  /* 0x0000000000267805 */ /* 0x000fe2000001ff00 */
[----:B------:R-:W5:Y:S01]  /*0110*/  S2UR UR6, SR_CgaCtaId ;  /* 0x00000000000679c3 */ /* 0x000f620000008800 */
[----:B------:R-:W-:Y:S02]  /*0120*/  CS2R R40, SRZ ;  /* 0x0000000000287805 */ /* 0x000fe4000001ff00 */
[----:B------:R-:W-:Y:S02]  /*0130*/  CS2R R42, SRZ ;  /* 0x00000000002a7805 */ /* 0x000fe4000001ff00 */
[----:B------:R-:W-:Y:S02]  /*0140*/  CS2R R44, SRZ ;  /* 0x00000000002c7805 */ /* 0x000fe4000001ff00 */
[----:B------:R-:W-:Y:S02]  /*0150*/  CS2R R46, SRZ ;  /* 0x00000000002e7805 */ /* 0x000fe4000001ff00 */
[----:B------:R-:W-:-:S02]  /*0160*/  CS2R R48, SRZ ;  /* 0x0000000000307805 */ /* 0x000fc4000001ff00 */
[----:B------:R-:W-:Y:S02]  /*0170*/  CS2R R50, SRZ ;  /* 0x0000000000327805 */ /* 0x000fe4000001ff00 */
[----:B------:R-:W-:Y:S01]  /*0180*/  CS2R R52, SRZ ;  /* 0x0000000000347805 */ /* 0x000fe2000001ff00 */
[----:B-1----:R-:W-:Y:S01]  /*0190*/  VIADD R0, R3, 0x1ff ;  /* 0x000001ff03007836 */ /* 0x002fe20000000000 */
[----:B------:R-:W-:Y:S02]  /*01a0*/  CS2R R54, SRZ ;  /* 0x0000000000367805 */ /* 0x000fe4000001ff00 */
[----:B------:R-:W-:Y:S02]  /*01b0*/  CS2R R56, SRZ ;  /* 0x0000000000387805 */ /* 0x000fe4000001ff00 */
[----:B------:R-:W-:Y:S02]  /*01c0*/  CS2R R58, SRZ ;  /* 0x00000000003a7805 */ /* 0x000fe4000001ff00 */
[----:B------:R-:W-:-:S02]  /*01d0*/  CS2R R60, SRZ ;  /* 0x00000000003c7805 */ /* 0x000fc4000001ff00 */
[----:B------:R-:W-:Y:S02]  /*01e0*/  SHF.R.S32.HI R5, RZ, 0x1f, R0 ;  /* 0x0000001fff057819 */ /* 0x000fe40000011400 */
[----:B------:R-:W-:Y:S02]  /*01f0*/  CS2R R62, SRZ ;  /* 0x00000000003e7805 */ /* 0x000fe4000001ff00 */
[----:B------:R-:W-:Y:S01]  /*0200*/  CS2R R64, SRZ ;  /* 0x0000000000407805 */ /* 0x000fe2000001ff00 */
[----:B---3--:R-:W-:Y:S01]  /*0210*/  VIADD R183, R183, 0x1f ;  /* 0x0000001fb7b77836 */ /* 0x008fe20000000000 */
[----:B------:R-:W-:Y:S02]  /*0220*/  LEA.HI R5, R5, R0, RZ, 0x9 ;  /* 0x0000000005057211 */ /* 0x000fe400078f48ff */
[----:B------:R-:W-:Y:S02]  /*0230*/  CS2R R66, SRZ ;  /* 0x0000000000427805 */ /* 0x000fe4000001ff00 */
[----:B--2---:R-:W-:-:S02]  /*0240*/  IABS R10, R7 ;  /* 0x00000007000a7213 */ /* 0x004fc40000000000 */
[----:B------:R-:W-:Y:S02]  /*0250*/  CS2R R68, SRZ ;  /* 0x0000000000447805 */ /* 0x000fe4000001ff00 */
[----:B------:R-:W-:Y:S02]  /*0260*/  SHF.R.S32.HI R5, RZ, 0x9, R5 ;  /* 0x00000009ff057819 */ /* 0x000fe40000011405 */
[----:B------:R-:W-:Y:S02]  /*0270*/  CS2R R70, SRZ ;  /* 0x0000000000467805 */ /* 0x000fe4000001ff00 */
[----:B0-----:R-:W-:Y:S01]  /*0280*/  SHF.R.U32.HI R182, RZ, 0x6, R152 ;  /* 0x00000006ffb67819 */ /* 0x001fe20000011698 */
[----:B-----5:R-:W-:Y:S01]  /*0290*/  ULEA UR6, UR6, UR4, 0x18 ;  /* 0x0000000406067291 */ /* 0x020fe2000f8ec03f */
[----:B------:R-:W-:Y:S01]  /*02a0*/  CS2R R72, SRZ ;  /* 0x0000000000487805 */ /* 0x000fe2000001ff00 */
[----:B------:R-:W-:Y:S01]  /*02b0*/  IMAD.SHL.U32 R6, R5, 0x8, RZ ;  /* 0x0000000805067824 */ /* 0x000fe200078e00ff */
[----:B------:R-:W-:-:S02]  /*02c0*/  CS2R R74, SRZ ;  /* 0x00000000004a7805 */ /* 0x000fc4000001ff00 */
[----:B------:R-:W-:Y:S02]  /*02d0*/  CS2R R76, SRZ ;  /* 0x00000000004c7805 */ /* 0x000fe4000001ff00 */
[----:B------:R-:W-:Y:S02]  /*02e0*/  CS2R R78, SRZ ;  /* 0x00000000004e7805 */ /* 0x000fe4000001ff00 */
[----:B------:R-:W-:Y:S02]  /*02f0*/  CS2R R80, SRZ ;  /* 0x0000000000507805 */ /* 0x000fe4000001ff00 */
[-C--:B------:R-:W-:Y:S02]  /*0300*/  IABS R9, R6.reuse ;  /* 0x0000000600097213 */ /* 0x080fe40000000000 */
[----:B------:R-:W-:Y:S02]  /*0310*/  CS2R R82, SRZ ;  /* 0x0000000000527805 */ /* 0x000fe4000001ff00 */
[----:B------:R-:W-:-:S02]  /*0320*/  IABS R12, R6 ;  /* 0x00000006000c7213 */ /* 0x000fc40000000000 */
[----:B------:R-:W-:Y:S01]  /*0330*/  CS2R R84, SRZ ;  /* 0x0000000000547805 */ /* 0x000fe2000001ff00 */
[----:B------:R-:W0:Y:S01]  /*0340*/  I2F.RP R0, R9 ;  /* 0x0000000900007306 */ /* 0x000e220000209400 */
[----:B------:R-:W-:Y:S02]  /*0350*/  CS2R R86, SRZ ;  /* 0x0000000000567805 */ /* 0x000fe4000001ff00 */
[----:B------:R-:W-:Y:S02]  /*0360*/  CS2R R88, SRZ ;  /* 0x0000000000587805 */ /* 0x000fe4000001ff00 */
[----:B------:R-:W-:Y:S02]  /*0370*/  CS2R R90, SRZ ;  /* 0x00000000005a7805 */ /* 0x000fe4000001ff00 */
[----:B------:R-:W-:Y:S02]  /*0380*/  CS2R R92, SRZ ;  /* 0x00000000005c7805 */ /* 0x000fe4000001ff00 */
[----:B------:R-:W-:-:S02]  /*0390*/  CS2R R94, SRZ ;  /* 0x00000000005e7805 */ /* 0x000fc4000001ff00 */
[----:B------:R-:W-:Y:S02]  /*03a0*/  CS2R R96, SRZ ;  /* 0x0000000000607805 */ /* 0x000fe4000001ff00 */
[----:B------:R-:W-:Y:S02]  /*03b0*/  CS2R R98, SRZ ;  /* 0x0000000000627805 */ /* 0x000fe4000001ff00 */
[----:B------:R-:W-:Y:S02]  /*03c0*/  CS2R R100, SRZ ;  /* 0x0000000000647805 */ /* 0x000fe4000001ff00 */
[----:B------:R-:W-:Y:S02]  /*03d0*/  CS2R R102, SRZ ;  /* 0x0000000000667805 */ /* 0x000fe4000001ff00 */
[----:B------:R-:W-:Y:S02]  /*03e0*/  CS2R R104, SRZ ;  /* 0x0000000000687805 */ /* 0x000fe4000001ff00 */
[----:B------:R-:W-:-:S02]  /*03f0*/  CS2R R106, SRZ ;  /* 0x00000000006a7805 */ /* 0x000fc4000001ff00 */
[----:B------:R-:W-:Y:S02]  /*0400*/  CS2R R108, SRZ ;  /* 0x00000000006c7805 */ /* 0x000fe4000001ff00 */
[----:B------:R-:W-:Y:S02]  /*0410*/  CS2R R110, SRZ ;  /* 0x00000000006e7805 */ /* 0x000fe4000001ff00 */
[----:B------:R-:W-:Y:S01]  /*0420*/  CS2R R112, SRZ ;  /* 0x0000000000707805 */ /* 0x000fe2000001ff00 */
[----:B0-----:R-:W0:Y:S01]  /*0430*/  MUFU.RCP R0, R0 ;  /* 0x0000000000007308 */ /* 0x001e220000001000 */
[----:B------:R-:W-:Y:S02]  /*0440*/  CS2R R114, SRZ ;  /* 0x0000000000727805 */ /* 0x000fe4000001ff00 */
[----:B------:R-:W-:Y:S02]  /*0450*/  CS2R R116, SRZ ;  /* 0x0000000000747805 */ /* 0x000fe4000001ff00 */
[----:B------:R-:W-:-:S02]  /*0460*/  CS2R R118, SRZ ;  /* 0x0000000000767805 */ /* 0x000fc4000001ff00 */
[----:B------:R-:W-:Y:S02]  /*0470*/  CS2R R120, SRZ ;  /* 0x0000000000787805 */ /* 0x000fe4000001ff00 */
[----:B------:R-:W-:Y:S02]  /*0480*/  CS2R R122, SRZ ;  /* 0x00000000007a7805 */ /* 0x000fe4000001ff00 */
[----:B------:R-:W-:Y:S02]  /*0490*/  CS2R R124, SRZ ;  /* 0x00000000007c7805 */ /* 0x000fe4000001ff00 */
[----:B------:R-:W-:Y:S02]  /*04a0*/  CS2R R126, SRZ ;  /* 0x00000000007e7805 */ /* 0x000fe4000001ff00 */
[----:B------:R-:W-:Y:S02]  /*04b0*/  SGXT.U32 R182, R182, 0x1 ;  /* 0x00000001b6b6781a */ /* 0x000fe40000000000 */
[----:B------:R-:W-:-:S02]  /*04c0*/  CS2R R128, SRZ ;  /* 0x0000000000807805 */ /* 0x000fc4000001ff00 */
[----:B------:R-:W-:Y:S02]  /*04d0*/  CS2R R130, SRZ ;  /* 0x0000000000827805 */ /* 0x000fe4000001ff00 */
[----:B------:R-:W-:Y:S02]  /*04e0*/  CS2R R132, SRZ ;  /* 0x0000000000847805 */ /* 0x000fe4000001ff00 */
[----:B------:R-:W-:Y:S02]  /*04f0*/  CS2R R134, SRZ ;  /* 0x0000000000867805 */ /* 0x000fe4000001ff00 */
[----:B------:R-:W-:Y:S02]  /*0500*/  CS2R R136, SRZ ;  /* 0x0000000000887805 */ /* 0x000fe4000001ff00 */
[----:B------:R-:W-:Y:S02]  /*0510*/  CS2R R138, SRZ ;  /* 0x00000000008a7805 */ /* 0x000fe4000001ff00 */
[----:B------:R-:W-:-:S02]  /*0520*/  CS2R R140, SRZ ;  /* 0x00000000008c7805 */ /* 0x000fc4000001ff00 */
[----:B------:R-:W-:Y:S01]  /*0530*/  CS2R R142, SRZ ;  /* 0x00000000008e7805 */ /* 0x000fe2000001ff00 */
[----:B0-----:R-:W-:Y:S01]  /*0540*/  VIADD R4, R0, 0xffffffe ;  /* 0x0ffffffe00047836 */ /* 0x001fe20000000000 */
[----:B------:R-:W-:Y:S01]  /*0550*/  CS2R R144, SRZ ;  /* 0x0000000000907805 */ /* 0x000fe2000001ff00 */
[----:B------:R-:W-:Y:S01]  /*0560*/  IMAD.MOV R0, RZ, RZ, -R12 ;  /* 0x000000ffff007224 */ /* 0x000fe200078e0a0c */
[----:B------:R-:W-:Y:S01]  /*0570*/  CS2R R146, SRZ ;  /* 0x0000000000927805 */ /* 0x000fe2000001ff00 */
[----:B------:R0:W1:Y:S01]  /*0580*/  F2I.FTZ.U32.TRUNC.NTZ R5, R4 ;  /* 0x0000000400057305 */ /* 0x000062000021f000 */
[----:B------:R-:W-:Y:S02]  /*0590*/  CS2R R148, SRZ ;  /* 0x0000000000947805 */ /* 0x000fe4000001ff00 */
[----:B------:R-:W-:Y:S02]  /*05a0*/  LOP3.LUT R180, R152, 0x7f, RZ, 0xc0, !PT ;  /* 0x0000007f98b47812 */ /* 0x000fe400078ec0ff */
[----:B------:R-:W-:-:S02]  /*05b0*/  CS2R R150, SRZ ;  /* 0x0000000000967805 */ /* 0x000fc4000001ff00 */
[C---:B------:R-:W-:Y:S02]  /*05c0*/  LEA.HI R153, R152.reuse, 0xe, RZ, 0x1a ;  /* 0x0000000e98997811 */ /* 0x040fe400078fd0ff */
[----:B------:R-:W-:Y:S01]  /*05d0*/  LEA.HI R155, R152, 0x1e, RZ, 0x1a ;  /* 0x0000001e989b7811 */ /* 0x000fe200078fd0ff */
[----:B0-----:R-:W-:Y:S02]  /*05e0*/  IMAD.MOV.U32 R4, RZ, RZ, RZ ;  /* 0x000000ffff047224 */ /* 0x001fe400078e00ff */
[----:B-1----:R-:W-:-:S04]  /*05f0*/  IMAD.MOV R8, RZ, RZ, -R5 ;  /* 0x000000ffff087224 */ /* 0x002fc800078e0a05 */
[----:B------:R-:W-:Y:S02]  /*0600*/  IMAD R11, R8, R9, RZ ;  /* 0x00000009080b7224 */ /* 0x000fe400078e02ff */
[----:B------:R-:W-:Y:S02]  /*0610*/  IMAD.MOV.U32 R8, RZ, RZ, R10 ;  /* 0x000000ffff087224 */ /* 0x000fe400078e000a */
[----:B------:R-:W-:-:S06]  /*0620*/  IMAD.HI.U32 R5, R5, R11, R4 ;  /* 0x0000000b05057227 */ /* 0x000fcc00078e0004 */
[----:B------:R-:W-:-:S04]  /*0630*/  IMAD.HI.U32 R5, R5, R8, RZ ;  /* 0x0000000805057227 */ /* 0x000fc800078e00ff */
[----:B------:R-:W-:-:S05]  /*0640*/  IMAD R0, R5, R0, R8 ;  /* 0x0000000005007224 */ /* 0x000fca00078e0208 */
[----:B------:R-:W-:-:S13]  /*0650*/  ISETP.GT.U32.AND P1, PT, R9, R0, PT ;  /* 0x000000000900720c */ /* 0x000fda0003f24070 */
[----:B------:R-:W-:Y:S02]  /*0660*/  @!P1 IMAD.IADD R0, R0, 0x1, -R9 ;  /* 0x0000000100009824 */ /* 0x000fe400078e0a09 */
[----:B------:R-:W-:Y:S01]  /*0670*/  @!P1 VIADD R5, R5, 0x1 ;  /* 0x0000000105059836 */ /* 0x000fe20000000000 */
[----:B------:R-:W-:Y:S02]  /*0680*/  ISETP.NE.AND P1, PT, R6, RZ, PT ;  /* 0x000000ff0600720c */ /* 0x000fe40003f25270 */
[----:B------:R-:W-:Y:S02]  /*0690*/  ISETP.GE.U32.AND P0, PT, R0, R9, PT ;  /* 0x000000090000720c */ /* 0x000fe40003f06070 */
[----:B------:R-:W-:-:S04]  /*06a0*/  LOP3.LUT R0, R7, R6, RZ, 0x3c, !PT ;  /* 0x0000000607007212 */ /* 0x000fc800078e3cff */
[----:B------:R-:W-:Y:S01]  /*06b0*/  ISETP.GE.AND P2, PT, R0, RZ, PT ;  /* 0x000000ff0000720c */ /* 0x000fe20003f46270 */
[----:B------:R-:W-:-:S06]  /*06c0*/  VIADD R0, R2, 0x3f ;  /* 0x0000003f02007836 */ /* 0x000fcc0000000000 */
[----:B------:R-:W-:-:S04]  /*06d0*/  @P0 VIADD R5, R5, 0x1 ;  /* 0x0000000105050836 */ /* 0x000fc80000000000 */
[----:B------:R-:W-:Y:S01]  /*06e0*/  IMAD.MOV.U32 R4, RZ, RZ, R5 ;  /* 0x000000ffff047224 */ /* 0x000fe200078e0005 */
[----:B------:R-:W-:-:S03]  /*06f0*/  SHF.R.S32.HI R5, RZ, 0x1f, R0 ;  /* 0x0000001fff057819 */ /* 0x000fc60000011400 */
[----:B------:R-:W-:Y:S01]  /*0700*/  @!P2 IMAD.MOV R4, RZ, RZ, -R4 ;  /* 0x000000ffff04a224 */ /* 0x000fe200078e0a04 */
[----:B------:R-:W-:Y:S02]  /*0710*/  @!P1 LOP3.LUT R4, RZ, R6, RZ, 0x33, !PT ;  /* 0x00000006ff049212 */ /* 0x000fe400078e33ff */
[----:B------:R-:W-:-:S03]  /*0720*/  LEA.HI R5, R5, R0, RZ, 0x6 ;  /* 0x0000000005057211 */ /* 0x000fc600078f30ff */
[----:B------:R-:W-:Y:S02]  /*0730*/  IMAD.SHL.U32 R8, R4, 0x8, RZ ;  /* 0x0000000804087824 */ /* 0x000fe400078e00ff */
[----:B------:R-:W-:-:S03]  /*0740*/  IMAD.MOV R4, RZ, RZ, -R4 ;  /* 0x000000ffff047224 */ /* 0x000fc600078e0a04 */
[----:B------:R-:W-:Y:S01]  /*0750*/  LEA.HI.SX32 R5, R5, -R8, 0x1a ;  /* 0x8000000805057211 */ /* 0x000fe200078fd2ff */
[----:B------:R-:W-:-:S03]  /*0760*/  IMAD R6, R6, R4, R7 ;  /* 0x0000000406067224 */ /* 0x000fc600078e0207 */
[----:B------:R-:W-:Y:S02]  /*0770*/  VIMNMX R13, R5, 0x8, PT ;  /* 0x00000008050d7848 */ /* 0x000fe40003fe0100 */
[----:B------:R-:W-:Y:S02]  /*0780*/  IABS R11, R6 ;  /* 0x00000006000b7213 */ /* 0x000fe40000000000 */
[----:B------:R-:W-:-:S04]  /*0790*/  IABS R9, R13 ;  /* 0x0000000d00097213 */ /* 0x000fc80000000000 */
[----:B------:R-:W0:Y:S08]  /*07a0*/  I2F.RP R0, R9 ;  /* 0x0000000900007306 */ /* 0x000e300000209400 */
[----:B0-----:R-:W0:Y:S02]  /*07b0*/  MUFU.RCP R0, R0 ;  /* 0x0000000000007308 */ /* 0x001e240000001000 */
[----:B0-----:R-:W-:-:S06]  /*07c0*/  VIADD R5, R0, 0xffffffe ;  /* 0x0ffffffe00057836 */ /* 0x001fcc0000000000 */
[----:B------:R-:W0:Y:S02]  /*07d0*/  F2I.FTZ.U32.TRUNC.NTZ R5, R5 ;  /* 0x0000000500057305 */ /* 0x000e24000021f000 */
[----:B0-----:R-:W-:-:S04]  /*07e0*/  IMAD.MOV R10, RZ, RZ, -R5 ;  /* 0x000000ffff0a7224 */ /* 0x001fc800078e0a05 */
[----:B------:R-:W-:Y:S01]  /*07f0*/  IMAD.MOV.U32 R4, RZ, RZ, R10 ;  /* 0x000000ffff047224 */ /* 0x000fe200078e000a */
[----:B------:R-:W-:-:S03]  /*0800*/  IABS R10, R13 ;  /* 0x0000000d000a7213 */ /* 0x000fc60000000000 */
[----:B------:R-:W-:Y:S02]  /*0810*/  IMAD R7, R4, R9, RZ ;  /* 0x0000000904077224 */ /* 0x000fe400078e02ff */
[----:B------:R-:W-:Y:S02]  /*0820*/  IMAD.MOV.U32 R4, RZ, RZ, RZ ;  /* 0x000000ffff047224 */ /* 0x000fe400078e00ff */
[----:B------:R-:W-:Y:S02]  /*0830*/  IMAD.MOV R0, RZ, RZ, -R10 ;  /* 0x000000ffff007224 */ /* 0x000fe400078e0a0a */
[----:B------:R-:W-:Y:S01]  /*0840*/  IMAD.HI.U32 R4, R5, R7, R4 ;  /* 0x0000000705047227 */ /* 0x000fe200078e0004 */
[----:B------:R-:W-:-:S05]  /*0850*/  LOP3.LUT R5, R152, 0x3f, RZ, 0xc0, !PT ;  /* 0x0000003f98057812 */ /* 0x000fca00078ec0ff */
        /* <DEDUP_REMOVED lines=8> */
[----:B------:R-:W-:-:S07]  /*08e0*/  ISETP.GE.AND P2, PT, R0, RZ, PT ;  /* 0x000000ff0000720c */ /* 0x000fce0003f46270 */
[----:B------:R-:W-:Y:S01]  /*08f0*/  @P0 VIADD R4, R4, 0x1 ;  /* 0x0000000104040836 */ /* 0x000fe20000000000 */
[----:B------:R-:W-:-:S05]  /*0900*/  ISETP.GE.AND P0, PT, R183, 0x20, PT ;  /* 0x00000020b700780c */ /* 0x000fca0003f06270 */
[----:B------:R-:W-:Y:S01]  /*0910*/  @!P2 IMAD.MOV R4, RZ, RZ, -R4 ;  /* 0x000000ffff04a224 */ /* 0x000fe200078e0a04 */
[----:B------:R-:W-:-:S05]  /*0920*/  @!P1 LOP3.LUT R4, RZ, R13, RZ, 0x33, !PT ;  /* 0x0000000dff049212 */ /* 0x000fca00078e33ff */
[----:B------:R-:W-:-:S04]  /*0930*/  IMAD.MOV R0, RZ, RZ, -R4 ;  /* 0x000000ffff007224 */ /* 0x000fc800078e0a04 */
[----:B------:R-:W-:-:S04]  /*0940*/  IMAD R0, R13, R0, R6 ;  /* 0x000000000d007224 */ /* 0x000fc800078e0206 */
[----:B------:R-:W-:-:S04]  /*0950*/  IMAD.IADD R0, R8, 0x1, R0 ;  /* 0x0000000108007824 */ /* 0x000fc800078e0200 */
[----:B------:R-:W-:Y:S02]  /*0960*/  IMAD R14, R0, 0x40, R5 ;  /* 0x00000040000e7824 */ /* 0x000fe400078e0205 */
[----:B------:R-:W-:-:S03]  /*0970*/  IMAD.SHL.U32 R5, R4, 0x200, RZ ;  /* 0x0000020004057824 */ /* 0x000fc600078e00ff */
[----:B------:R4:W-:Y:S04]  /*0980*/  STL [R1+0x52c], R14 ;  /* 0x00052c0e01007387 */ /* 0x0009e80000100800 */
[----:B------:R4:W-:Y:S04]  /*0990*/  STL [R1+0x4], RZ ;  /* 0x000004ff01007387 */ /* 0x0009e80000100800 */
        /* <DEDUP_REMOVED lines=125> */
[----:B------:R4:W-:Y:S01]  /*1170*/  STL [R1+0x1fc], RZ ;  /* 0x0001fcff01007387 */ /* 0x0009e20000100800 */
[----:B------:R-:W-:Y:S05]  /*1180*/  @!P0 BRA `(.L_x_0) ;  /* 0x0000011c002c8947 */ /* 0x000fea0003800000 */
[----:B------:R-:W-:Y:S01]  /*1190*/  IABS R17, R2 ;  /* 0x0000000200117213 */ /* 0x000fe20000000000 */
[----:B------:R-:W-:Y:S01]  /*11a0*/  ULDC UR4, c[0x0][0x240] ;  /* 0x0000900000047ab9 */ /* 0x000fe20000000800 */
[----:B------:R-:W-:Y:S01]  /*11b0*/  IABS R0, R3 ;  /* 0x0000000300007213 */ /* 0x000fe20000000000 */
[----:B------:R-:W-:Y:S01]  /*11c0*/  ULDC.64 UR10, c[0x0][0x218] ;  /* 0x00008600000a7ab9 */ /* 0x000fe20000000a00 */
[----:B------:R-:W0:Y:S01]  /*11d0*/  I2F.RP R11, R17 ;  /* 0x00000011000b7306 */ /* 0x000e220000209400 */
[----:B------:R-:W-:Y:S01]  /*11e0*/  SHF.R.U32.HI R4, RZ, 0x5, R152 ;  /* 0x00000005ff047819 */ /* 0x000fe20000011698 */
[----:B------:R-:W-:Y:S01]  /*11f0*/  ULDC UR5, c[0x0][0x234] ;  /* 0x00008d0000057ab9 */ /* 0x000fe20000000800 */
[----:B------:R-:W-:Y:S01]  /*1200*/  IABS R36, R14 ;  /* 0x0000000e00247213 */ /* 0x000fe20000000000 */
[----:B------:R-:W-:Y:S01]  /*1210*/  ULDC.64 UR8, c[0x0][0x210] ;  /* 0x0000840000087ab9 */ /* 0x000fe20000000a00 */
[----:B------:R-:W-:Y:S01]  /*1220*/  SGXT.U32 R4, R4, 0x2 ;  /* 0x000000020404781a */ /* 0x000fe20000000000 */
[----:B------:R-:W-:Y:S01]  /*1230*/  ULDC UR13, c[0x0][0x238] ;  /* 0x00008e00000d7ab9 */ /* 0x000fe20000000800 */
[----:B------:R-:W-:Y:S01]  /*1240*/  ULDC UR14, c[0x0][0x238] ;  /* 0x00008e00000e7ab9 */ /* 0x000fe20000000800 */
[----:B------:R-:W1:Y:S01]  /*1250*/  I2F.RP R10, R0 ;  /* 0x00000000000a7306 */ /* 0x000e620000209400 */
[----:B------:R-:W-:Y:S01]  /*1260*/  LOP3.LUT R4, R5, R4, RZ, 0xfc, !PT ;  /* 0x0000000405047212 */ /* 0x000fe200078efcff */
[----:B------:R-:W-:Y:S01]  /*1270*/  ULDC UR15, c[0x0][0x238] ;  /* 0x00008e00000f7ab9 */ /* 0x000fe20000000800 */
[----:B------:R-:W-:Y:S01]  /*1280*/  ULDC UR20, c[0x0][0x238] ;  /* 0x00008e0000147ab9 */ /* 0x000fe20000000800 */
[----:B------:R-:W-:Y:S01]  /*1290*/  ULDC UR21, c[0x0][0x238] ;  /* 0x00008e0000157ab9 */ /* 0x000fe20000000800 */
[C---:B------:R-:W-:Y:S01]  /*12a0*/  LOP3.LUT R16, R4.reuse, 0x1e4, RZ, 0xfc, !PT ;  /* 0x000001e404107812 */ /* 0x040fe200078efcff */
[----:B------:R-:W-:Y:S01]  /*12b0*/  ULDC UR22, c[0x0][0x238] ;  /* 0x00008e0000167ab9 */ /* 0x000fe20000000800 */
[C---:B------:R-:W-:Y:S01]  /*12c0*/  LOP3.LUT R18, R4.reuse, 0xe8, RZ, 0xfc, !PT ;  /* 0x000000e804127812 */ /* 0x040fe200078efcff */
[----:B0-----:R-:W0:Y:S01]  /*12d0*/  MUFU.RCP R11, R11 ;  /* 0x0000000b000b7308 */ /* 0x001e220000001000 */
[C---:B------:R-:W-:Y:S01]  /*12e0*/  LOP3.LUT R21, R4.reuse, 0xe4, RZ, 0xfc, !PT ;  /* 0x000000e404157812 */ /* 0x040fe200078efcff */
[----:B------:R-:W-:Y:S01]  /*12f0*/  ULDC UR23, c[0x0][0x238] ;  /* 0x00008e0000177ab9 */ /* 0x000fe20000000800 */
[C---:B------:R-:W-:Y:S01]  /*1300*/  LOP3.LUT R41, R4.reuse, 0x28, RZ, 0xfc, !PT ;  /* 0x0000002804297812 */ /* 0x040fe200078efcff */
[----:B------:R-:W-:Y:S01]  /*1310*/  ULDC UR24, c[0x0][0x238] ;  /* 0x00008e0000187ab9 */ /* 0x000fe20000000800 */
[----:B------:R-:W-:Y:S01]  /*1320*/  IABS R19, R21 ;  /* 0x0000001500137213 */ /* 0x000fe20000000000 */
[----:B------:R-:W-:Y:S01]  /*1330*/  ULDC UR25, c[0x0][0x238] ;  /* 0x00008e0000197ab9 */ /* 0x000fe20000000800 */
[C---:B------:R-:W-:Y:S01]  /*1340*/  LOP3.LUT R39, R4.reuse, 0x2c, RZ, 0xfc, !PT ;  /* 0x0000002c04277812 */ /* 0x040fe200078efcff */
[----:B-1----:R-:W1:Y:S01]  /*1350*/  MUFU.RCP R10, R10 ;  /* 0x0000000a000a7308 */ /* 0x002e620000001000 */
[C---:B------:R-:W-:Y:S01]  /*1360*/  LOP3.LUT R37, R4.reuse, 0x30, RZ, 0xfc, !PT ;  /* 0x0000003004257812 */ /* 0x040fe200078efcff */
[----:B------:R-:W-:Y:S01]  /*1370*/  ULDC UR7, c[0x0][0x23c] ;  /* 0x00008f0000077ab9 */ /* 0x000fe20000000800 */
[C---:B------:R-:W-:Y:S01]  /*1380*/  LOP3.LUT R43, R4.reuse, 0x24, RZ, 0xfc, !PT ;  /* 0x00000024042b7812 */ /* 0x040fe200078efcff */
[----:B------:R-:W-:Y:S01]  /*1390*/  USHF.L.U32 UR18, UR7, 0x5, URZ ;  /* 0x0000000507127899 */ /* 0x000fe2000800063f */
[----:B------:R-:W-:-:S02]  /*13a0*/  LOP3.LUT R45, R4, 0x20, RZ, 0xfc, !PT ;  /* 0x00000020042d7812 */ /* 0x000fc400078efcff */
[C---:B------:R-:W-:Y:S01]  /*13b0*/  LOP3.LUT R47, R4.reuse, 0x18, RZ, 0xfc, !PT ;  /* 0x00000018042f7812 */ /* 0x040fe200078efcff */
[----:B------:R-:W-:Y:S01]  /*13c0*/  USHF.R.S32.HI UR19, URZ, 0x1f, UR18 ;  /* 0x0000001f3f137899 */ /* 0x000fe20008011412 */
[----:B0-----:R-:W-:Y:S01]  /*13d0*/  VIADD R8, R11, 0xffffffe ;  /* 0x0ffffffe0b087836 */ /* 0x001fe20000000000 */
[C---:B------:R-:W-:Y:S02]  /*13e0*/  LOP3.LUT R51, R4.reuse, 0x10, RZ, 0xfc, !PT ;  /* 0x0000001004337812 */ /* 0x040fe400078efcff */
[----:B------:R-:W-:Y:S01]  /*13f0*/  IABS R27, R47 ;  /* 0x0000002f001b7213 */ /* 0x000fe20000000000 */
[----:B------:R0:W2:Y:S01]  /*1400*/  F2I.FTZ.U32.TRUNC.NTZ R9, R8 ;  /* 0x0000000800097305 */ /* 0x0000a2000021f000 */
[C---:B------:R-:W-:Y:S02]  /*1410*/  LOP3.LUT R53, R4.reuse, 0xc, RZ, 0xfc, !PT ;  /* 0x0000000c04357812 */ /* 0x040fe400078efcff */
[----:B------:R-:W-:Y:S01]  /*1420*/  LOP3.LUT R49, R4, 0x14, RZ, 0xfc, !PT ;  /* 0x0000001404317812 */ /* 0x000fe200078efcff */
[----:B-1----:R-:W-:Y:S01]  /*1430*/  VIADD R6, R10, 0xffffffe ;  /* 0x0ffffffe0a067836 */ /* 0x002fe20000000000 */
[----:B------:R-:W-:-:S02]  /*1440*/  IABS R29, R53 ;  /* 0x00000035001d7213 */ /* 0x000fc40000000000 */
[----:B------:R-:W-:Y:S01]  /*1450*/  LOP3.LUT R55, R4, 0x8, RZ, 0xfc, !PT ;  /* 0x0000000804377812 */ /* 0x000fe200078efcff */
[----:B------:R1:W3:Y:S01]  /*1460*/  F2I.FTZ.U32.TRUNC.NTZ R7, R6 ;  /* 0x0000000600077305 */ /* 0x0002e2000021f000 */
[----:B0-----:R-:W-:Y:S02]  /*1470*/  IMAD.MOV.U32 R8, RZ, RZ, RZ ;  /* 0x000000ffff087224 */ /* 0x001fe400078e00ff */
[----:B------:R-:W-:Y:S01]  /*1480*/  IABS R31, R55 ;  /* 0x00000037001f7213 */ /* 0x000fe20000000000 */
[----:B--2---:R-:W-:Y:S02]  /*1490*/  IMAD.MOV R12, RZ, RZ, -R9 ;  /* 0x000000ffff0c7224 */ /* 0x004fe400078e0a09 */
[----:B-1----:R-:W-:Y:S02]  /*14a0*/  IMAD.MOV.U32 R6, RZ, RZ, RZ ;  /* 0x000000ffff067224 */ /* 0x002fe400078e00ff */
[----:B------:R-:W-:Y:S01]  /*14b0*/  IMAD R11, R12, R17, RZ ;  /* 0x000000110c0b7224 */ /* 0x000fe200078e02ff */
[----:B------:R-:W-:Y:S01]  /*14c0*/  LOP3.LUT R12, R4, 0x1ec, RZ, 0xfc, !PT ;  /* 0x000001ec040c7812 */ /* 0x000fe200078efcff */
[----:B---3--:R-:W-:-:S02]  /*14d0*/  IMAD.MOV R13, RZ, RZ, -R7 ;  /* 0x000000ffff0d7224 */ /* 0x008fc400078e0a07 */
[----:B------:R-:W-:Y:S01]  /*14e0*/  IMAD.HI.U32 R8, R9, R11, R8 ;  /* 0x0000000b09087227 */ /* 0x000fe200078e0008 */
[----:B------:R-:W-:-:S03]  /*14f0*/  IABS R11, R4 ;  /* 0x00000004000b7213 */ /* 0x000fc60000000000 */
[----:B------:R-:W-:-:S04]  /*1500*/  IMAD R9, R13, R0, RZ ;  /* 0x000000000d097224 */ /* 0x000fc800078e02ff */
[----:B------:R-:W-:Y:S01]  /*1510*/  IMAD.HI.U32 R6, R7, R9, R6 ;  /* 0x0000000907067227 */ /* 0x000fe200078e0006 */
[----:B------:R-:W-:-:S03]  /*1520*/  LEA.HI R7, R152, R5, RZ, 0x1b ;  /* 0x0000000598077211 */ /* 0x000fc600078fd8ff */
[----:B------:R-:W-:-:S04]  /*1530*/  IMAD.HI.U32 R9, R8, R36, RZ ;  /* 0x0000002408097227 */ /* 0x000fc800078e00ff */
[----:B------:R-:W-:-:S04]  /*1540*/  IMAD.HI.U32 R8, R6, R11, RZ ;  /* 0x0000000b06087227 */ /* 0x000fc800078e00ff */
[----:B------:R-:W-:Y:S02]  /*1550*/  VIADD R10, R7, 0x1fc ;  /* 0x000001fc070a7836 */ /* 0x000fe40000000000 */
[----:B------:R-:W-:Y:S02]  /*1560*/  IMAD.MOV R9, RZ, RZ, -R9 ;  /* 0x000000ffff097224 */ /* 0x000fe400078e0a09 */
[----:B------:R-:W-:Y:S01]  /*1570*/  IMAD.MOV R8, RZ, RZ, -R8 ;  /* 0x000000ffff087224 */ /* 0x000fe200078e0a08 */
[----:B------:R-:W-:Y:S01]  /*1580*/  IABS R13, R10 ;  /* 0x0000000a000d7213 */ /* 0x000fe20000000000 */
[C---:B------:R-:W-:Y:S01]  /*1590*/  IMAD R36, R17.reuse, R9, R36 ;  /* 0x0000000911247224 */ /* 0x040fe200078e0224 */
[----:B------:R-:W-:Y:S01]  /*15a0*/  ISETP.GE.AND P2, PT, R10, RZ, PT ;  /* 0x000000ff0a00720c */ /* 0x000fe20003f46270 */
[----:B------:R-:W-:Y:S01]  /*15b0*/  IMAD R11, R0, R8, R11 ;  /* 0x00000008000b7224 */ /* 0x000fe200078e020b */
[----:B------:R-:W-:Y:S01]  /*15c0*/  SHF.R.S32.HI R8, RZ, 0x1f, R183 ;  /* 0x0000001fff087819 */ /* 0x000fe200000114b7 */
[----:B------:R-:W-:Y:S01]  /*15d0*/  IMAD.HI.U32 R9, R6, R13, RZ ;  /* 0x0000000d06097227 */ /* 0x000fe200078e00ff */
[----:B------:R-:W-:-:S02]  /*15e0*/  ISETP.GT.U32.AND P1, PT, R17, R36, PT ;  /* 0x000000241100720c */ /* 0x000fc40003f24070 */
[----:B------:R-:W-:Y:S01]  /*15f0*/  ISETP.GT.U32.AND P0, PT, R0, R11, PT ;  /* 0x0000000b0000720c */ /* 0x000fe20003f04070 */
[----:B------:R-:W-:Y:S01]  /*1600*/  IMAD.MOV R9, RZ, RZ, -R9 ;  /* 0x000000ffff097224 */ /* 0x000fe200078e0a09 */
[----:B------:R-:W-:Y:S02]  /*1610*/  LEA.HI R183, R8, R183, RZ, 0x5 ;  /* 0x000000b708b77211 */ /* 0x000fe400078f28ff */
[----:B------:R-:W-:Y:S01]  /*1620*/  LOP3.LUT R8, R4, 0x1f8, RZ, 0xfc, !PT ;  /* 0x000001f804087812 */ /* 0x000fe200078efcff */
[----:B------:R-:W-:Y:S01]  /*1630*/  IMAD R20, R0, R9, R13 ;  /* 0x0000000900147224 */ /* 0x000fe200078e020d */
[----:B------:R-:W-:Y:S02]  /*1640*/  LOP3.LUT R9, R4, 0x1f4, RZ, 0xfc, !PT ;  /* 0x000001f404097812 */ /* 0x000fe400078efcff */
[----:B------:R-:W-:Y:S02]  /*1650*/  IABS R13, R8 ;  /* 0x00000008000d7213 */ /* 0x000fe40000000000 */
[----:B------:R-:W-:Y:S01]  /*1660*/  ISETP.GT.U32.AND P5, PT, R0, R20, PT ;  /* 0x000000140000720c */ /* 0x000fe20003fa4070 */
[----:B------:R-:W-:Y:S01]  /*1670*/  @!P1 IMAD.IADD R36, R36, 0x1, -R17 ;  /* 0x0000000124249824 */ /* 0x000fe200078e0a11 */
[----:B------:R-:W-:Y:S01]  /*1680*/  ISETP.GE.AND P6, PT, R8, RZ, PT ;  /* 0x000000ff0800720c */ /* 0x000fe20003fc6270 */
[----:B------:R-:W-:Y:S01]  /*1690*/  @!P0 IMAD.IADD R11, R11, 0x1, -R0 ;  /* 0x000000010b0b8824 */ /* 0x000fe200078e0a00 */
[----:B------:R-:W-:Y:S01]  /*16a0*/  LOP3.LUT R10, R4, 0x1f0, RZ, 0xfc, !PT ;  /* 0x000001f0040a7812 */ /* 0x000fe200078efcff */
[----:B------:R-:W-:Y:S01]  /*16b0*/  IMAD.HI.U32 R8, R6, R13, RZ ;  /* 0x0000000d06087227 */ /* 0x000fe200078e00ff */
[----:B------:R-:W-:-:S02]  /*16c0*/  ISETP.GT.U32.AND P3, PT, R17, R36, PT ;  /* 0x000000241100720c */ /* 0x000fc40003f64070 */
[----:B------:R-:W-:Y:S01]  /*16d0*/  ISETP.GT.U32.AND P1, PT, R0, R11, PT ;  /* 0x0000000b0000720c */ /* 0x000fe20003f24070 */
[----:B------:R-:W-:Y:S01]  /*16e0*/  IMAD.MOV R8, RZ, RZ, -R8 ;  /* 0x000000ffff087224 */ /* 0x000fe200078e0a08 */
[----:B------:R-:W-:Y:S02]  /*16f0*/  IABS R15, R9 ;  /* 0x00000009000f7213 */ /* 0x000fe40000000000 */
[----:B------:R-:W-:Y:S01]  /*1700*/  ISETP.GE.AND P0, PT, R14, RZ, PT ;  /* 0x000000ff0e00720c */ /* 0x000fe20003f06270 */
[--C-:B------:R-:W-:Y:S01]  /*1710*/  @!P5 IMAD.IADD R20, R20, 0x1, -R0.reuse ;  /* 0x000000011414d824 */ /* 0x100fe200078e0a00 */
[----:B------:R-:W-:Y:S01]  /*1720*/  ISETP.GE.AND P4, PT, R9, RZ, PT ;  /* 0x000000ff0900720c */ /* 0x000fe20003f86270 */
[----:B------:R-:W-:Y:S01]  /*1730*/  IMAD.HI.U32 R9, R6, R15, RZ ;  /* 0x0000000f06097227 */ /* 0x000fe200078e00ff */
[----:B----4-:R-:W-:Y:S02]  /*1740*/  LOP3.LUT R14, R4, 0x1e8, RZ, 0xfc, !PT ;  /* 0x000001e8040e7812 */ /* 0x010fe400078efcff */
[----:B------:R-:W-:Y:S01]  /*1750*/  ISETP.GT.U32.AND P5, PT, R0, R20, PT ;  /* 0x000000140000720c */ /* 0x000fe20003fa4070 */
[----:B------:R-:W-:Y:S01]  /*1760*/  @!P3 IMAD.IADD R36, R36, 0x1, -R17 ;  /* 0x000000012424b824 */ /* 0x000fe200078e0a11 */
[----:B------:R-:W-:Y:S01]  /*1770*/  ISETP.GE.AND P3, PT, R10, RZ, PT ;  /* 0x000000ff0a00720c */ /* 0x000fe20003f66270 */
[----:B------:R-:W-:Y:S01]  /*1780*/  @!P1 IMAD.IADD R11, R11, 0x1, -R0 ;  /* 0x000000010b0b9824 */ /* 0x000fe200078e0a00 */
[----:B------:R-:W-:Y:S01]  /*1790*/  ISETP.NE.AND P1, PT, R2, RZ, PT ;  /* 0x000000ff0200720c */ /* 0x000fe20003f25270 */
[C---:B------:R-:W-:Y:S01]  /*17a0*/  IMAD R24, R0.reuse, R8, R13 ;  /* 0x0000000800187224 */ /* 0x040fe200078e020d */
[----:B------:R-:W-:Y:S01]  /*17b0*/  IABS R10, R10 ;  /* 0x0000000a000a7213 */ /* 0x000fe20000000000 */
[----:B------:R-:W-:Y:S01]  /*17c0*/  IMAD.MOV R9, RZ, RZ, -R9 ;  /* 0x000000ffff097224 */ /* 0x000fe200078e0a09 */
[----:B------:R-:W-:Y:S01]  /*17d0*/  IABS R17, R14 ;  /* 0x0000000e00117213 */ /* 0x000fe20000000000 */
[----:B------:R-:W-:Y:S01]  /*17e0*/  @!P0 IMAD.MOV R36, RZ, RZ, -R36 ;  /* 0x000000ffff248224 */ /* 0x000fe200078e0a24 */
[----:B------:R-:W-:Y:S01]  /*17f0*/  ISETP.GT.U32.AND P0, PT, R0, R24, PT ;  /* 0x000000180000720c */ /* 0x000fe20003f04070 */
[----:B------:R-:W-:Y:S01]  /*1800*/  IMAD.MOV.U32 R13, RZ, RZ, R10 ;  /* 0x000000ffff0d7224 */ /* 0x000fe200078e000a */
[----:B------:R-:W-:Y:S01]  /*1810*/  SHF.R.S32.HI R183, RZ, 0x5, R183 ;  /* 0x00000005ffb77819 */ /* 0x000fe200000114b7 */
[----:B------:R-:W-:Y:S01]  /*1820*/  @!P5 IMAD.IADD R20, R20, 0x1, -R0 ;  /* 0x000000011414d824 */ /* 0x000fe200078e0a00 */
[----:B------:R-:W-:Y:S01]  /*1830*/  ISETP.GE.AND P5, PT, R4, RZ, PT ;  /* 0x000000ff0400720c */ /* 0x000fe20003fa6270 */
[----:B------:R-:W-:-:S02]  /*1840*/  IMAD.HI.U32 R8, R6, R13, RZ ;  /* 0x0000000d06087227 */ /* 0x000fc400078e00ff */
[----:B------:R-:W-:Y:S02]  /*1850*/  @!P1 LOP3.LUT R36, RZ, R2, RZ, 0x33, !PT ;  /* 0x00000002ff249212 */ /* 0x000fe400078e33ff */
[----:B------:R-:W-:Y:S01]  /*1860*/  IMAD R26, R0, R9, R15 ;  /* 0x00000009001a7224 */ /* 0x000fe200078e020f */
[----:B------:R-:W-:Y:S01]  /*1870*/  IABS R2, R16 ;  /* 0x0000001000027213 */ /* 0x000fe20000000000 */
[----:B------:R-:W-:Y:S01]  /*1880*/  IMAD.MOV R8, RZ, RZ, -R8 ;  /* 0x000000ffff087224 */ /* 0x000fe200078e0a08 */
[----:B------:R-:W-:Y:S01]  /*1890*/  IABS R15, R12 ;  /* 0x0000000c000f7213 */ /* 0x000fe20000000000 */
[----:B------:R-:W-:Y:S01]  /*18a0*/  @!P0 IMAD.IADD R24, R24, 0x1, -R0 ;  /* 0x0000000118188824 */ /* 0x000fe200078e0a00 */
[C---:B------:R-:W-:Y:S01]  /*18b0*/  ISETP.GT.U32.AND P1, PT, R0.reuse, R26, PT ;  /* 0x0000001a0000720c */ /* 0x040fe20003f24070 */
[C---:B------:R-:W-:Y:S02]  /*18c0*/  IMAD R28, R0.reuse, R8, R13 ;  /* 0x00000008001c7224 */ /* 0x040fe400078e020d */
[----:B------:R-:W-:Y:S01]  /*18d0*/  IMAD.MOV.U32 R13, RZ, RZ, R2 ;  /* 0x000000ffff0d7224 */ /* 0x000fe200078e0002 */
[----:B------:R-:W-:Y:S01]  /*18e0*/  ISETP.GT.U32.AND P0, PT, R0, R24, PT ;  /* 0x000000180000720c */ /* 0x000fe20003f04070 */
[----:B------:R-:W-:-:S02]  /*18f0*/  IMAD.MOV.U32 R2, RZ, RZ, R11 ;  /* 0x000000ffff027224 */ /* 0x000fc400078e000b */
[----:B------:R-:W-:-:S04]  /*1900*/  IMAD.HI.U32 R8, R6, R15, RZ ;  /* 0x0000000f06087227 */ /* 0x000fc800078e00ff */
[----:B------:R-:W-:Y:S01]  /*1910*/  @!P5 IMAD.MOV R2, RZ, RZ, -R2 ;  /* 0x000000ffff02d224 */ /* 0x000fe200078e0a02 */
[----:B------:R-:W-:Y:S01]  /*1920*/  ISETP.GT.U32.AND P5, PT, R0, R28, PT ;  /* 0x0000001c0000720c */ /* 0x000fe20003fa4070 */
[----:B------:R-:W-:Y:S02]  /*1930*/  @!P1 IMAD.IADD R26, R26, 0x1, -R0 ;  /* 0x000000011a1a9824 */ /* 0x000fe400078e0a00 */
[----:B------:R-:W-:-:S03]  /*1940*/  IMAD.HI.U32 R9, R6, R17, RZ ;  /* 0x0000001106097227 */ /* 0x000fc600078e00ff */
[----:B------:R-:W-:Y:S01]  /*1950*/  ISETP.GT.U32.AND P1, PT, R0, R26, PT ;  /* 0x0000001a0000720c */ /* 0x000fe20003f24070 */
[----:B------:R-:W-:Y:S02]  /*1960*/  IMAD.MOV R8, RZ, RZ, -R8 ;  /* 0x000000ffff087224 */ /* 0x000fe400078e0a08 */
[----:B------:R-:W-:Y:S02]  /*1970*/  IMAD.MOV R9, RZ, RZ, -R9 ;  /* 0x000000ffff097224 */ /* 0x000fe400078e0a09 */
[----:B------:R-:W-:-:S04]  /*1980*/  IMAD.HI.U32 R10, R6, R13, RZ ;  /* 0x0000000d060a7227 */ /* 0x000fc800078e00ff */
[--C-:B------:R-:W-:Y:S02]  /*1990*/  @!P5 IMAD.IADD R28, R28, 0x1, -R0.reuse ;  /* 0x000000011c1cd824 */ /* 0x100fe400078e0a00 */
[----:B------:R-:W-:Y:S02]  /*19a0*/  IMAD R30, R0, R8, R15 ;  /* 0x00000008001e7224 */ /* 0x000fe400078e020f */
[----:B------:R-:W-:Y:S01]  /*19b0*/  @!P0 IMAD.IADD R24, R24, 0x1, -R0 ;  /* 0x0000000118188824 */ /* 0x000fe200078e0a00 */
[C---:B------:R-:W-:Y:S01]  /*19c0*/  ISETP.GT.U32.AND P5, PT, R0.reuse, R28, PT ;  /* 0x0000001c0000720c */ /* 0x040fe20003fa4070 */
[----:B------:R-:W-:Y:S01]  /*19d0*/  IMAD R32, R0, R9, R17 ;  /* 0x0000000900207224 */ /* 0x000fe200078e0211 */
[----:B------:R-:W-:Y:S01]  /*19e0*/  ISETP.GE.AND P0, PT, R14, RZ, PT ;  /* 0x000000ff0e00720c */ /* 0x000fe20003f06270 */
[----:B------:R-:W-:Y:S01]  /*19f0*/  IMAD.MOV R10, RZ, RZ, -R10 ;  /* 0x000000ffff0a7224 */ /* 0x000fe200078e0a0a */
[----:B------:R-:W-:Y:S01]  /*1a00*/  LOP3.LUT R14, R4, 0x1d8, RZ, 0xfc, !PT ;  /* 0x000001d8040e7812 */ /* 0x000fe200078efcff */
[----:B------:R-:W-:Y:S01]  /*1a10*/  @!P1 IMAD.IADD R26, R26, 0x1, -R0 ;  /* 0x000000011a1a9824 */ /* 0x000fe200078e0a00 */
[C---:B------:R-:W-:Y:S01]  /*1a20*/  ISETP.GT.U32.AND P1, PT, R0.reuse, R30, PT ;  /* 0x0000001e0000720c */ /* 0x040fe20003f24070 */
[----:B------:R-:W-:Y:S01]  /*1a30*/  @!P6 IMAD.MOV R24, RZ, RZ, -R24 ;  /* 0x000000ffff18e224 */ /* 0x000fe200078e0a18 */
[C---:B------:R-:W-:Y:S01]  /*1a40*/  ISETP.GT.U32.AND P6, PT, R0.reuse, R32, PT ;  /* 0x000000200000720c */ /* 0x040fe20003fc4070 */
[----:B------:R-:W-:Y:S01]  /*1a50*/  IMAD R34, R0, R10, R13 ;  /* 0x0000000a00227224 */ /* 0x000fe200078e020d */
[----:B------:R-:W-:Y:S01]  /*1a60*/  IABS R15, R14 ;  /* 0x0000000e000f7213 */ /* 0x000fe20000000000 */
[----:B------:R-:W-:Y:S01]  /*1a70*/  @!P2 IMAD.MOV R20, RZ, RZ, -R20 ;  /* 0x000000ffff14a224 */ /* 0x000fe200078e0a14 */
[----:B------:R-:W-:Y:S01]  /*1a80*/  ISETP.GE.AND P2, PT, R12, RZ, PT ;  /* 0x000000ff0c00720c */ /* 0x000fe20003f46270 */
[----:B------:R-:W-:Y:S01]  /*1a90*/  @!P5 IMAD.IADD R28, R28, 0x1, -R0 ;  /* 0x000000011c1cd824 */ /* 0x000fe200078e0a00 */
[----:B------:R-:W-:Y:S01]  /*1aa0*/  ISETP.GT.U32.AND P5, PT, R0, R34, PT ;  /* 0x000000220000720c */ /* 0x000fe20003fa4070 */
[----:B------:R-:W-:Y:S01]  /*1ab0*/  VIADD R8, R7, 0x1dc ;  /* 0x000001dc07087836 */ /* 0x000fe20000000000 */
[----:B------:R-:W-:Y:S01]  /*1ac0*/  LOP3.LUT R12, R4, 0x1e0, RZ, 0xfc, !PT ;  /* 0x000001e0040c7812 */ /* 0x000fe200078efcff */
[----:B------:R-:W-:Y:S01]  /*1ad0*/  @!P4 IMAD.MOV R26, RZ, RZ, -R26 ;  /* 0x000000ffff1ac224 */ /* 0x000fe200078e0a1a */
[----:B------:R-:W-:Y:S01]  /*1ae0*/  IABS R17, R18 ;  /* 0x0000001200117213 */ /* 0x000fe20000000000 */
[--C-:B------:R-:W-:Y:S01]  /*1af0*/  @!P1 IMAD.IADD R30, R30, 0x1, -R0.reuse ;  /* 0x000000011e1e9824 */ /* 0x100fe200078e0a00 */
[----:B------:R-:W-:Y:S01]  /*1b00*/  IABS R11, R12 ;  /* 0x0000000c000b7213 */ /* 0x000fe20000000000 */
[----:B------:R-:W-:Y:S01]  /*1b10*/  @!P6 IMAD.IADD R32, R32, 0x1, -R0 ;  /* 0x000000012020e824 */ /* 0x000fe200078e0a00 */
[----:B------:R-:W-:Y:S01]  /*1b20*/  IABS R13, R8 ;  /* 0x00000008000d7213 */ /* 0x000fe20000000000 */
[----:B------:R-:W-:Y:S01]  /*1b30*/  IMAD.HI.U32 R10, R6, R15, RZ ;  /* 0x0000000f060a7227 */ /* 0x000fe200078e00ff */
[----:B------:R-:W-:-:S02]  /*1b40*/  ISETP.GT.U32.AND P1, PT, R0, R30, PT ;  /* 0x0000001e0000720c */ /* 0x000fc40003f24070 */
[----:B------:R-:W-:Y:S01]  /*1b50*/  ISETP.GE.AND P4, PT, R8, RZ, PT ;  /* 0x000000ff0800720c */ /* 0x000fe20003f86270 */
[----:B------:R-:W-:Y:S01]  /*1b60*/  @!P5 IMAD.IADD R34, R34, 0x1, -R0 ;  /* 0x000000012222d824 */ /* 0x000fe200078e0a00 */
[----:B------:R-:W-:Y:S01]  /*1b70*/  ISETP.GT.U32.AND P6, PT, R0, R32, PT ;  /* 0x000000200000720c */ /* 0x000fe20003fc4070 */
[----:B------:R-:W-:-:S03]  /*1b80*/  IMAD.HI.U32 R8, R6, R11, RZ ;  /* 0x0000000b06087227 */ /* 0x000fc600078e00ff */
[----:B------:R-:W-:Y:S01]  /*1b90*/  ISETP.GT.U32.AND P5, PT, R0, R34, PT ;  /* 0x000000220000720c */ /* 0x000fe20003fa4070 */
[----:B------:R-:W-:-:S04]  /*1ba0*/  IMAD.HI.U32 R9, R6, R13, RZ ;  /* 0x0000000d06097227 */ /* 0x000fc800078e00ff */
[----:B------:R-:W-:Y:S02]  /*1bb0*/  IMAD.MOV R8, RZ, RZ, -R8 ;  /* 0x000000ffff087224 */ /* 0x000fe400078e0a08 */
[----:B------:R-:W-:Y:S02]  /*1bc0*/  IMAD.MOV R9, RZ, RZ, -R9 ;  /* 0x000000ffff097224 */ /* 0x000fe400078e0a09 */
[----:B------:R-:W-:Y:S01]  /*1bd0*/  IMAD R38, R0, R8, R11 ;  /* 0x0000000800267224 */ /* 0x000fe200078e020b */
[----:B------:R-:W-:Y:S01]  /*1be0*/  LOP3.LUT R8, R4, 0x1d4, RZ, 0xfc, !PT ;  /* 0x000001d404087812 */ /* 0x000fe200078efcff */
[----:B------:R-:W-:Y:S01]  /*1bf0*/  @!P1 IMAD.IADD R30, R30, 0x1, -R0 ;  /* 0x000000011e1e9824 */ /* 0x000fe200078e0a00 */
[----:B------:R-:W-:Y:S01]  /*1c00*/  ISETP.GE.AND P1, PT, R12, RZ, PT ;  /* 0x000000ff0c00720c */ /* 0x000fe20003f26270 */
[----:B------:R-:W-:Y:S01]  /*1c10*/  IMAD.MOV R10, RZ, RZ, -R10 ;  /* 0x000000ffff0a7224 */ /* 0x000fe200078e0a0a */
[----:B------:R-:W-:Y:S01]  /*1c20*/  LOP3.LUT R12, R4, 0x1cc, RZ, 0xfc, !PT ;  /* 0x000001cc040c7812 */ /* 0x000fe200078efcff */
[----:B------:R-:W-:Y:S01]  /*1c30*/  IMAD R42, R0, R9, R13 ;  /* 0x00000009002a7224 */ /* 0x000fe200078e020d */
[----:B------:R-:W-:Y:S01]  /*1c40*/  IABS R9, R8 ;  /* 0x0000000800097213 */ /* 0x000fe20000000000 */
[----:B------:R-:W-:Y:S01]  /*1c50*/  @!P6 IMAD.IADD R32, R32, 0x1, -R0 ;  /* 0x000000012020e824 */ /* 0x000fe200078e0a00 */
[C---:B------:R-:W-:Y:S01]  /*1c60*/  ISETP.GT.U32.AND P6, PT, R0.reuse, R38, PT ;  /* 0x000000260000720c */ /* 0x040fe20003fc4070 */
[----:B------:R-:W-:Y:S01]  /*1c70*/  IMAD R40, R0, R10, R15 ;  /* 0x0000000a00287224 */ /* 0x000fe200078e020f */
[----:B------:R-:W-:Y:S01]  /*1c80*/  LOP3.LUT R10, R4, 0x1d0, RZ, 0xfc, !PT ;  /* 0x000001d0040a7812 */ /* 0x000fe200078efcff */
[----:B------:R-:W-:Y:S01]  /*1c90*/  @!P2 IMAD.MOV R30, RZ, RZ, -R30 ;  /* 0x000000ffff1ea224 */ /* 0x000fe200078e0a1e */
[----:B------:R-:W-:Y:S01]  /*1ca0*/  ISETP.GT.U32.AND P2, PT, R0, R42, PT ;  /* 0x0000002a0000720c */ /* 0x000fe20003f44070 */
[----:B------:R-:W-:Y:S01]  /*1cb0*/  @!P5 IMAD.IADD R34, R34, 0x1, -R0 ;  /* 0x000000012222d824 */ /* 0x000fe200078e0a00 */
[----:B------:R-:W-:Y:S01]  /*1cc0*/  ISETP.GT.U32.AND P5, PT, R0, R40, PT ;  /* 0x000000280000720c */ /* 0x000fe20003fa4070 */
[----:B------:R-:W-:Y:S01]  /*1cd0*/  @!P0 IMAD.MOV R32, RZ, RZ, -R32 ;  /* 0x000000ffff208224 */ /* 0x000fe200078e0a20 */
[----:B------:R-:W-:Y:S01]  /*1ce0*/  IABS R11, R10 ;  /* 0x0000000a000b7213 */ /* 0x000fe20000000000 */
[----:B------:R-:W-:Y:S01]  /*1cf0*/  @!P3 IMAD.MOV R28, RZ, RZ, -R28 ;  /* 0x000000ffff1cb224 */ /* 0x000fe200078e0a1c */
[----:B------:R-:W-:-:S02]  /*1d00*/  ISETP.GE.AND P0, PT, R14, RZ, PT ;  /* 0x000000ff0e00720c */ /* 0x000fc40003f06270 */
[----:B------:R-:W-:Y:S01]  /*1d10*/  LOP3.LUT R14, R4, 0x1c8, RZ, 0xfc, !PT ;  /* 0x000001c8040e7812 */ /* 0x000fe200078efcff */
[--C-:B------:R-:W-:Y:S01]  /*1d20*/  @!P6 IMAD.IADD R38, R38, 0x1, -R0.reuse ;  /* 0x000000012626e824 */ /* 0x100fe200078e0a00 */
[----:B------:R-:W-:Y:S01]  /*1d30*/  ISETP.GE.AND P6, PT, R8, RZ, PT ;  /* 0x000000ff0800720c */ /* 0x000fe20003fc6270 */
[----:B------:R-:W-:Y:S01]  /*1d40*/  IMAD.HI.U32 R8, R6, R9, RZ ;  /* 0x0000000906087227 */ /* 0x000fe200078e00ff */
[----:B------:R-:W-:Y:S02]  /*1d50*/  ISETP.GE.AND P3, PT, R16, RZ, PT ;  /* 0x000000ff1000720c */ /* 0x000fe40003f66270 */
[----:B------:R-:W-:Y:S01]  /*1d60*/  LOP3.LUT R16, R4, 0x1c4, RZ, 0xfc, !PT ;  /* 0x000001c404107812 */ /* 0x000fe200078efcff */
[--C-:B------:R-:W-:Y:S01]  /*1d70*/  @!P2 IMAD.IADD R42, R42, 0x1, -R0.reuse ;  /* 0x000000012a2aa824 */ /* 0x100fe200078e0a00 */
[----:B------:R-:W-:Y:S01]  /*1d80*/  ISETP.GT.U32.AND P2, PT, R0, R38, PT ;  /* 0x000000260000720c */ /* 0x000fe20003f44070 */
[----:B------:R-:W-:Y:S01]  /*1d90*/  @!P5 IMAD.IADD R40, R40, 0x1, -R0 ;  /* 0x000000012828d824 */ /* 0x000fe200078e0a00 */
[----:B------:R-:W-:Y:S01]  /*1da0*/  IABS R13, R16 ;  /* 0x00000010000d7213 */ /* 0x000fe20000000000 */
[----:B------:R-:W-:Y:S01]  /*1db0*/  IMAD.MOV R44, RZ, RZ, -R8 ;  /* 0x000000ffff2c7224 */ /* 0x000fe200078e0a08 */
[----:B------:R-:W-:Y:S01]  /*1dc0*/  ISETP.GT.U32.AND P5, PT, R0, R42, PT ;  /* 0x0000002a0000720c */ /* 0x000fe20003fa4070 */
[----:B------:R-:W-:-:S04]  /*1dd0*/  IMAD.HI.U32 R8, R6, R11, RZ ;  /* 0x0000000b06087227 */ /* 0x000fc800078e00ff */
[----:B------:R-:W-:Y:S02]  /*1de0*/  IMAD.MOV R8, RZ, RZ, -R8 ;  /* 0x000000ffff087224 */ /* 0x000fe400078e0a08 */
[C---:B------:R-:W-:Y:S01]  /*1df0*/  IMAD R44, R0.reuse, R44, R9 ;  /* 0x0000002c002c7224 */ /* 0x040fe200078e0209 */
[----:B------:R-:W-:Y:S01]  /*1e00*/  IABS R9, R12 ;  /* 0x0000000c00097213 */ /* 0x000fe20000000000 */
[----:B------:R-:W-:Y:S01]  /*1e10*/  IMAD R46, R0, R8, R11 ;  /* 0x00000008002e7224 */ /* 0x000fe200078e020b */
[----:B------:R-:W-:Y:S01]  /*1e20*/  IABS R11, R14 ;  /* 0x0000000e000b7213 */ /* 0x000fe20000000000 */
[--C-:B------:R-:W-:Y:S01]  /*1e30*/  @!P2 IMAD.IADD R38, R38, 0x1, -R0.reuse ;  /* 0x000000012626a824 */ /* 0x100fe200078e0a00 */
[----:B------:R-:W-:Y:S01]  /*1e40*/  ISETP.GT.U32.AND P2, PT, R0, R44, PT ;  /* 0x0000002c0000720c */ /* 0x000fe20003f44070 */
[----:B------:R-:W-:Y:S01]  /*1e50*/  @!P5 IMAD.IADD R42, R42, 0x1, -R0 ;  /* 0x000000012a2ad824 */ /* 0x000fe200078e0a00 */
[----:B------:R-:W-:Y:S01]  /*1e60*/  ISETP.GT.U32.AND P5, PT, R0, R46, PT ;  /* 0x0000002e0000720c */ /* 0x000fe20003fa4070 */
[----:B------:R-:W-:-:S04]  /*1e70*/  IMAD.HI.U32 R8, R6, R9, RZ ;  /* 0x0000000906087227 */ /* 0x000fc800078e00ff */
[----:B------:R-:W-:Y:S02]  /*1e80*/  IMAD.MOV R8, RZ, RZ, -R8 ;  /* 0x000000ffff087224 */ /* 0x000fe400078e0a08 */
[----:B------:R-:W-:Y:S02]  /*1e90*/  @!P1 IMAD.MOV R38, RZ, RZ, -R38 ;  /* 0x000000ffff269224 */ /* 0x000fe400078e0a26 */
[----:B------:R-:W-:Y:S02]  /*1ea0*/  IMAD R48, R0, R8, R9 ;  /* 0x0000000800307224 */ /* 0x000fe400078e0209 */
[--C-:B------:R-:W-:Y:S01]  /*1eb0*/  @!P2 IMAD.IADD R44, R44, 0x1, -R0.reuse ;  /* 0x000000012c2ca824 */ /* 0x100fe200078e0a00 */
[----:B------:R-:W-:Y:S01]  /*1ec0*/  ISETP.GE.AND P2, PT, R12, RZ, PT ;  /* 0x000000ff0c00720c */ /* 0x000fe20003f46270 */
[----:B------:R-:W-:Y:S01]  /*1ed0*/  @!P5 IMAD.IADD R46, R46, 0x1, -R0 ;  /* 0x000000012e2ed824 */ /* 0x000fe200078e0a00 */
[----:B------:R-:W-:Y:S01]  /*1ee0*/  LOP3.LUT R12, R4, 0x1ac, RZ, 0xfc, !PT ;  /* 0x000001ac040c7812 */ /* 0x000fe200078efcff */
[----:B------:R-:W-:Y:S01]  /*1ef0*/  IMAD.HI.U32 R8, R6, R11, RZ ;  /* 0x0000000b06087227 */ /* 0x000fe200078e00ff */
[----:B------:R-:W-:-:S02]  /*1f00*/  ISETP.GT.U32.AND P1, PT, R0, R44, PT ;  /* 0x0000002c0000720c */ /* 0x000fc40003f24070 */
[C---:B------:R-:W-:Y:S01]  /*1f10*/  ISETP.GT.U32.AND P5, PT, R0.reuse, R46, PT ;  /* 0x0000002e0000720c */ /* 0x040fe20003fa4070 */
[----:B------:R-:W-:Y:S01]  /*1f20*/  @!P4 IMAD.MOV R42, RZ, RZ, -R42 ;  /* 0x000000ffff2ac224 */ /* 0x000fe200078e0a2a */
[----:B------:R-:W-:Y:S01]  /*1f30*/  ISETP.GT.U32.AND P4, PT, R0, R48, PT ;  /* 0x000000300000720c */ /* 0x000fe20003f84070 */
[----:B------:R-:W-:-:S04]  /*1f40*/  IMAD.HI.U32 R9, R6, R13, RZ ;  /* 0x0000000d06097227 */ /* 0x000fc800078e00ff */
[----:B------:R-:W-:Y:S02]  /*1f50*/  IMAD.MOV R50, RZ, RZ, -R8 ;  /* 0x000000ffff327224 */ /* 0x000fe400078e0a08 */
[----:B------:R-:W-:Y:S02]  /*1f60*/  IMAD.MOV R9, RZ, RZ, -R9 ;  /* 0x000000ffff097224 */ /* 0x000fe400078e0a09 */
[C---:B------:R-:W-:Y:S02]  /*1f70*/  IMAD R50, R0.reuse, R50, R11 ;  /* 0x0000003200327224 */ /* 0x040fe400078e020b */
[----:B------:R-:W-:Y:S01]  /*1f80*/  @!P3 IMAD.MOV R34, RZ, RZ, -R34 ;  /* 0x000000ffff22b224 */ /* 0x000fe200078e0a22 */
[C---:B------:R-:W-:Y:S01]  /*1f90*/  ISETP.GT.U32.AND P3, PT, R0.reuse, R40, PT ;  /* 0x000000280000720c */ /* 0x040fe20003f64070 */
[----:B------:R-:W-:Y:S01]  /*1fa0*/  IMAD R52, R0, R9, R13 ;  /* 0x0000000900347224 */ /* 0x000fe200078e020d */
[----:B------:R-:W-:Y:S01]  /*1fb0*/  LOP3.LUT R9, R4, 0x1c0, RZ, 0xfc, !PT ;  /* 0x000001c004097812 */ /* 0x000fe200078efcff */
[----:B------:R-:W-:-:S02]  /*1fc0*/  @!P1 IMAD.IADD R44, R44, 0x1, -R0 ;  /* 0x000000012c2c9824 */ /* 0x000fc400078e0a00 */
[--C-:B------:R-:W-:Y:S01]  /*1fd0*/  @!P5 IMAD.IADD R46, R46, 0x1, -R0.reuse ;  /* 0x000000012e2ed824 */ /* 0x100fe200078e0a00 */
[----:B------:R-:W-:Y:S01]  /*1fe0*/  ISETP.GT.U32.AND P5, PT, R0, R50, PT ;  /* 0x000000320000720c */ /* 0x000fe20003fa4070 */
[----:B------:R-:W-:Y:S01]  /*1ff0*/  @!P4 IMAD.IADD R48, R48, 0x1, -R0 ;  /* 0x000000013030c824 */ /* 0x000fe200078e0a00 */
[----:B------:R-:W-:Y:S01]  /*2000*/  IABS R11, R9 ;  /* 0x00000009000b7213 */ /* 0x000fe20000000000 */
[----:B------:R-:W-:Y:S01]  /*2010*/  @!P6 IMAD.MOV R44, RZ, RZ, -R44 ;  /* 0x000000ffff2ce224 */ /* 0x000fe200078e0a2c */
[C---:B------:R-:W-:Y:S01]  /*2020*/  ISETP.GT.U32.AND P6, PT, R0.reuse, R52, PT ;  /* 0x000000340000720c */ /* 0x040fe20003fc4070 */
[----:B------:R-:W-:Y:S01]  /*2030*/  VIADD R8, R7, 0x1bc ;  /* 0x000001bc07087836 */ /* 0x000fe20000000000 */
[----:B------:R-:W-:Y:S01]  /*2040*/  ISETP.GT.U32.AND P4, PT, R0, R48, PT ;  /* 0x000000300000720c */ /* 0x000fe20003f84070 */
[----:B------:R-:W-:Y:S01]  /*2050*/  @!P3 IMAD.IADD R40, R40, 0x1, -R0 ;  /* 0x000000012828b824 */ /* 0x000fe200078e0a00 */
[----:B------:R-:W-:Y:S02]  /*2060*/  ISETP.GE.AND P3, PT, R10, RZ, PT ;  /* 0x000000ff0a00720c */ /* 0x000fe40003f66270 */
[----:B------:R-:W-:Y:S01]  /*2070*/  LOP3.LUT R10, R4, 0x1b8, RZ, 0xfc, !PT ;  /* 0x000001b8040a7812 */ /* 0x000fe200078efcff */
[----:B------:R-:W-:Y:S01]  /*2080*/  @!P0 IMAD.MOV R40, RZ, RZ, -R40 ;  /* 0x000000ffff288224 */ /* 0x000fe200078e0a28 */
[----:B------:R-:W-:Y:S01]  /*2090*/  ISETP.GE.AND P1, PT, R8, RZ, PT ;  /* 0x000000ff0800720c */ /* 0x000fe20003f26270 */
[----:B------:R-:W-:Y:S01]  /*20a0*/  @!P5 IMAD.IADD R50, R50, 0x1, -R0 ;  /* 0x000000013232d824 */ /* 0x000fe200078e0a00 */
[----:B------:R-:W-:Y:S01]  /*20b0*/  IABS R13, R8 ;  /* 0x00000008000d7213 */ /* 0x000fe20000000000 */
[----:B------:R-:W-:Y:S01]  /*20c0*/  IMAD.HI.U32 R8, R6, R11, RZ ;  /* 0x0000000b06087227 */ /* 0x000fe200078e00ff */
[----:B------:R-:W-:-:S02]  /*20d0*/  IABS R15, R10 ;  /* 0x0000000a000f7213 */ /* 0x000fc40000000000 */
[----:B------:R-:W-:Y:S01]  /*20e0*/  ISETP.GT.U32.AND P5, PT, R0, R50, PT ;  /* 0x000000320000720c */ /* 0x000fe20003fa4070 */
[--C-:B------:R-:W-:Y:S01]  /*20f0*/  @!P6 IMAD.IADD R52, R52, 0x1, -R0.reuse ;  /* 0x000000013434e824 */ /* 0x100fe200078e0a00 */
[----:B------:R-:W-:Y:S01]  /*2100*/  ISETP.GE.AND P0, PT, R14, RZ, PT ;  /* 0x000000ff0e00720c */ /* 0x000fe20003f06270 */
[----:B------:R-:W-:Y:S01]  /*2110*/  @!P4 IMAD.IADD R48, R48, 0x1, -R0 ;  /* 0x000000013030c824 */ /* 0x000fe200078e0a00 */
[----:B------:R-:W-:Y:S01]  /*2120*/  ISETP.GE.AND P4, PT, R9, RZ, PT ;  /* 0x000000ff0900720c */ /* 0x000fe20003f86270 */
[----:B------:R-:W-:Y:S01]  /*2130*/  IMAD.MOV R58, RZ, RZ, -R8 ;  /* 0x000000ffff3a7224 */ /* 0x000fe200078e0a08 */
[----:B------:R-:W-:Y:S01]  /*2140*/  ISETP.GT.U32.AND P6, PT, R0, R52, PT ;  /* 0x000000340000720c */ /* 0x000fe20003fc4070 */
[----:B------:R-:W-:Y:S01]  /*2150*/  IMAD.HI.U32 R9, R6, R15, RZ ;  /* 0x0000000f06097227 */ /* 0x000fe200078e00ff */
[----:B------:R-:W-:-:S03]  /*2160*/  LOP3.LUT R14, R4, 0x1a8, RZ, 0xfc, !PT ;  /* 0x000001a8040e7812 */ /* 0x000fc600078efcff */
[----:B------:R-:W-:-:S04]  /*2170*/  IMAD.HI.U32 R8, R6, R13, RZ ;  /* 0x0000000d06087227 */ /* 0x000fc800078e00ff */
[----:B------:R-:W-:Y:S02]  /*2180*/  IMAD.MOV R9, RZ, RZ, -R9 ;  /* 0x000000ffff097224 */ /* 0x000fe400078e0a09 */
[----:B------:R-:W-:Y:S02]  /*2190*/  IMAD.MOV R8, RZ, RZ, -R8 ;  /* 0x000000ffff087224 */ /* 0x000fe400078e0a08 */
[C---:B------:R-:W-:Y:S02]  /*21a0*/  IMAD R58, R0.reuse, R58, R11 ;  /* 0x0000003a003a7224 */ /* 0x040fe400078e020b */
[----:B------:R-:W-:Y:S01]  /*21b0*/  IMAD R56, R0, R9, R15 ;  /* 0x0000000900387224 */ /* 0x000fe200078e020f */
[----:B------:R-:W-:Y:S01]  /*21c0*/  IABS R15, R14 ;  /* 0x0000000e000f7213 */ /* 0x000fe20000000000 */
[--C-:B------:R-:W-:Y:S01]  /*21d0*/  @!P5 IMAD.IADD R50, R50, 0x1, -R0.reuse ;  /* 0x000000013232d824 */ /* 0x100fe200078e0a00 */
[C---:B------:R-:W-:Y:S01]  /*21e0*/  ISETP.GT.U32.AND P5, PT, R0.reuse, R58, PT ;  /* 0x0000003a0000720c */ /* 0x040fe20003fa4070 */
[----:B------:R-:W-:Y:S01]  /*21f0*/  IMAD R54, R0, R8, R13 ;  /* 0x0000000800367224 */ /* 0x000fe200078e020d */
[----:B------:R-:W-:Y:S01]  /*2200*/  LOP3.LUT R8, R4, 0x1b4, RZ, 0xfc, !PT ;  /* 0x000001b404087812 */ /* 0x000fe200078efcff */
[----:B------:R-:W-:Y:S01]  /*2210*/  @!P6 IMAD.IADD R52, R52, 0x1, -R0 ;  /* 0x000000013434e824 */ /* 0x000fe200078e0a00 */
[C---:B------:R-:W-:Y:S01]  /*2220*/  ISETP.GT.U32.AND P6, PT, R0.reuse, R56, PT ;  /* 0x000000380000720c */ /* 0x040fe20003fc4070 */
[----:B------:R-:W-:Y:S01]  /*2230*/  @!P0 IMAD.MOV R50, RZ, RZ, -R50 ;  /* 0x000000ffff328224 */ /* 0x000fe200078e0a32 */
[----:B------:R-:W-:Y:S01]  /*2240*/  ISETP.GT.U32.AND P0, PT, R0, R54, PT ;  /* 0x000000360000720c */ /* 0x000fe20003f04070 */
[----:B------:R-:W-:Y:S01]  /*2250*/  @!P3 IMAD.MOV R46, RZ, RZ, -R46 ;  /* 0x000000ffff2eb224 */ /* 0x000fe200078e0a2e */
[----:B------:R-:W-:Y:S01]  /*2260*/  ISETP.GE.AND P3, PT, R16, RZ, PT ;  /* 0x000000ff1000720c */ /* 0x000fe20003f66270 */
[----:B------:R-:W-:Y:S01]  /*2270*/  @!P2 IMAD.MOV R48, RZ, RZ, -R48 ;  /* 0x000000ffff30a224 */ /* 0x000fe200078e0a30 */
[----:B------:R-:W-:-:S02]  /*2280*/  ISETP.GE.AND P2, PT, R10, RZ, PT ;  /* 0x000000ff0a00720c */ /* 0x000fc40003f46270 */
[----:B------:R-:W-:Y:S01]  /*2290*/  IABS R9, R8 ;  /* 0x0000000800097213 */ /* 0x000fe20000000000 */
[--C-:B------:R-:W-:Y:S01]  /*22a0*/  @!P5 IMAD.IADD R58, R58, 0x1, -R0.reuse ;  /* 0x000000013a3ad824 */ /* 0x100fe200078e0a00 */
[----:B------:R-:W-:Y:S02]  /*22b0*/  LOP3.LUT R10, R4, 0x1b0, RZ, 0xfc, !PT ;  /* 0x000001b0040a7812 */ /* 0x000fe400078efcff */
[----:B------:R-:W-:Y:S01]  /*22c0*/  ISETP.GE.AND P5, PT, R8, RZ, PT ;  /* 0x000000ff0800720c */ /* 0x000fe20003fa6270 */
[--C-:B------:R-:W-:Y:S01]  /*22d0*/  @!P6 IMAD.IADD R56, R56, 0x1, -R0.reuse ;  /* 0x000000013838e824 */ /* 0x100fe200078e0a00 */
[----:B------:R-:W-:Y:S01]  /*22e0*/  IABS R11, R10 ;  /* 0x0000000a000b7213 */ /* 0x000fe20000000000 */
[----:B------:R-:W-:Y:S01]  /*22f0*/  IMAD.HI.U32 R8, R6, R9, RZ ;  /* 0x0000000906087227 */ /* 0x000fe200078e00ff */
[----:B------:R-:W-:Y:S02]  /*2300*/  IABS R13, R12 ;  /* 0x0000000c000d7213 */ /* 0x000fe40000000000 */
[----:B------:R-:W-:Y:S01]  /*2310*/  ISETP.GT.U32.AND P6, PT, R0, R56, PT ;  /* 0x000000380000720c */ /* 0x000fe20003fc4070 */
[----:B------:R-:W-:Y:S01]  /*2320*/  @!P0 IMAD.IADD R54, R54, 0x1, -R0 ;  /* 0x0000000136368824 */ /* 0x000fe200078e0a00 */
[----:B------:R-:W-:Y:S01]  /*2330*/  ISETP.GT.U32.AND P0, PT, R0, R58, PT ;  /* 0x0000003a0000720c */ /* 0x000fe20003f04070 */
[----:B------:R-:W-:Y:S01]  /*2340*/  IMAD.MOV R60, RZ, RZ, -R8 ;  /* 0x000000ffff3c7224 */ /* 0x000fe200078e0a08 */
[----:B------:R-:W-:Y:S01]  /*2350*/  LOP3.LUT R16, R4, 0x184, RZ, 0xfc, !PT ;  /* 0x0000018404107812 */ /* 0x000fe200078efcff */
[----:B------:R-:W-:Y:S01]  /*2360*/  @!P3 IMAD.MOV R52, RZ, RZ, -R52 ;  /* 0x000000ffff34b224 */ /* 0x000fe200078e0a34 */
[----:B------:R-:W-:Y:S01]  /*2370*/  ISETP.GT.U32.AND P3, PT, R0, R54, PT ;  /* 0x000000360000720c */ /* 0x000fe20003f64070 */
[----:B------:R-:W-:-:S04]  /*2380*/  IMAD.HI.U32 R8, R6, R11, RZ ;  /* 0x0000000b06087227 */ /* 0x000fc800078e00ff */
[----:B------:R-:W-:Y:S02]  /*2390*/  IMAD.MOV R62, RZ, RZ, -R8 ;  /* 0x000000ffff3e7224 */ /* 0x000fe400078e0a08 */
[----:B------:R-:W-:-:S04]  /*23a0*/  IMAD.HI.U32 R8, R6, R13, RZ ;  /* 0x0000000d06087227 */ /* 0x000fc800078e00ff */
[C---:B------:R-:W-:Y:S02]  /*23b0*/  IMAD R60, R0.reuse, R60, R9 ;  /* 0x0000003c003c7224 */ /* 0x040fe400078e0209 */
[----:B------:R-:W-:Y:S02]  /*23c0*/  IMAD R62, R0, R62, R11 ;  /* 0x0000003e003e7224 */ /* 0x000fe400078e020b */
[----:B------:R-:W-:-:S04]  /*23d0*/  IMAD.HI.U32 R9, R6, R15, RZ ;  /* 0x0000000f06097227 */ /* 0x000fc800078e00ff */
[----:B------:R-:W-:Y:S02]  /*23e0*/  IMAD.MOV R8, RZ, RZ, -R8 ;  /* 0x000000ffff087224 */ /* 0x000fe400078e0a08 */
[--C-:B------:R-:W-:Y:S01]  /*23f0*/  @!P0 IMAD.IADD R58, R58, 0x1, -R0.reuse ;  /* 0x000000013a3a8824 */ /* 0x100fe200078e0a00 */
[----:B------:R-:W-:Y:S01]  /*2400*/  ISETP.GT.U32.AND P0, PT, R0, R60, PT ;  /* 0x0000003c0000720c */ /* 0x000fe20003f04070 */
[--C-:B------:R-:W-:Y:S01]  /*2410*/  @!P6 IMAD.IADD R56, R56, 0x1, -R0.reuse ;  /* 0x000000013838e824 */ /* 0x100fe200078e0a00 */
[----:B------:R-:W-:Y:S01]  /*2420*/  ISETP.GT.U32.AND P6, PT, R0, R62, PT ;  /* 0x0000003e0000720c */ /* 0x000fe20003fc4070 */
[----:B------:R-:W-:Y:S01]  /*2430*/  @!P3 IMAD.IADD R54, R54, 0x1, -R0 ;  /* 0x000000013636b824 */ /* 0x000fe200078e0a00 */
[----:B------:R-:W-:Y:S01]  /*2440*/  ISETP.GE.AND P3, PT, R10, RZ, PT ;  /* 0x000000ff0a00720c */ /* 0x000fe20003f66270 */
[----:B------:R-:W-:Y:S01]  /*2450*/  IMAD.MOV R9, RZ, RZ, -R9 ;  /* 0x000000ffff097224 */ /* 0x000fe200078e0a09 */
[----:B------:R-:W-:Y:S01]  /*2460*/  LOP3.LUT R10, R4, 0x1a4, RZ, 0xfc, !PT ;  /* 0x000001a4040a7812 */ /* 0x000fe200078efcff */
[----:B------:R-:W-:-:S02]  /*2470*/  IMAD R64, R0, R8, R13 ;  /* 0x0000000800407224 */ /* 0x000fc400078e020d */
[C---:B------:R-:W-:Y:S01]  /*2480*/  IMAD R66, R0.reuse, R9, R15 ;  /* 0x0000000900427224 */ /* 0x040fe200078e020f */
[----:B------:R-:W-:Y:S01]  /*2490*/  IABS R9, R10 ;  /* 0x0000000a00097213 */ /* 0x000fe20000000000 */
[----:B------:R-:W-:Y:S01]  /*24a0*/  @!P1 IMAD.MOV R54, RZ, RZ, -R54 ;  /* 0x000000ffff369224 */ /* 0x000fe200078e0a36 */
[C---:B------:R-:W-:Y:S01]  /*24b0*/  ISETP.GT.U32.AND P1, PT, R0.reuse, R64, PT ;  /* 0x000000400000720c */ /* 0x040fe20003f24070 */
[----:B------:R-:W-:Y:S01]  /*24c0*/  @!P2 IMAD.MOV R56, RZ, RZ, -R56 ;  /* 0x000000ffff38a224 */ /* 0x000fe200078e0a38 */
[----:B------:R-:W-:Y:S01]  /*24d0*/  ISETP.GT.U32.AND P2, PT, R0, R66, PT ;  /* 0x000000420000720c */ /* 0x000fe20003f44070 */
[----:B------:R-:W-:Y:S01]  /*24e0*/  VIADD R8, R7, 0x19c ;  /* 0x0000019c07087836 */ /* 0x000fe20000000000 */
[----:B------:R-:W-:Y:S01]  /*24f0*/  LOP3.LUT R15, R4, 0x1a0, RZ, 0xfc, !PT ;  /* 0x000001a0040f7812 */ /* 0x000fe200078efcff */
[--C-:B------:R-:W-:Y:S02]  /*2500*/  @!P0 IMAD.IADD R60, R60, 0x1, -R0.reuse ;  /* 0x000000013c3c8824 */ /* 0x100fe400078e0a00 */
[----:B------:R-:W-:Y:S01]  /*2510*/  @!P6 IMAD.IADD R62, R62, 0x1, -R0 ;  /* 0x000000013e3ee824 */ /* 0x000fe200078e0a00 */
[----:B------:R-:W-:Y:S01]  /*2520*/  ISETP.GE.AND P0, PT, R8, RZ, PT ;  /* 0x000000ff0800720c */ /* 0x000fe20003f06270 */
[----:B------:R-:W-:Y:S01]  /*2530*/  @!P4 IMAD.MOV R58, RZ, RZ, -R58 ;  /* 0x000000ffff3ac224 */ /* 0x000fe200078e0a3a */
[----:B------:R-:W-:Y:S01]  /*2540*/  IABS R13, R8 ;  /* 0x00000008000d7213 */ /* 0x000fe20000000000 */
[----:B------:R-:W-:Y:S01]  /*2550*/  IMAD.HI.U32 R8, R6, R9, RZ ;  /* 0x0000000906087227 */ /* 0x000fe200078e00ff */
[----:B------:R-:W-:-:S02]  /*2560*/  ISETP.GT.U32.AND P6, PT, R0, R62, PT ;  /* 0x0000003e0000720c */ /* 0x000fc40003fc4070 */
[----:B------:R-:W-:Y:S01]  /*2570*/  IABS R11, R15 ;  /* 0x0000000f000b7213 */ /* 0x000fe20000000000 */
[----:B------:R-:W-:Y:S01]  /*2580*/  @!P1 IMAD.IADD R64, R64, 0x1, -R0 ;  /* 0x0000000140409824 */ /* 0x000fe200078e0a00 */
[----:B------:R-:W-:Y:S01]  /*2590*/  ISETP.GT.U32.AND P4, PT, R0, R60, PT ;  /* 0x0000003c0000720c */ /* 0x000fe20003f84070 */
[----:B------:R-:W-:Y:S01]  /*25a0*/  IMAD.MOV R8, RZ, RZ, -R8 ;  /* 0x000000ffff087224 */ /* 0x000fe200078e0a08 */
[----:B------:R-:W-:Y:S01]  /*25b0*/  ISETP.GE.AND P1, PT, R14, RZ, PT ;  /* 0x000000ff0e00720c */ /* 0x000fe20003f26270 */
[----:B------:R-:W-:Y:S01]  /*25c0*/  @!P2 IMAD.IADD R66, R66, 0x1, -R0 ;  /* 0x000000014242a824 */ /* 0x000fe200078e0a00 */
[C---:B------:R-:W-:Y:S01]  /*25d0*/  ISETP.GT.U32.AND P2, PT, R0.reuse, R64, PT ;  /* 0x000000400000720c */ /* 0x040fe20003f44070 */
[----:B------:R-:W-:Y:S01]  /*25e0*/  IMAD R68, R0, R8, R9 ;  /* 0x0000000800447224 */ /* 0x000fe200078e0209 */
[----:B------:R-:W-:Y:S01]  /*25f0*/  LOP3.LUT R14, R4, 0x194, RZ, 0xfc, !PT ;  /* 0x00000194040e7812 */ /* 0x000fe200078efcff */
[----:B------:R-:W-:-:S04]  /*2600*/  IMAD.HI.U32 R8, R6, R11, RZ ;  /* 0x0000000b06087227 */ /* 0x000fc800078e00ff */
[----:B------:R-:W-:Y:S02]  /*2610*/  IMAD.MOV R8, RZ, RZ, -R8 ;  /* 0x000000ffff087224 */ /* 0x000fe400078e0a08 */
[--C-:B------:R-:W-:Y:S01]  /*2620*/  @!P6 IMAD.IADD R62, R62, 0x1, -R0.reuse ;  /* 0x000000013e3ee824 */ /* 0x100fe200078e0a00 */
[----:B------:R-:W-:Y:S01]  /*2630*/  ISETP.GT.U32.AND P6, PT, R0, R68, PT ;  /* 0x000000440000720c */ /* 0x000fe20003fc4070 */
[----:B------:R-:W-:Y:S01]  /*2640*/  @!P4 IMAD.IADD R60, R60, 0x1, -R0 ;  /* 0x000000013c3cc824 */ /* 0x000fe200078e0a00 */
[----:B------:R-:W-:Y:S01]  /*2650*/  ISETP.GE.AND P4, PT, R12, RZ, PT ;  /* 0x000000ff0c00720c */ /* 0x000fe20003f86270 */
[----:B------:R-:W-:Y:S01]  /*2660*/  IMAD R70, R0, R8, R11 ;  /* 0x0000000800467224 */ /* 0x000fe200078e020b */
[----:B------:R-:W-:Y:S01]  /*2670*/  LOP3.LUT R12, R4, 0x198, RZ, 0xfc, !PT ;  /* 0x00000198040c7812 */ /* 0x000fe200078efcff */
[----:B------:R-:W-:-:S03]  /*2680*/  IMAD.HI.U32 R9, R6, R13, RZ ;  /* 0x0000000d06097227 */ /* 0x000fc600078e00ff */
[----:B------:R-:W-:Y:S01]  /*2690*/  IABS R11, R12 ;  /* 0x0000000c000b7213 */ /* 0x000fe20000000000 */
[----:B------:R-:W-:Y:S01]  /*26a0*/  @!P5 IMAD.MOV R60, RZ, RZ, -R60 ;  /* 0x000000ffff3cd224 */ /* 0x000fe200078e0a3c */
[----:B------:R-:W-:Y:S01]  /*26b0*/  ISETP.GT.U32.AND P5, PT, R0, R66, PT ;  /* 0x000000420000720c */ /* 0x000fe20003fa4070 */
[--C-:B------:R-:W-:Y:S01]  /*26c0*/  @!P2 IMAD.IADD R64, R64, 0x1, -R0.reuse ;  /* 0x000000014040a824 */ /* 0x100fe200078e0a00 */
[----:B------:R-:W-:Y:S01]  /*26d0*/  ISETP.GT.U32.AND P2, PT, R0, R70, PT ;  /* 0x000000460000720c */ /* 0x000fe20003f44070 */
[----:B------:R-:W-:Y:S02]  /*26e0*/  IMAD.MOV R9, RZ, RZ, -R9 ;  /* 0x000000ffff097224 */ /* 0x000fe400078e0a09 */
[----:B------:R-:W-:Y:S02]  /*26f0*/  @!P6 IMAD.IADD R68, R68, 0x1, -R0 ;  /* 0x000000014444e824 */ /* 0x000fe400078e0a00 */
[C---:B------:R-:W-:Y:S01]  /*2700*/  IMAD R72, R0.reuse, R9, R13 ;  /* 0x0000000900487224 */ /* 0x040fe200078e020d */
[----:B------:R-:W-:Y:S01]  /*2710*/  IABS R13, R14 ;  /* 0x0000000e000d7213 */ /* 0x000fe20000000000 */
[----:B------:R-:W-:Y:S01]  /*2720*/  @!P3 IMAD.MOV R62, RZ, RZ, -R62 ;  /* 0x000000ffff3eb224 */ /* 0x000fe200078e0a3e */
[----:B------:R-:W-:Y:S01]  /*2730*/  ISETP.GT.U32.AND P6, PT, R0, R68, PT ;  /* 0x000000440000720c */ /* 0x000fe20003fc4070 */
[----:B------:R-:W-:Y:S01]  /*2740*/  IMAD.HI.U32 R8, R6, R11, RZ ;  /* 0x0000000b06087227 */ /* 0x000fe200078e00ff */
[----:B------:R-:W-:-:S02]  /*2750*/  ISETP.GE.AND P3, PT, R10, RZ, PT ;  /* 0x000000ff0a00720c */ /* 0x000fc40003f66270 */
[----:B------:R-:W-:Y:S01]  /*2760*/  LOP3.LUT R10, R4, 0x190, RZ, 0xfc, !PT ;  /* 0x00000190040a7812 */ /* 0x000fe200078efcff */
[----:B------:R-:W-:-:S04]  /*2770*/  IMAD.HI.U32 R9, R6, R13, RZ ;  /* 0x0000000d06097227 */ /* 0x000fc800078e00ff */
[--C-:B------:R-:W-:Y:S01]  /*2780*/  @!P5 IMAD.IADD R66, R66, 0x1, -R0.reuse ;  /* 0x000000014242d824 */ /* 0x100fe200078e0a00 */
[----:B------:R-:W-:Y:S01]  /*2790*/  ISETP.GE.AND P5, PT, R15, RZ, PT ;  /* 0x000000ff0f00720c */ /* 0x000fe20003fa6270 */
[----:B------:R-:W-:Y:S01]  /*27a0*/  @!P2 IMAD.IADD R70, R70, 0x1, -R0 ;  /* 0x000000014646a824 */ /* 0x000fe200078e0a00 */
[----:B------:R-:W-:Y:S01]  /*27b0*/  ISETP.GE.AND P2, PT, R14, RZ, PT ;  /* 0x000000ff0e00720c */ /* 0x000fe20003f46270 */
[----:B------:R-:W-:Y:S01]  /*27c0*/  IMAD.MOV R9, RZ, RZ, -R9 ;  /* 0x000000ffff097224 */ /* 0x000fe200078e0a09 */
[----:B------:R-:W-:Y:S01]  /*27d0*/  LOP3.LUT R14, R4, 0x188, RZ, 0xfc, !PT ;  /* 0x00000188040e7812 */ /* 0x000fe200078efcff */
[----:B------:R-:W-:Y:S01]  /*27e0*/  @!P1 IMAD.MOV R66, RZ, RZ, -R66 ;  /* 0x000000ffff429224 */ /* 0x000fe200078e0a42 */
[C---:B------:R-:W-:Y:S01]  /*27f0*/  ISETP.GT.U32.AND P1, PT, R0.reuse, R70, PT ;  /* 0x000000460000720c */ /* 0x040fe20003f24070 */
[C---:B------:R-:W-:Y:S01]  /*2800*/  IMAD R76, R0.reuse, R9, R13 ;  /* 0x00000009004c7224 */ /* 0x040fe200078e020d */
[----:B------:R-:W-:Y:S01]  /*2810*/  IABS R9, R10 ;  /* 0x0000000a00097213 */ /* 0x000fe20000000000 */
[----:B------:R-:W-:Y:S01]  /*2820*/  IMAD.MOV R8, RZ, RZ, -R8 ;  /* 0x000000ffff087224 */ /* 0x000fe200078e0a08 */
[----:B------:R-:W-:Y:S01]  /*2830*/  IABS R13, R14 ;  /* 0x0000000e000d7213 */ /* 0x000fe20000000000 */
[----:B------:R-:W-:Y:S01]  /*2840*/  @!P4 IMAD.MOV R64, RZ, RZ, -R64 ;  /* 0x000000ffff40c224 */ /* 0x000fe200078e0a40 */
[----:B------:R-:W-:Y:S01]  /*2850*/  ISETP.GT.U32.AND P4, PT, R0, R72, PT ;  /* 0x000000480000720c */ /* 0x000fe20003f84070 */
[----:B------:R-:W-:Y:S01]  /*2860*/  @!P6 IMAD.IADD R68, R68, 0x1, -R0 ;  /* 0x000000014444e824 */ /* 0x000fe200078e0a00 */
[----:B------:R-:W-:Y:S01]  /*2870*/  ISETP.GE.AND P6, PT, R12, RZ, PT ;  /* 0x000000ff0c00720c */ /* 0x000fe20003fc6270 */
[----:B------:R-:W-:Y:S01]  /*2880*/  IMAD R74, R0, R8, R11 ;  /* 0x00000008004a7224 */ /* 0x000fe200078e020b */
[----:B------:R-:W-:Y:S01]  /*2890*/  LOP3.LUT R12, R4, 0x18c, RZ, 0xfc, !PT ;  /* 0x0000018c040c7812 */ /* 0x000fe200078efcff */
[----:B------:R-:W-:Y:S01]  /*28a0*/  IMAD.HI.U32 R8, R6, R9, RZ ;  /* 0x0000000906087227 */ /* 0x000fe200078e00ff */
[----:B------:R-:W-:-:S02]  /*28b0*/  IABS R15, R16 ;  /* 0x00000010000f7213 */ /* 0x000fc40000000000 */
[----:B------:R-:W-:Y:S01]  /*28c0*/  IABS R11, R12 ;  /* 0x0000000c000b7213 */ /* 0x000fe20000000000 */
[----:B------:R-:W-:Y:S01]  /*28d0*/  @!P3 IMAD.MOV R68, RZ, RZ, -R68 ;  /* 0x000000ffff44b224 */ /* 0x000fe200078e0a44 */
[----:B------:R-:W-:Y:S01]  /*28e0*/  ISETP.GT.U32.AND P3, PT, R0, R74, PT ;  /* 0x0000004a0000720c */ /* 0x000fe20003f64070 */
[----:B------:R-:W-:Y:S01]  /*28f0*/  @!P1 IMAD.IADD R70, R70, 0x1, -R0 ;  /* 0x0000000146469824 */ /* 0x000fe200078e0a00 */
[----:B------:R-:W-:Y:S01]  /*2900*/  ISETP.GT.U32.AND P1, PT, R0, R76, PT ;  /* 0x0000004c0000720c */ /* 0x000fe20003f24070 */
[----:B------:R-:W-:Y:S02]  /*2910*/  IMAD.MOV R8, RZ, RZ, -R8 ;  /* 0x000000ffff087224 */ /* 0x000fe400078e0a08 */
[----:B------:R-:W-:Y:S02]  /*2920*/  @!P4 IMAD.IADD R72, R72, 0x1, -R0 ;  /* 0x000000014848c824 */ /* 0x000fe400078e0a00 */
[C---:B------:R-:W-:Y:S02]  /*2930*/  IMAD R78, R0.reuse, R8, R9 ;  /* 0x00000008004e7224 */ /* 0x040fe400078e0209 */
[----:B------:R-:W-:Y:S01]  /*2940*/  @!P5 IMAD.MOV R70, RZ, RZ, -R70 ;  /* 0x000000ffff46d224 */ /* 0x000fe200078e0a46 */
[----:B------:R-:W-:Y:S01]  /*2950*/  ISETP.GT.U32.AND P4, PT, R0, R72, PT ;  /* 0x000000480000720c */ /* 0x000fe20003f84070 */
[----:B------:R-:W-:Y:S01]  /*2960*/  IMAD.HI.U32 R8, R6, R11, RZ ;  /* 0x0000000b06087227 */ /* 0x000fe200078e00ff */
[----:B------:R-:W-:-:S03]  /*2970*/  ISETP.GT.U32.AND P5, PT, R0, R78, PT ;  /* 0x0000004e0000720c */ /* 0x000fc60003fa4070 */
[--C-:B------:R-:W-:Y:S02]  /*2980*/  @!P3 IMAD.IADD R74, R74, 0x1, -R0.reuse ;  /* 0x000000014a4ab824 */ /* 0x100fe400078e0a00 */
[----:B------:R-:W-:Y:S02]  /*2990*/  @!P1 IMAD.IADD R76, R76, 0x1, -R0 ;  /* 0x000000014c4c9824 */ /* 0x000fe400078e0a00 */
[----:B------:R-:W-:Y:S01]  /*29a0*/  IMAD.HI.U32 R9, R6, R13, RZ ;  /* 0x0000000d06097227 */ /* 0x000fe200078e00ff */
[C---:B------:R-:W-:Y:S02]  /*29b0*/  ISETP.GT.U32.AND P3, PT, R0.reuse, R74, PT ;  /* 0x0000004a0000720c */ /* 0x040fe40003f64070 */
[----:B------:R-:W-:Y:S01]  /*29c0*/  ISETP.GT.U32.AND P1, PT, R0, R76, PT ;  /* 0x0000004c0000720c */ /* 0x000fe20003f24070 */
[----:B------:R-:W-:Y:S02]  /*29d0*/  IMAD.MOV R8, RZ, RZ, -R8 ;  /* 0x000000ffff087224 */ /* 0x000fe400078e0a08 */
[----:B------:R-:W-:-:S02]  /*29e0*/  @!P5 IMAD.IADD R78, R78, 0x1, -R0 ;  /* 0x000000014e4ed824 */ /* 0x000fc400078e0a00 */
[----:B------:R-:W-:Y:S01]  /*29f0*/  @!P4 IMAD.IADD R72, R72, 0x1, -R0 ;  /* 0x000000014848c824 */ /* 0x000fe200078e0a00 */
[----:B------:R-:W-:Y:S01]  /*2a00*/  ISETP.GE.AND P4, PT, R10, RZ, PT ;  /* 0x000000ff0a00720c */ /* 0x000fe20003f86270 */
[----:B------:R-:W-:Y:S01]  /*2a10*/  IMAD.MOV R9, RZ, RZ, -R9 ;  /* 0x000000ffff097224 */ /* 0x000fe200078e0a09 */
[----:B------:R-:W-:Y:S01]  /*2a20*/  ISETP.GT.U32.AND P5, PT, R0, R78, PT ;  /* 0x0000004e0000720c */ /* 0x000fe20003fa4070 */
[----:B------:R-:W-:-:S04]  /*2a30*/  IMAD.HI.U32 R10, R6, R15, RZ ;  /* 0x0000000f060a7227 */ /* 0x000fc800078e00ff */
[----:B------:R-:W-:Y:S02]  /*2a40*/  IMAD R80, R0, R8, R11 ;  /* 0x0000000800507224 */ /* 0x000fe400078e020b */
[----:B------:R-:W-:Y:S01]  /*2a50*/  @!P3 IMAD.IADD R74, R74, 0x1, -R0 ;  /* 0x000000014a4ab824 */ /* 0x000fe200078e0a00 */
[----:B------:R-:W-:Y:S01]  /*2a60*/  ISETP.GE.AND P3, PT, R14, RZ, PT ;  /* 0x000000ff0e00720c */ /* 0x000fe20003f66270 */
[----:B------:R-:W-:Y:S01]  /*2a70*/  IMAD R82, R0, R9, R13 ;  /* 0x0000000900527224 */ /* 0x000fe200078e020d */
[----:B------:R-:W-:Y:S01]  /*2a80*/  LOP3.LUT R14, R4, 0x178, RZ, 0xfc, !PT ;  /* 0x00000178040e7812 */ /* 0x000fe200078efcff */
[----:B------:R-:W-:Y:S02]  /*2a90*/  IMAD.MOV R10, RZ, RZ, -R10 ;  /* 0x000000ffff0a7224 */ /* 0x000fe400078e0a0a */
[----:B------:R-:W-:Y:S01]  /*2aa0*/  @!P1 IMAD.IADD R76, R76, 0x1, -R0 ;  /* 0x000000014c4c9824 */ /* 0x000fe200078e0a00 */
[C---:B------:R-:W-:Y:S01]  /*2ab0*/  ISETP.GT.U32.AND P1, PT, R0.reuse, R80, PT ;  /* 0x000000500000720c */ /* 0x040fe20003f24070 */
[----:B------:R-:W-:Y:S01]  /*2ac0*/  @!P6 IMAD.MOV R74, RZ, RZ, -R74 ;  /* 0x000000ffff4ae224 */ /* 0x000fe200078e0a4a */
[C---:B------:R-:W-:Y:S01]  /*2ad0*/  ISETP.GT.U32.AND P6, PT, R0.reuse, R82, PT ;  /* 0x000000520000720c */ /* 0x040fe20003fc4070 */
[----:B------:R-:W-:Y:S01]  /*2ae0*/  IMAD R84, R0, R10, R15 ;  /* 0x0000000a00547224 */ /* 0x000fe200078e020f */
[----:B------:R-:W-:Y:S01]  /*2af0*/  IABS R15, R14 ;  /* 0x0000000e000f7213 */ /* 0x000fe20000000000 */
[----:B------:R-:W-:-:S02]  /*2b00*/  @!P5 IMAD.IADD R78, R78, 0x1, -R0 ;  /* 0x000000014e4ed824 */ /* 0x000fc400078e0a00 */
[----:B------:R-:W-:Y:S01]  /*2b10*/  @!P0 IMAD.MOV R72, RZ, RZ, -R72 ;  /* 0x000000ffff488224 */ /* 0x000fe200078e0a48 */
[----:B------:R-:W-:Y:S01]  /*2b20*/  ISETP.GT.U32.AND P5, PT, R0, R84, PT ;  /* 0x000000540000720c */ /* 0x000fe20003fa4070 */
[----:B------:R-:W-:Y:S01]  /*2b30*/  VIADD R8, R7, 0x17c ;  /* 0x0000017c07087836 */ /* 0x000fe20000000000 */
[----:B------:R-:W-:Y:S01]  /*2b40*/  ISETP.GE.AND P0, PT, R12, RZ, PT ;  /* 0x000000ff0c00720c */ /* 0x000fe20003f06270 */
[----:B------:R-:W-:Y:S01]  /*2b50*/  @!P2 IMAD.MOV R76, RZ, RZ, -R76 ;  /* 0x000000ffff4ca224 */ /* 0x000fe200078e0a4c */
[----:B------:R-:W-:Y:S01]  /*2b60*/  LOP3.LUT R12, R4, 0x180, RZ, 0xfc, !PT ;  /* 0x00000180040c7812 */ /* 0x000fe200078efcff */
        /* <DEDUP_REMOVED lines=69> */
[----:B------:R-:W-:Y:S02]  /*2fc0*/  IMAD.MOV R98, RZ, RZ, -R8 ;  /* 0x000000ffff627224 */ /* 0x000fe400078e0a08 */
[----:B------:R-:W-:-:S04]  /*2fd0*/  IMAD.HI.U32 R9, R6, R13, RZ ;  /* 0x0000000d06097227 */ /* 0x000fc800078e00ff */
[C---:B------:R-:W-:Y:S02]  /*2fe0*/  IMAD R98, R0.reuse, R98, R11 ;  /* 0x0000006200627224 */ /* 0x040fe400078e020b */
[----:B------:R-:W-:Y:S02]  /*2ff0*/  IMAD.MOV R9, RZ, RZ, -R9 ;  /* 0x000000ffff097224 */ /* 0x000fe400078e0a09 */
[----:B------:R-:W-:Y:S01]  /*3000*/  @!P4 IMAD.MOV R84, RZ, RZ, -R84 ;  /* 0x000000ffff54c224 */ /* 0x000fe200078e0a54 */
[----:B------:R-:W-:Y:S01]  /*3010*/  ISETP.GT.U32.AND P4, PT, R0, R90, PT ;  /* 0x0000005a0000720c */ /* 0x000fe20003f84070 */
[--C-:B------:R-:W-:Y:S01]  /*3020*/  @!P5 IMAD.IADD R96, R96, 0x1, -R0.reuse ;  /* 0x000000016060d824 */ /* 0x100fe200078e0a00 */
[C---:B------:R-:W-:Y:S01]  /*3030*/  ISETP.GT.U32.AND P5, PT, R0.reuse, R98, PT ;  /* 0x000000620000720c */ /* 0x040fe20003fa4070 */
[----:B------:R-:W-:Y:S01]  /*3040*/  IMAD R114, R0, R9, R13 ;  /* 0x0000000900727224 */ /* 0x000fe200078e020d */
[----:B------:R-:W-:Y:S01]  /*3050*/  LOP3.LUT R9, R4, 0x160, RZ, 0xfc, !PT ;  /* 0x0000016004097812 */ /* 0x000fe200078efcff */
[----:B------:R-:W-:-:S02]  /*3060*/  @!P1 IMAD.IADD R92, R92, 0x1, -R0 ;  /* 0x000000015c5c9824 */ /* 0x000fc400078e0a00 */
[----:B------:R-:W-:Y:S01]  /*3070*/  @!P2 IMAD.IADD R94, R94, 0x1, -R0 ;  /* 0x000000015e5ea824 */ /* 0x000fe200078e0a00 */
[----:B------:R-:W-:Y:S01]  /*3080*/  IABS R11, R9 ;  /* 0x00000009000b7213 */ /* 0x000fe20000000000 */
[----:B------:R-:W-:Y:S01]  /*3090*/  @!P6 IMAD.MOV R92, RZ, RZ, -R92 ;  /* 0x000000ffff5ce224 */ /* 0x000fe200078e0a5c */
[C---:B------:R-:W-:Y:S01]  /*30a0*/  ISETP.GT.U32.AND P6, PT, R0.reuse, R114, PT ;  /* 0x000000720000720c */ /* 0x040fe20003fc4070 */
[----:B------:R-:W-:Y:S01]  /*30b0*/  VIADD R8, R7, 0x15c ;  /* 0x0000015c07087836 */ /* 0x000fe20000000000 */
[----:B------:R-:W-:Y:S01]  /*30c0*/  ISETP.GT.U32.AND P2, PT, R0, R94, PT ;  /* 0x0000005e0000720c */ /* 0x000fe20003f44070 */
[--C-:B------:R-:W-:Y:S01]  /*30d0*/  @!P4 IMAD.IADD R90, R90, 0x1, -R0.reuse ;  /* 0x000000015a5ac824 */ /* 0x100fe200078e0a00 */
[----:B------:R-:W-:Y:S01]  /*30e0*/  ISETP.GE.AND P4, PT, R10, RZ, PT ;  /* 0x000000ff0a00720c */ /* 0x000fe20003f86270 */
[----:B------:R-:W-:Y:S01]  /*30f0*/  @!P5 IMAD.IADD R98, R98, 0x1, -R0 ;  /* 0x000000016262d824 */ /* 0x000fe200078e0a00 */
[----:B------:R-:W-:Y:S01]  /*3100*/  LOP3.LUT R10, R4, 0x158, RZ, 0xfc, !PT ;  /* 0x00000158040a7812 */ /* 0x000fe200078efcff */
[----:B------:R-:W-:Y:S01]  /*3110*/  @!P3 IMAD.MOV R90, RZ, RZ, -R90 ;  /* 0x000000ffff5ab224 */ /* 0x000fe200078e0a5a */
[----:B------:R-:W-:-:S02]  /*3120*/  ISETP.GE.AND P1, PT, R8, RZ, PT ;  /* 0x000000ff0800720c */ /* 0x000fc40003f26270 */
[----:B------:R-:W-:Y:S01]  /*3130*/  IABS R13, R8 ;  /* 0x00000008000d7213 */ /* 0x000fe20000000000 */
[----:B------:R-:W-:Y:S01]  /*3140*/  IMAD.HI.U32 R8, R6, R11, RZ ;  /* 0x0000000b06087227 */ /* 0x000fe200078e00ff */
[----:B------:R-:W-:Y:S02]  /*3150*/  ISETP.GT.U32.AND P5, PT, R0, R98, PT ;  /* 0x000000620000720c */ /* 0x000fe40003fa4070 */
[----:B------:R-:W-:Y:S01]  /*3160*/  IABS R15, R10 ;  /* 0x0000000a000f7213 */ /* 0x000fe20000000000 */
[----:B------:R-:W-:Y:S01]  /*3170*/  @!P6 IMAD.IADD R114, R114, 0x1, -R0 ;  /* 0x000000017272e824 */ /* 0x000fe200078e0a00 */
[----:B------:R-:W-:Y:S01]  /*3180*/  ISETP.GE.AND P3, PT, R14, RZ, PT ;  /* 0x000000ff0e00720c */ /* 0x000fe20003f66270 */
[----:B------:R-:W-:Y:S01]  /*3190*/  IMAD.MOV R116, RZ, RZ, -R8 ;  /* 0x000000ffff747224 */ /* 0x000fe200078e0a08 */
[----:B------:R-:W-:Y:S01]  /*31a0*/  LOP3.LUT R14, R4, 0x148, RZ, 0xfc, !PT ;  /* 0x00000148040e7812 */ /* 0x000fe200078efcff */
[----:B------:R-:W-:Y:S01]  /*31b0*/  @!P2 IMAD.IADD R94, R94, 0x1, -R0 ;  /* 0x000000015e5ea824 */ /* 0x000fe200078e0a00 */
[----:B------:R-:W-:Y:S01]  /*31c0*/  ISETP.GE.AND P2, PT, R9, RZ, PT ;  /* 0x000000ff0900720c */ /* 0x000fe20003f46270 */
[----:B------:R-:W-:Y:S01]  /*31d0*/  IMAD.HI.U32 R8, R6, R13, RZ ;  /* 0x0000000d06087227 */ /* 0x000fe200078e00ff */
[----:B------:R-:W-:-:S03]  /*31e0*/  ISETP.GT.U32.AND P6, PT, R0, R114, PT ;  /* 0x000000720000720c */ /* 0x000fc60003fc4070 */
[----:B------:R-:W-:-:S04]  /*31f0*/  IMAD.HI.U32 R9, R6, R15, RZ ;  /* 0x0000000f06097227 */ /* 0x000fc800078e00ff */
[----:B------:R-:W-:Y:S02]  /*3200*/  IMAD R116, R0, R116, R11 ;  /* 0x0000007400747224 */ /* 0x000fe400078e020b */
[----:B------:R-:W-:Y:S02]  /*3210*/  IMAD.MOV R8, RZ, RZ, -R8 ;  /* 0x000000ffff087224 */ /* 0x000fe400078e0a08 */
[----:B------:R-:W-:Y:S02]  /*3220*/  IMAD.MOV R9, RZ, RZ, -R9 ;  /* 0x000000ffff097224 */ /* 0x000fe400078e0a09 */
[----:B------:R-:W-:Y:S01]  /*3230*/  @!P5 IMAD.IADD R98, R98, 0x1, -R0 ;  /* 0x000000016262d824 */ /* 0x000fe200078e0a00 */
[C---:B------:R-:W-:Y:S01]  /*3240*/  ISETP.GT.U32.AND P5, PT, R0.reuse, R116, PT ;  /* 0x000000740000720c */ /* 0x040fe20003fa4070 */
[----:B------:R-:W-:Y:S01]  /*3250*/  IMAD R118, R0, R8, R13 ;  /* 0x0000000800767224 */ /* 0x000fe200078e020d */
[----:B------:R-:W-:Y:S01]  /*3260*/  LOP3.LUT R8, R4, 0x154, RZ, 0xfc, !PT ;  /* 0x0000015404087812 */ /* 0x000fe200078efcff */
[C---:B------:R-:W-:Y:S01]  /*3270*/  IMAD R120, R0.reuse, R9, R15 ;  /* 0x0000000900787224 */ /* 0x040fe200078e020f */
[----:B------:R-:W-:Y:S01]  /*3280*/  IABS R13, R12 ;  /* 0x0000000c000d7213 */ /* 0x000fe20000000000 */
[----:B------:R-:W-:Y:S01]  /*3290*/  @!P3 IMAD.MOV R98, RZ, RZ, -R98 ;  /* 0x000000ffff62b224 */ /* 0x000fe200078e0a62 */
[----:B------:R-:W-:Y:S01]  /*32a0*/  ISETP.GT.U32.AND P3, PT, R0, R118, PT ;  /* 0x000000760000720c */ /* 0x000fe20003f64070 */
[----:B------:R-:W-:Y:S01]  /*32b0*/  @!P6 IMAD.IADD R114, R114, 0x1, -R0 ;  /* 0x000000017272e824 */ /* 0x000fe200078e0a00 */
[----:B------:R-:W-:Y:S01]  /*32c0*/  ISETP.GT.U32.AND P6, PT, R0, R120, PT ;  /* 0x000000780000720c */ /* 0x000fe20003fc4070 */
[----:B------:R-:W-:Y:S01]  /*32d0*/  @!P4 IMAD.MOV R96, RZ, RZ, -R96 ;  /* 0x000000ffff60c224 */ /* 0x000fe200078e0a60 */
[----:B------:R-:W-:Y:S01]  /*32e0*/  ISETP.GE.AND P4, PT, R16, RZ, PT ;  /* 0x000000ff1000720c */ /* 0x000fe20003f86270 */
[----:B------:R-:W-:Y:S01]  /*32f0*/  @!P0 IMAD.MOV R94, RZ, RZ, -R94 ;  /* 0x000000ffff5e8224 */ /* 0x000fe200078e0a5e */
[----:B------:R-:W-:Y:S01]  /*3300*/  ISETP.GE.AND P0, PT, R10, RZ, PT ;  /* 0x000000ff0a00720c */ /* 0x000fe20003f06270 */
[----:B------:R-:W-:Y:S01]  /*3310*/  @!P5 IMAD.IADD R116, R116, 0x1, -R0 ;  /* 0x000000017474d824 */ /* 0x000fe200078e0a00 */
[----:B------:R-:W-:-:S02]  /*3320*/  IABS R9, R8 ;  /* 0x0000000800097213 */ /* 0x000fc40000000000 */
[----:B------:R-:W-:Y:S02]  /*3330*/  LOP3.LUT R10, R4, 0x150, RZ, 0xfc, !PT ;  /* 0x00000150040a7812 */ /* 0x000fe400078efcff */
[----:B------:R-:W-:Y:S01]  /*3340*/  ISETP.GE.AND P5, PT, R8, RZ, PT ;  /* 0x000000ff0800720c */ /* 0x000fe20003fa6270 */
[--C-:B------:R-:W-:Y:S01]  /*3350*/  @!P3 IMAD.IADD R118, R118, 0x1, -R0.reuse ;  /* 0x000000017676b824 */ /* 0x100fe200078e0a00 */
[----:B------:R-:W-:Y:S01]  /*3360*/  ISETP.GT.U32.AND P3, PT, R0, R116, PT ;  /* 0x000000740000720c */ /* 0x000fe20003f64070 */
[----:B------:R-:W-:Y:S01]  /*3370*/  @!P6 IMAD.IADD R120, R120, 0x1, -R0 ;  /* 0x000000017878e824 */ /* 0x000fe200078e0a00 */
[----:B------:R-:W-:Y:S01]  /*3380*/  IABS R11, R10 ;  /* 0x0000000a000b7213 */ /* 0x000fe20000000000 */
[----:B------:R-:W-:Y:S01]  /*3390*/  IMAD.HI.U32 R8, R6, R9, RZ ;  /* 0x0000000906087227 */ /* 0x000fe200078e00ff */
[----:B------:R-:W-:Y:S02]  /*33a0*/  IABS R15, R14 ;  /* 0x0000000e000f7213 */ /* 0x000fe40000000000 */
[----:B------:R-:W-:Y:S01]  /*33b0*/  ISETP.GT.U32.AND P6, PT, R0, R120, PT ;  /* 0x000000780000720c */ /* 0x000fe20003fc4070 */
[----:B------:R-:W-:Y:S01]  /*33c0*/  IMAD.MOV R122, RZ, RZ, -R8 ;  /* 0x000000ffff7a7224 */ /* 0x000fe200078e0a08 */
[----:B------:R-:W-:Y:S01]  /*33d0*/  LOP3.LUT R16, R4, 0x124, RZ, 0xfc, !PT ;  /* 0x0000012404107812 */ /* 0x000fe200078efcff */
[----:B------:R-:W-:Y:S01]  /*33e0*/  @!P4 IMAD.MOV R114, RZ, RZ, -R114 ;  /* 0x000000ffff72c224 */ /* 0x000fe200078e0a72 */
[----:B------:R-:W-:Y:S01]  /*33f0*/  ISETP.GT.U32.AND P4, PT, R0, R118, PT ;  /* 0x000000760000720c */ /* 0x000fe20003f84070 */
[----:B------:R-:W-:-:S04]  /*3400*/  IMAD.HI.U32 R8, R6, R11, RZ ;  /* 0x0000000b06087227 */ /* 0x000fc800078e00ff */
[----:B------:R-:W-:Y:S02]  /*3410*/  IMAD R122, R0, R122, R9 ;  /* 0x0000007a007a7224 */ /* 0x000fe400078e0209 */
[----:B------:R-:W-:Y:S02]  /*3420*/  IMAD.MOV R124, RZ, RZ, -R8 ;  /* 0x000000ffff7c7224 */ /* 0x000fe400078e0a08 */
[----:B------:R-:W-:-:S04]  /*3430*/  IMAD.HI.U32 R8, R6, R13, RZ ;  /* 0x0000000d06087227 */ /* 0x000fc800078e00ff */
[----:B------:R-:W-:Y:S01]  /*3440*/  @!P3 IMAD.IADD R116, R116, 0x1, -R0 ;  /* 0x000000017474b824 */ /* 0x000fe200078e0a00 */
[C---:B------:R-:W-:Y:S01]  /*3450*/  ISETP.GT.U32.AND P3, PT, R0.reuse, R122, PT ;  /* 0x0000007a0000720c */ /* 0x040fe20003f64070 */
[----:B------:R-:W-:Y:S02]  /*3460*/  IMAD R124, R0, R124, R11 ;  /* 0x0000007c007c7224 */ /* 0x000fe400078e020b */
[----:B------:R-:W-:-:S04]  /*3470*/  IMAD.HI.U32 R9, R6, R15, RZ ;  /* 0x0000000f06097227 */ /* 0x000fc800078e00ff */
[----:B------:R-:W-:Y:S02]  /*3480*/  IMAD.MOV R8, RZ, RZ, -R8 ;  /* 0x000000ffff087224 */ /* 0x000fe400078e0a08 */
[--C-:B------:R-:W-:Y:S01]  /*3490*/  @!P6 IMAD.IADD R120, R120, 0x1, -R0.reuse ;  /* 0x000000017878e824 */ /* 0x100fe200078e0a00 */
[----:B------:R-:W-:Y:S01]  /*34a0*/  ISETP.GT.U32.AND P6, PT, R0, R124, PT ;  /* 0x0000007c0000720c */ /* 0x000fe20003fc4070 */
[----:B------:R-:W-:Y:S01]  /*34b0*/  @!P4 IMAD.IADD R118, R118, 0x1, -R0 ;  /* 0x000000017676c824 */ /* 0x000fe200078e0a00 */
[----:B------:R-:W-:Y:S01]  /*34c0*/  ISETP.GE.AND P4, PT, R10, RZ, PT ;  /* 0x000000ff0a00720c */ /* 0x000fe20003f86270 */
[----:B------:R-:W-:Y:S01]  /*34d0*/  IMAD.MOV R9, RZ, RZ, -R9 ;  /* 0x000000ffff097224 */ /* 0x000fe200078e0a09 */
[----:B------:R-:W-:Y:S01]  /*34e0*/  LOP3.LUT R10, R4, 0x144, RZ, 0xfc, !PT ;  /* 0x00000144040a7812 */ /* 0x000fe200078efcff */
[C---:B------:R-:W-:Y:S02]  /*34f0*/  IMAD R126, R0.reuse, R8, R13 ;  /* 0x00000008007e7224 */ /* 0x040fe400078e020d */
[C---:B------:R-:W-:Y:S01]  /*3500*/  IMAD R128, R0.reuse, R9, R15 ;  /* 0x0000000900807224 */ /* 0x040fe200078e020f */
[----:B------:R-:W-:Y:S01]  /*3510*/  IABS R9, R10 ;  /* 0x0000000a00097213 */ /* 0x000fe20000000000 */
[----:B------:R-:W-:Y:S01]  /*3520*/  @!P1 IMAD.MOV R118, RZ, RZ, -R118 ;  /* 0x000000ffff769224 */ /* 0x000fe200078e0a76 */
[----:B------:R-:W-:Y:S01]  /*3530*/  ISETP.GT.U32.AND P1, PT, R0, R126, PT ;  /* 0x0000007e0000720c */ /* 0x000fe20003f24070 */
[----:B------:R-:W-:Y:S01]  /*3540*/  @!P3 IMAD.IADD R122, R122, 0x1, -R0 ;  /* 0x000000017a7ab824 */ /* 0x000fe200078e0a00 */
[----:B------:R-:W-:Y:S01]  /*3550*/  LOP3.LUT R15, R4, 0x140, RZ, 0xfc, !PT ;  /* 0x00000140040f7812 */ /* 0x000fe200078efcff */
[----:B------:R-:W-:Y:S01]  /*3560*/  @!P0 IMAD.MOV R120, RZ, RZ, -R120 ;  /* 0x000000ffff788224 */ /* 0x000fe200078e0a78 */
[C---:B------:R-:W-:Y:S01]  /*3570*/  ISETP.GT.U32.AND P0, PT, R0.reuse, R128, PT ;  /* 0x000000800000720c */ /* 0x040fe20003f04070 */
[----:B------:R-:W-:Y:S01]  /*3580*/  VIADD R8, R7, 0x13c ;  /* 0x0000013c07087836 */ /* 0x000fe20000000000 */
[----:B------:R-:W-:Y:S01]  /*3590*/  IABS R11, R15 ;  /* 0x0000000f000b7213 */ /* 0x000fe20000000000 */
[----:B------:R-:W-:Y:S01]  /*35a0*/  @!P2 IMAD.MOV R116, RZ, RZ, -R116 ;  /* 0x000000ffff74a224 */ /* 0x000fe200078e0a74 */
[----:B------:R-:W-:Y:S01]  /*35b0*/  ISETP.GT.U32.AND P2, PT, R0, R122, PT ;  /* 0x0000007a0000720c */ /* 0x000fe20003f44070 */
[----:B------:R-:W-:Y:S01]  /*35c0*/  @!P6 IMAD.IADD R124, R124, 0x1, -R0 ;  /* 0x000000017c7ce824 */ /* 0x000fe200078e0a00 */
[----:B------:R-:W-:-:S02]  /*35d0*/  ISETP.GE.AND P3, PT, R8, RZ, PT ;  /* 0x000000ff0800720c */ /* 0x000fc40003f66270 */
[----:B------:R-:W-:Y:S01]  /*35e0*/  IABS R13, R8 ;  /* 0x00000008000d7213 */ /* 0x000fe20000000000 */
[----:B------:R-:W-:Y:S01]  /*35f0*/  IMAD.HI.U32 R8, R6, R9, RZ ;  /* 0x0000000906087227 */ /* 0x000fe200078e00ff */
[----:B------:R-:W-:-:S03]  /*3600*/  ISETP.GT.U32.AND P6, PT, R0, R124, PT ;  /* 0x0000007c0000720c */ /* 0x000fc60003fc4070 */
[----:B------:R-:W-:Y:S01]  /*3610*/  @!P1 IMAD.IADD R126, R126, 0x1, -R0 ;  /* 0x000000017e7e9824 */ /* 0x000fe200078e0a00 */
[----:B------:R-:W-:Y:S01]  /*3620*/  ISETP.GE.AND P1, PT, R14, RZ, PT ;  /* 0x000000ff0e00720c */ /* 0x000fe20003f26270 */
[----:B------:R-:W-:Y:S01]  /*3630*/  IMAD.MOV R8, RZ, RZ, -R8 ;  /* 0x000000ffff087224 */ /* 0x000fe200078e0a08 */
[----:B------:R-:W-:Y:S01]  /*3640*/  LOP3.LUT R14, R4, 0x134, RZ, 0xfc, !PT ;  /* 0x00000134040e7812 */ /* 0x000fe200078efcff */
[----:B------:R-:W-:Y:S01]  /*3650*/  @!P0 IMAD.IADD R128, R128, 0x1, -R0 ;  /* 0x0000000180808824 */ /* 0x000fe200078e0a00 */
[C---:B------:R-:W-:Y:S01]  /*3660*/  ISETP.GT.U32.AND P0, PT, R0.reuse, R126, PT ;  /* 0x0000007e0000720c */ /* 0x040fe20003f04070 */
[----:B------:R-:W-:Y:S02]  /*3670*/  IMAD R130, R0, R8, R9 ;  /* 0x0000000800827224 */ /* 0x000fe400078e0209 */
[----:B------:R-:W-:-:S04]  /*3680*/  IMAD.HI.U32 R8, R6, R11, RZ ;  /* 0x0000000b06087227 */ /* 0x000fc800078e00ff */
[----:B------:R-:W-:Y:S01]  /*3690*/  @!P2 IMAD.IADD R122, R122, 0x1, -R0 ;  /* 0x000000017a7aa824 */ /* 0x000fe200078e0a00 */
[----:B------:R-:W-:Y:S01]  /*36a0*/  ISETP.GE.AND P2, PT, R12, RZ, PT ;  /* 0x000000ff0c00720c */ /* 0x000fe20003f46270 */
[----:B------:R-:W-:Y:S01]  /*36b0*/  IMAD.HI.U32 R9, R6, R13, RZ ;  /* 0x0000000d06097227 */ /* 0x000fe200078e00ff */
[----:B------:R-:W-:-:S03]  /*36c0*/  LOP3.LUT R12, R4, 0x138, RZ, 0xfc, !PT ;  /* 0x00000138040c7812 */ /* 0x000fc600078efcff */
[----:B------:R-:W-:Y:S02]  /*36d0*/  IMAD.MOV R8, RZ, RZ, -R8 ;  /* 0x000000ffff087224 */ /* 0x000fe400078e0a08 */
[--C-:B------:R-:W-:Y:S01]  /*36e0*/  @!P6 IMAD.IADD R124, R124, 0x1, -R0.reuse ;  /* 0x000000017c7ce824 */ /* 0x100fe200078e0a00 */
[C---:B------:R-:W-:Y:S01]  /*36f0*/  ISETP.GT.U32.AND P6, PT, R0.reuse, R130, PT ;  /* 0x000000820000720c */ /* 0x040fe20003fc4070 */
[----:B------:R-:W-:Y:S02]  /*3700*/  IMAD.MOV R9, RZ, RZ, -R9 ;  /* 0x000000ffff097224 */ /* 0x000fe400078e0a09 */
[C---:B------:R-:W-:Y:S01]  /*3710*/  IMAD R132, R0.reuse, R8, R11 ;  /* 0x0000000800847224 */ /* 0x040fe200078e020b */
[----:B------:R-:W-:Y:S01]  /*3720*/  IABS R11, R12 ;  /* 0x0000000c000b7213 */ /* 0x000fe20000000000 */
[----:B------:R-:W-:Y:S01]  /*3730*/  IMAD R134, R0, R9, R13 ;  /* 0x0000000900867224 */ /* 0x000fe200078e020d */
[----:B------:R-:W-:Y:S01]  /*3740*/  IABS R13, R14 ;  /* 0x0000000e000d7213 */ /* 0x000fe20000000000 */
[----:B------:R-:W-:Y:S01]  /*3750*/  @!P0 IMAD.IADD R126, R126, 0x1, -R0 ;  /* 0x000000017e7e8824 */ /* 0x000fe200078e0a00 */
[----:B------:R-:W-:Y:S01]  /*3760*/  ISETP.GT.U32.AND P0, PT, R0, R132, PT ;  /* 0x000000840000720c */ /* 0x000fe20003f04070 */
[----:B------:R-:W-:-:S02]  /*3770*/  @!P5 IMAD.MOV R122, RZ, RZ, -R122 ;  /* 0x000000ffff7ad224 */ /* 0x000fc400078e0a7a */
[----:B------:R-:W-:Y:S01]  /*3780*/  @!P2 IMAD.MOV R126, RZ, RZ, -R126 ;  /* 0x000000ffff7ea224 */ /* 0x000fe200078e0a7e */
[----:B------:R-:W-:Y:S01]  /*3790*/  ISETP.GT.U32.AND P2, PT, R0, R134, PT ;  /* 0x000000860000720c */ /* 0x000fe20003f44070 */
[----:B------:R-:W-:Y:S01]  /*37a0*/  @!P6 IMAD.IADD R130, R130, 0x1, -R0 ;  /* 0x000000018282e824 */ /* 0x000fe200078e0a00 */
[----:B------:R-:W-:Y:S01]  /*37b0*/  ISETP.GT.U32.AND P6, PT, R0, R128, PT ;  /* 0x000000800000720c */ /* 0x000fe20003fc4070 */
[----:B------:R-:W-:-:S03]  /*37c0*/  IMAD.HI.U32 R9, R6, R13, RZ ;  /* 0x0000000d06097227 */ /* 0x000fc600078e00ff */
[----:B------:R-:W-:Y:S01]  /*37d0*/  ISETP.GT.U32.AND P5, PT, R0, R130, PT ;  /* 0x000000820000720c */ /* 0x000fe20003fa4070 */
[----:B------:R-:W-:Y:S01]  /*37e0*/  @!P4 IMAD.MOV R124, RZ, RZ, -R124 ;  /* 0x000000ffff7cc224 */ /* 0x000fe200078e0a7c */
[----:B------:R-:W-:Y:S01]  /*37f0*/  ISETP.GE.AND P4, PT, R10, RZ, PT ;  /* 0x000000ff0a00720c */ /* 0x000fe20003f86270 */
[--C-:B------:R-:W-:Y:S01]  /*3800*/  @!P0 IMAD.IADD R132, R132, 0x1, -R0.reuse ;  /* 0x0000000184848824 */ /* 0x100fe200078e0a00 */
[----:B------:R-:W-:Y:S01]  /*3810*/  LOP3.LUT R10, R4, 0x130, RZ, 0xfc, !PT ;  /* 0x00000130040a7812 */ /* 0x000fe200078efcff */
[----:B------:R-:W-:Y:S01]  /*3820*/  IMAD.MOV R9, RZ, RZ, -R9 ;  /* 0x000000ffff097224 */ /* 0x000fe200078e0a09 */
[----:B------:R-:W-:Y:S01]  /*3830*/  ISETP.GE.AND P0, PT, R14, RZ, PT ;  /* 0x000000ff0e00720c */ /* 0x000fe20003f06270 */
[----:B------:R-:W-:Y:S01]  /*3840*/  @!P2 IMAD.IADD R134, R134, 0x1, -R0 ;  /* 0x000000018686a824 */ /* 0x000fe200078e0a00 */
[----:B------:R-:W-:Y:S01]  /*3850*/  ISETP.GT.U32.AND P2, PT, R0, R132, PT ;  /* 0x000000840000720c */ /* 0x000fe20003f44070 */
[----:B------:R-:W-:Y:S01]  /*3860*/  IMAD.HI.U32 R8, R6, R11, RZ ;  /* 0x0000000b06087227 */ /* 0x000fe200078e00ff */
[----:B------:R-:W-:-:S03]  /*3870*/  LOP3.LUT R14, R4, 0x128, RZ, 0xfc, !PT ;  /* 0x00000128040e7812 */ /* 0x000fc600078efcff */
[----:B------:R-:W-:Y:S01]  /*3880*/  IMAD R138, R0, R9, R13 ;  /* 0x00000009008a7224 */ /* 0x000fe200078e020d */
[----:B------:R-:W-:Y:S01]  /*3890*/  IABS R9, R10 ;  /* 0x0000000a00097213 */ /* 0x000fe20000000000 */
[----:B------:R-:W-:Y:S01]  /*38a0*/  IMAD.MOV R8, RZ, RZ, -R8 ;  /* 0x000000ffff087224 */ /* 0x000fe200078e0a08 */
[----:B------:R-:W-:Y:S01]  /*38b0*/  IABS R13, R14 ;  /* 0x0000000e000d7213 */ /* 0x000fe20000000000 */
[--C-:B------:R-:W-:Y:S01]  /*38c0*/  @!P6 IMAD.IADD R128, R128, 0x1, -R0.reuse ;  /* 0x000000018080e824 */ /* 0x100fe200078e0a00 */
[----:B------:R-:W-:Y:S01]  /*38d0*/  ISETP.GE.AND P6, PT, R15, RZ, PT ;  /* 0x000000ff0f00720c */ /* 0x000fe20003fc6270 */
        /* <DEDUP_REMOVED lines=10> */
[C---:B------:R-:W-:Y:S01]  /*3980*/  ISETP.GT.U32.AND P2, PT, R0.reuse, R138, PT ;  /* 0x0000008a0000720c */ /* 0x040fe20003f44070 */
[----:B------:R-:W-:Y:S02]  /*3990*/  IMAD.MOV R8, RZ, RZ, -R8 ;  /* 0x000000ffff087224 */ /* 0x000fe400078e0a08 */
[----:B------:R-:W-:Y:S02]  /*39a0*/  @!P6 IMAD.MOV R132, RZ, RZ, -R132 ;  /* 0x000000ffff84e224 */ /* 0x000fe400078e0a84 */
        /* <DEDUP_REMOVED lines=102> */
[----:B------:R-:W-:Y:S01]  /*4010*/  ISETP.GT.U32.AND P6, PT, R0, R158, PT ;  /* 0x0000009e0000720c */ /* 0x000fe20003fc4070 */
[----:B------:R-:W-:Y:S01]  /*4020*/  IMAD.HI.U32 R9, R6, R13, RZ ;  /* 0x0000000d06097227 */ /* 0x000fe200078e00ff */
[----:B------:R-:W-:-:S03]  /*4030*/  IABS R15, R12 ;  /* 0x0000000c000f7213 */ /* 0x000fc60000000000 */
[----:B------:R-:W-:Y:S02]  /*4040*/  IMAD.MOV R8, RZ, RZ, -R8 ;  /* 0x000000ffff087224 */ /* 0x000fe400078e0a08 */
[----:B------:R-:W-:Y:S01]  /*4050*/  @!P1 IMAD.MOV R146, RZ, RZ, -R146 ;  /* 0x000000ffff929224 */ /* 0x000fe200078e0a92 */
[C---:B------:R-:W-:Y:S01]  /*4060*/  ISETP.GT.U32.AND P1, PT, R0.reuse, R154, PT ;  /* 0x0000009a0000720c */ /* 0x040fe20003f24070 */
[----:B------:R-:W-:Y:S02]  /*4070*/  IMAD.MOV R9, RZ, RZ, -R9 ;  /* 0x000000ffff097224 */ /* 0x000fe400078e0a09 */
[C---:B------:R-:W-:Y:S02]  /*4080*/  IMAD R162, R0.reuse, R8, R11 ;  /* 0x0000000800a27224 */ /* 0x040fe400078e020b */
[----:B------:R-:W-:Y:S02]  /*4090*/  IMAD R164, R0, R9, R13 ;  /* 0x0000000900a47224 */ /* 0x000fe400078e020d */
[----:B------:R-:W-:-:S02]  /*40a0*/  @!P2 IMAD.IADD R156, R156, 0x1, -R0 ;  /* 0x000000019c9ca824 */ /* 0x000fc400078e0a00 */
[----:B------:R-:W-:Y:S01]  /*40b0*/  @!P6 IMAD.IADD R158, R158, 0x1, -R0 ;  /* 0x000000019e9ee824 */ /* 0x000fe200078e0a00 */
[C---:B------:R-:W-:Y:S01]  /*40c0*/  ISETP.GT.U32.AND P6, PT, R0.reuse, R162, PT ;  /* 0x000000a20000720c */ /* 0x040fe20003fc4070 */
[----:B------:R-:W-:Y:S01]  /*40d0*/  @!P5 IMAD.MOV R156, RZ, RZ, -R156 ;  /* 0x000000ffff9cd224 */ /* 0x000fe200078e0a9c */
[C---:B------:R-:W-:Y:S01]  /*40e0*/  ISETP.GT.U32.AND P5, PT, R0.reuse, R164, PT ;  /* 0x000000a40000720c */ /* 0x040fe20003fa4070 */
[----:B------:R-:W-:Y:S01]  /*40f0*/  @!P0 IMAD.MOV R150, RZ, RZ, -R150 ;  /* 0x000000ffff968224 */ /* 0x000fe200078e0a96 */
[----:B------:R-:W-:Y:S01]  /*4100*/  ISETP.GT.U32.AND P0, PT, R0, R160, PT ;  /* 0x000000a00000720c */ /* 0x000fe20003f04070 */
[----:B------:R-:W-:Y:S01]  /*4110*/  @!P1 IMAD.IADD R154, R154, 0x1, -R0 ;  /* 0x000000019a9a9824 */ /* 0x000fe200078e0a00 */
[----:B------:R-:W-:Y:S01]  /*4120*/  ISETP.GE.AND P1, PT, R10, RZ, PT ;  /* 0x000000ff0a00720c */ /* 0x000fe20003f26270 */
[----:B------:R-:W-:Y:S01]  /*4130*/  VIADD R8, R7, 0xfc ;  /* 0x000000fc07087836 */ /* 0x000fe20000000000 */
[----:B------:R-:W-:Y:S01]  /*4140*/  LOP3.LUT R10, R4, 0x100, RZ, 0xfc, !PT ;  /* 0x00000100040a7812 */ /* 0x000fe200078efcff */
[----:B------:R-:W-:-:S03]  /*4150*/  IMAD.HI.U32 R9, R6, R15, RZ ;  /* 0x0000000f06097227 */ /* 0x000fc600078e00ff */
[----:B------:R-:W-:Y:S01]  /*4160*/  IABS R11, R10 ;  /* 0x0000000a000b7213 */ /* 0x000fe20000000000 */
[--C-:B------:R-:W-:Y:S01]  /*4170*/  @!P6 IMAD.IADD R162, R162, 0x1, -R0.reuse ;  /* 0x00000001a2a2e824 */ /* 0x100fe200078e0a00 */
[----:B------:R-:W-:Y:S01]  /*4180*/  ISETP.GE.AND P2, PT, R8, RZ, PT ;  /* 0x000000ff0800720c */ /* 0x000fe20003f46270 */
[--C-:B------:R-:W-:Y:S01]  /*4190*/  @!P5 IMAD.IADD R164, R164, 0x1, -R0.reuse ;  /* 0x00000001a4a4d824 */ /* 0x100fe200078e0a00 */
[----:B------:R-:W-:Y:S01]  /*41a0*/  IABS R13, R8 ;  /* 0x00000008000d7213 */ /* 0x000fe20000000000 */
[----:B------:R-:W-:Y:S01]  /*41b0*/  @!P0 IMAD.IADD R160, R160, 0x1, -R0 ;  /* 0x00000001a0a08824 */ /* 0x000fe200078e0a00 */
[----:B------:R-:W-:Y:S01]  /*41c0*/  ISETP.GT.U32.AND P6, PT, R0, R162, PT ;  /* 0x000000a20000720c */ /* 0x000fe20003fc4070 */
[----:B------:R-:W-:Y:S01]  /*41d0*/  IMAD.HI.U32 R8, R6, R11, RZ ;  /* 0x0000000b06087227 */ /* 0x000fe200078e00ff */
[C---:B------:R-:W-:Y:S02]  /*41e0*/  ISETP.GT.U32.AND P5, PT, R0.reuse, R164, PT ;  /* 0x000000a40000720c */ /* 0x040fe40003fa4070 */
[----:B------:R-:W-:Y:S01]  /*41f0*/  ISETP.GT.U32.AND P0, PT, R0, R160, PT ;  /* 0x000000a00000720c */ /* 0x000fe20003f04070 */
[----:B------:R-:W-:-:S02]  /*4200*/  IMAD.MOV R166, RZ, RZ, -R8 ;  /* 0x000000ffffa67224 */ /* 0x000fc400078e0a08 */
[----:B------:R-:W-:-:S04]  /*4210*/  IMAD.HI.U32 R8, R6, R13, RZ ;  /* 0x0000000d06087227 */ /* 0x000fc800078e00ff */
[----:B------:R-:W-:Y:S02]  /*4220*/  IMAD R166, R0, R166, R11 ;  /* 0x000000a600a67224 */ /* 0x000fe400078e020b */
[----:B------:R-:W-:Y:S02]  /*4230*/  IMAD.MOV R8, RZ, RZ, -R8 ;  /* 0x000000ffff087224 */ /* 0x000fe400078e0a08 */
[--C-:B------:R-:W-:Y:S01]  /*4240*/  @!P6 IMAD.IADD R162, R162, 0x1, -R0.reuse ;  /* 0x00000001a2a2e824 */ /* 0x100fe200078e0a00 */
[C---:B------:R-:W-:Y:S01]  /*4250*/  ISETP.GT.U32.AND P6, PT, R0.reuse, R166, PT ;  /* 0x000000a60000720c */ /* 0x040fe20003fc4070 */
[----:B------:R-:W-:Y:S02]  /*4260*/  IMAD R168, R0, R8, R13 ;  /* 0x0000000800a87224 */ /* 0x000fe400078e020d */
[--C-:B------:R-:W-:Y:S02]  /*4270*/  @!P5 IMAD.IADD R164, R164, 0x1, -R0.reuse ;  /* 0x00000001a4a4d824 */ /* 0x100fe400078e0a00 */
[----:B------:R-:W-:Y:S01]  /*4280*/  @!P0 IMAD.IADD R160, R160, 0x1, -R0 ;  /* 0x00000001a0a08824 */ /* 0x000fe200078e0a00 */
[----:B------:R-:W-:Y:S01]  /*4290*/  ISETP.GT.U32.AND P5, PT, R0, R168, PT ;  /* 0x000000a80000720c */ /* 0x000fe20003fa4070 */
[----:B------:R-:W-:Y:S01]  /*42a0*/  IMAD.MOV R9, RZ, RZ, -R9 ;  /* 0x000000ffff097224 */ /* 0x000fe200078e0a09 */
[----:B------:R-:W-:Y:S01]  /*42b0*/  ISETP.GE.AND P0, PT, R10, RZ, PT ;  /* 0x000000ff0a00720c */ /* 0x000fe20003f06270 */
[----:B------:R-:W-:Y:S01]  /*42c0*/  @!P3 IMAD.MOV R160, RZ, RZ, -R160 ;  /* 0x000000ffffa0b224 */ /* 0x000fe200078e0aa0 */
[----:B------:R-:W-:Y:S01]  /*42d0*/  ISETP.GE.AND P3, PT, R12, RZ, PT ;  /* 0x000000ff0c00720c */ /* 0x000fe20003f66270 */
[----:B------:R-:W-:Y:S01]  /*42e0*/  IMAD R170, R0, R9, R15 ;  /* 0x0000000900aa7224 */ /* 0x000fe200078e020f */
[----:B------:R-:W-:Y:S01]  /*42f0*/  LOP3.LUT R12, R4, 0xf4, RZ, 0xfc, !PT ;  /* 0x000000f4040c7812 */ /* 0x000fe200078efcff */
[----:B------:R-:W-:-:S02]  /*4300*/  @!P6 IMAD.IADD R166, R166, 0x1, -R0 ;  /* 0x00000001a6a6e824 */ /* 0x000fc400078e0a00 */
[----:B------:R-:W-:Y:S01]  /*4310*/  @!P4 IMAD.MOV R154, RZ, RZ, -R154 ;  /* 0x000000ffff9ac224 */ /* 0x000fe200078e0a9a */
[----:B------:R-:W-:Y:S01]  /*4320*/  IABS R11, R12 ;  /* 0x0000000c000b7213 */ /* 0x000fe20000000000 */
[----:B------:R-:W-:Y:S01]  /*4330*/  @!P1 IMAD.MOV R158, RZ, RZ, -R158 ;  /* 0x000000ffff9e9224 */ /* 0x000fe200078e0a9e */
[----:B------:R-:W-:Y:S01]  /*4340*/  ISETP.GT.U32.AND P6, PT, R0, R170, PT ;  /* 0x000000aa0000720c */ /* 0x000fe20003fc4070 */
[----:B------:R-:W-:Y:S01]  /*4350*/  @!P5 IMAD.IADD R168, R168, 0x1, -R0 ;  /* 0x00000001a8a8d824 */ /* 0x000fe200078e0a00 */
[----:B------:R-:W-:Y:S01]  /*4360*/  ISETP.GT.U32.AND P5, PT, R0, R166, PT ;  /* 0x000000a60000720c */ /* 0x000fe20003fa4070 */
[----:B------:R-:W-:Y:S01]  /*4370*/  IMAD.HI.U32 R8, R6, R11, RZ ;  /* 0x0000000b06087227 */ /* 0x000fe200078e00ff */
[----:B------:R-:W-:Y:S02]  /*4380*/  ISETP.GE.AND P4, PT, R14, RZ, PT ;  /* 0x000000ff0e00720c */ /* 0x000fe40003f86270 */
[----:B------:R-:W-:Y:S01]  /*4390*/  LOP3.LUT R14, R4, 0xf0, RZ, 0xfc, !PT ;  /* 0x000000f0040e7812 */ /* 0x000fe200078efcff */
[----:B------:R-:W-:Y:S01]  /*43a0*/  IMAD.MOV R8, RZ, RZ, -R8 ;  /* 0x000000ffff087224 */ /* 0x000fe200078e0a08 */
[----:B------:R-:W-:Y:S01]  /*43b0*/  ISETP.GE.AND P1, PT, R16, RZ, PT ;  /* 0x000000ff1000720c */ /* 0x000fe20003f26270 */
[----:B------:R-:W-:Y:S01]  /*43c0*/  IMAD.HI.U32 R10, R6, R19, RZ ;  /* 0x00000013060a7227 */ /* 0x000fe200078e00ff */
[----:B------:R-:W-:-:S02]  /*43d0*/  IABS R13, R14 ;  /* 0x0000000e000d7213 */ /* 0x000fc40000000000 */
[----:B------:R-:W-:Y:S01]  /*43e0*/  LOP3.LUT R16, R4, 0xec, RZ, 0xfc, !PT ;  /* 0x000000ec04107812 */ /* 0x000fe200078efcff */
[----:B------:R-:W-:Y:S02]  /*43f0*/  IMAD R172, R0, R8, R11 ;  /* 0x0000000800ac7224 */ /* 0x000fe400078e020b */
[--C-:B------:R-:W-:Y:S01]  /*4400*/  @!P5 IMAD.IADD R166, R166, 0x1, -R0.reuse ;  /* 0x00000001a6a6d824 */ /* 0x100fe200078e0a00 */
[----:B------:R-:W-:Y:S01]  /*4410*/  IABS R15, R16 ;  /* 0x00000010000f7213 */ /* 0x000fe20000000000 */
[----:B------:R-:W-:Y:S01]  /*4420*/  @!P6 IMAD.IADD R170, R170, 0x1, -R0 ;  /* 0x00000001aaaae824 */ /* 0x000fe200078e0a00 */
[----:B------:R-:W-:Y:S01]  /*4430*/  ISETP.GT.U32.AND P5, PT, R0, R172, PT ;  /* 0x000000ac0000720c */ /* 0x000fe20003fa4070 */
[----:B------:R-:W-:Y:S01]  /*4440*/  IMAD.HI.U32 R9, R6, R13, RZ ;  /* 0x0000000d06097227 */ /* 0x000fe200078e00ff */
[----:B------:R-:W-:-:S03]  /*4450*/  ISETP.GT.U32.AND P6, PT, R0, R168, PT ;  /* 0x000000a80000720c */ /* 0x000fc60003fc4070 */
[----:B------:R-:W-:Y:S02]  /*4460*/  IMAD.MOV R9, RZ, RZ, -R9 ;  /* 0x000000ffff097224 */ /* 0x000fe400078e0a09 */
[----:B------:R-:W-:Y:S02]  /*4470*/  @!P1 IMAD.MOV R164, RZ, RZ, -R164 ;  /* 0x000000ffffa49224 */ /* 0x000fe400078e0aa4 */
[C---:B------:R-:W-:Y:S02]  /*4480*/  IMAD R174, R0.reuse, R9, R13 ;  /* 0x0000000900ae7224 */ /* 0x040fe400078e020d */
[----:B------:R-:W-:Y:S01]  /*4490*/  @!P4 IMAD.MOV R162, RZ, RZ, -R162 ;  /* 0x000000ffffa2c224 */ /* 0x000fe200078e0aa2 */
[----:B------:R-:W-:Y:S01]  /*44a0*/  ISETP.GT.U32.AND P4, PT, R0, R170, PT ;  /* 0x000000aa0000720c */ /* 0x000fe20003f84070 */
[--C-:B------:R-:W-:Y:S02]  /*44b0*/  @!P5 IMAD.IADD R172, R172, 0x1, -R0.reuse ;  /* 0x00000001acacd824 */ /* 0x100fe400078e0a00 */
[----:B------:R-:W-:Y:S01]  /*44c0*/  @!P6 IMAD.IADD R168, R168, 0x1, -R0 ;  /* 0x00000001a8a8e824 */ /* 0x000fe200078e0a00 */
[----:B------:R-:W-:Y:S01]  /*44d0*/  ISETP.GT.U32.AND P6, PT, R0, R174, PT ;  /* 0x000000ae0000720c */ /* 0x000fe20003fc4070 */
[----:B------:R-:W-:Y:S01]  /*44e0*/  IMAD.HI.U32 R9, R6, R17, RZ ;  /* 0x0000001106097227 */ /* 0x000fe200078e00ff */
[----:B------:R-:W-:-:S03]  /*44f0*/  ISETP.GT.U32.AND P1, PT, R0, R172, PT ;  /* 0x000000ac0000720c */ /* 0x000fc60003f24070 */
[----:B------:R-:W-:-:S04]  /*4500*/  IMAD.HI.U32 R8, R6, R15, RZ ;  /* 0x0000000f06087227 */ /* 0x000fc800078e00ff */
[----:B------:R-:W-:Y:S02]  /*4510*/  IMAD.MOV R9, RZ, RZ, -R9 ;  /* 0x000000ffff097224 */ /* 0x000fe400078e0a09 */
[----:B------:R-:W-:Y:S02]  /*4520*/  IMAD.MOV R10, RZ, RZ, -R10 ;  /* 0x000000ffff0a7224 */ /* 0x000fe400078e0a0a */
[----:B------:R-:W-:Y:S02]  /*4530*/  IMAD.MOV R8, RZ, RZ, -R8 ;  /* 0x000000ffff087224 */ /* 0x000fe400078e0a08 */
[C---:B------:R-:W-:Y:S02]  /*4540*/  IMAD R178, R0.reuse, R9, R17 ;  /* 0x0000000900b27224 */ /* 0x040fe400078e0211 */
[----:B------:R-:W-:Y:S01]  /*4550*/  IMAD R184, R0, R10, R19 ;  /* 0x0000000a00b87224 */ /* 0x000fe200078e0213 */
[----:B------:R-:W-:Y:S01]  /*4560*/  LOP3.LUT R10, R4, 0xe0, RZ, 0xfc, !PT ;  /* 0x000000e0040a7812 */ /* 0x000fe200078efcff */
[----:B------:R-:W-:-:S02]  /*4570*/  IMAD R176, R0, R8, R15 ;  /* 0x0000000800b07224 */ /* 0x000fc400078e020f */
[----:B------:R-:W-:Y:S01]  /*4580*/  @!P6 IMAD.IADD R174, R174, 0x1, -R0 ;  /* 0x00000001aeaee824 */ /* 0x000fe200078e0a00 */
[----:B------:R-:W-:Y:S01]  /*4590*/  IABS R9, R10 ;  /* 0x0000000a00097213 */ /* 0x000fe20000000000 */
[----:B------:R-:W-:Y:S01]  /*45a0*/  @!P2 IMAD.MOV R168, RZ, RZ, -R168 ;  /* 0x000000ffffa8a224 */ /* 0x000fe200078e0aa8 */
[----:B------:R-:W-:Y:S01]  /*45b0*/  ISETP.GT.U32.AND P2, PT, R0, R178, PT ;  /* 0x000000b20000720c */ /* 0x000fe20003f44070 */
[--C-:B------:R-:W-:Y:S01]  /*45c0*/  @!P1 IMAD.IADD R172, R172, 0x1, -R0.reuse ;  /* 0x00000001acac9824 */ /* 0x100fe200078e0a00 */
[----:B------:R-:W-:Y:S01]  /*45d0*/  ISETP.GT.U32.AND P1, PT, R0, R184, PT ;  /* 0x000000b80000720c */ /* 0x000fe20003f24070 */
[----:B------:R-:W-:Y:S01]  /*45e0*/  @!P4 IMAD.IADD R170, R170, 0x1, -R0 ;  /* 0x00000001aaaac824 */ /* 0x000fe200078e0a00 */
[----:B------:R-:W-:Y:S01]  /*45f0*/  ISETP.GT.U32.AND P6, PT, R0, R176, PT ;  /* 0x000000b00000720c */ /* 0x000fe20003fc4070 */
[----:B------:R-:W-:Y:S01]  /*4600*/  VIADD R8, R7, 0xdc ;  /* 0x000000dc07087836 */ /* 0x000fe20000000000 */
[----:B------:R-:W-:Y:S01]  /*4610*/  ISETP.GE.AND P4, PT, R12, RZ, PT ;  /* 0x000000ff0c00720c */ /* 0x000fe20003f86270 */
[----:B------:R-:W-:Y:S01]  /*4620*/  @!P0 IMAD.MOV R166, RZ, RZ, -R166 ;  /* 0x000000ffffa68224 */ /* 0x000fe200078e0aa6 */
[----:B------:R-:W-:Y:S01]  /*4630*/  ISETP.GT.U32.AND P0, PT, R0, R174, PT ;  /* 0x000000ae0000720c */ /* 0x000fe20003f04070 */
[----:B------:R-:W-:Y:S01]  /*4640*/  @!P3 IMAD.MOV R170, RZ, RZ, -R170 ;  /* 0x000000ffffaab224 */ /* 0x000fe200078e0aaa */
[----:B------:R-:W-:-:S02]  /*4650*/  ISETP.GE.AND P5, PT, R8, RZ, PT ;  /* 0x000000ff0800720c */ /* 0x000fc40003fa6270 */
[----:B------:R-:W-:Y:S01]  /*4660*/  IABS R11, R8 ;  /* 0x00000008000b7213 */ /* 0x000fe20000000000 */
[----:B------:R-:W-:Y:S01]  /*4670*/  IMAD.HI.U32 R8, R6, R9, RZ ;  /* 0x0000000906087227 */ /* 0x000fe200078e00ff */
[----:B------:R-:W-:Y:S02]  /*4680*/  ISETP.GE.AND P3, PT, R14, RZ, PT ;  /* 0x000000ff0e00720c */ /* 0x000fe40003f66270 */
[C---:B------:R-:W-:Y:S01]  /*4690*/  LOP3.LUT R12, R4.reuse, 0xd8, RZ, 0xfc, !PT ;  /* 0x000000d8040c7812 */ /* 0x040fe200078efcff */
[----:B------:R-:W-:Y:S01]  /*46a0*/  IMAD.MOV R186, RZ, RZ, -R8 ;  /* 0x000000ffffba7224 */ /* 0x000fe200078e0a08 */
[----:B------:R-:W-:Y:S01]  /*46b0*/  LOP3.LUT R14, R4, 0xd4, RZ, 0xfc, !PT ;  /* 0x000000d4040e7812 */ /* 0x000fe200078efcff */
[--C-:B------:R-:W-:Y:S02]  /*46c0*/  @!P2 IMAD.IADD R178, R178, 0x1, -R0.reuse ;  /* 0x00000001b2b2a824 */ /* 0x100fe400078e0a00 */
[--C-:B------:R-:W-:Y:S01]  /*46d0*/  @!P1 IMAD.IADD R184, R184, 0x1, -R0.reuse ;  /* 0x00000001b8b89824 */ /* 0x100fe200078e0a00 */
[----:B------:R-:W-:Y:S01]  /*46e0*/  IABS R13, R14 ;  /* 0x0000000e000d7213 */ /* 0x000fe20000000000 */
[--C-:B------:R-:W-:Y:S01]  /*46f0*/  @!P0 IMAD.IADD R174, R174, 0x1, -R0.reuse ;  /* 0x00000001aeae8824 */ /* 0x100fe200078e0a00 */
[----:B------:R-:W-:Y:S01]  /*4700*/  ISETP.GE.AND P0, PT, R16, RZ, PT ;  /* 0x000000ff1000720c */ /* 0x000fe20003f06270 */
[----:B------:R-:W-:Y:S01]  /*4710*/  @!P6 IMAD.IADD R176, R176, 0x1, -R0 ;  /* 0x00000001b0b0e824 */ /* 0x000fe200078e0a00 */
[C---:B------:R-:W-:Y:S01]  /*4720*/  ISETP.GT.U32.AND P1, PT, R0.reuse, R184, PT ;  /* 0x000000b80000720c */ /* 0x040fe20003f24070 */
[----:B------:R-:W-:Y:S01]  /*4730*/  IMAD R186, R0, R186, R9 ;  /* 0x000000ba00ba7224 */ /* 0x000fe200078e0209 */
[----:B------:R-:W-:Y:S01]  /*4740*/  ISETP.GE.AND P6, PT, R18, RZ, PT ;  /* 0x000000ff1200720c */ /* 0x000fe20003fc6270 */
[----:B------:R-:W-:Y:S01]  /*4750*/  @!P4 IMAD.MOV R172, RZ, RZ, -R172 ;  /* 0x000000ffffacc224 */ /* 0x000fe200078e0aac */
[C---:B------:R-:W-:Y:S01]  /*4760*/  ISETP.GT.U32.AND P4, PT, R0.reuse, R178, PT ;  /* 0x000000b20000720c */ /* 0x040fe20003f84070 */
[----:B------:R-:W-:Y:S01]  /*4770*/  @!P3 IMAD.MOV R174, RZ, RZ, -R174 ;  /* 0x000000ffffaeb224 */ /* 0x000fe200078e0aae */
[----:B------:R-:W-:Y:S01]  /*4780*/  ISETP.GT.U32.AND P2, PT, R0, R176, PT ;  /* 0x000000b00000720c */ /* 0x000fe20003f44070 */
[----:B------:R-:W-:Y:S01]  /*4790*/  IMAD.HI.U32 R8, R6, R11, RZ ;  /* 0x0000000b06087227 */ /* 0x000fe200078e00ff */
[----:B------:R-:W-:-:S02]  /*47a0*/  ISETP.GT.U32.AND P3, PT, R0, R186, PT ;  /* 0x000000ba0000720c */ /* 0x000fc40003f64070 */
[C---:B------:R-:W-:Y:S01]  /*47b0*/  LOP3.LUT R16, R4.reuse, 0xb4, RZ, 0xfc, !PT ;  /* 0x000000b404107812 */ /* 0x040fe200078efcff */
[----:B------:R-:W-:Y:S01]  /*47c0*/  IMAD.MOV R8, RZ, RZ, -R8 ;  /* 0x000000ffff087224 */ /* 0x000fe200078e0a08 */
[----:B------:R-:W-:Y:S01]  /*47d0*/  LOP3.LUT R18, R4, 0xa8, RZ, 0xfc, !PT ;  /* 0x000000a804127812 */ /* 0x000fe200078efcff */
[--C-:B------:R-:W-:Y:S01]  /*47e0*/  @!P1 IMAD.IADD R184, R184, 0x1, -R0.reuse ;  /* 0x00000001b8b89824 */ /* 0x100fe200078e0a00 */
[----:B------:R-:W-:Y:S01]  /*47f0*/  ISETP.GE.AND P1, PT, R10, RZ, PT ;  /* 0x000000ff0a00720c */ /* 0x000fe20003f26270 */
[----:B------:R-:W-:Y:S01]  /*4800*/  IMAD R188, R0, R8, R11 ;  /* 0x0000000800bc7224 */ /* 0x000fe200078e020b */
[----:B------:R-:W-:Y:S01]  /*4810*/  IABS R11, R12 ;  /* 0x0000000c000b7213 */ /* 0x000fe20000000000 */
[--C-:B------:R-:W-:Y:S01]  /*4820*/  @!P4 IMAD.IADD R178, R178, 0x1, -R0.reuse ;  /* 0x00000001b2b2c824 */ /* 0x100fe200078e0a00 */
[----:B------:R-:W-:Y:S01]  /*4830*/  LOP3.LUT R10, R4, 0xd0, RZ, 0xfc, !PT ;  /* 0x000000d0040a7812 */ /* 0x000fe200078efcff */
[--C-:B------:R-:W-:Y:S01]  /*4840*/  @!P2 IMAD.IADD R176, R176, 0x1, -R0.reuse ;  /* 0x00000001b0b0a824 */ /* 0x100fe200078e0a00 */
[----:B------:R-:W-:Y:S01]  /*4850*/  ISETP.GT.U32.AND P4, PT, R0, R188, PT ;  /* 0x000000bc0000720c */ /* 0x000fe20003f84070 */
[----:B------:R-:W-:Y:S01]  /*4860*/  @!P3 IMAD.IADD R186, R186, 0x1, -R0 ;  /* 0x00000001babab824 */ /* 0x000fe200078e0a00 */
[----:B------:R-:W-:Y:S01]  /*4870*/  IABS R15, R10 ;  /* 0x0000000a000f7213 */ /* 0x000fe20000000000 */
[----:B------:R-:W-:Y:S01]  /*4880*/  IMAD.HI.U32 R8, R6, R11, RZ ;  /* 0x0000000b06087227 */ /* 0x000fe200078e00ff */
[----:B------:R-:W-:-:S02]  /*4890*/  ISETP.GE.AND P2, PT, R21, RZ, PT ;  /* 0x000000ff1500720c */ /* 0x000fc40003f46270 */
[----:B------:R-:W-:Y:S01]  /*48a0*/  ISETP.GE.AND P3, PT, R12, RZ, PT ;  /* 0x000000ff0c00720c */ /* 0x000fe20003f66270 */
[----:B------:R-:W-:Y:S01]  /*48b0*/  @!P0 IMAD.MOV R176, RZ, RZ, -R176 ;  /* 0x000000ffffb08224 */ /* 0x000fe200078e0ab0 */
[----:B------:R-:W-:Y:S01]  /*48c0*/  ISETP.GT.U32.AND P0, PT, R0, R186, PT ;  /* 0x000000ba0000720c */ /* 0x000fe20003f04070 */
[----:B------:R-:W-:Y:S01]  /*48d0*/  IMAD.MOV R8, RZ, RZ, -R8 ;  /* 0x000000ffff087224 */ /* 0x000fe200078e0a08 */
[----:B------:R-:W-:Y:S01]  /*48e0*/  LOP3.LUT R12, R4, 0xc4, RZ, 0xfc, !PT ;  /* 0x000000c4040c7812 */ /* 0x000fe200078efcff */
[----:B------:R-:W-:Y:S01]  /*48f0*/  IMAD.HI.U32 R9, R6, R13, RZ ;  /* 0x0000000d06097227 */ /* 0x000fe200078e00ff */
[----:B------:R-:W-:-:S03]  /*4900*/  IABS R19, R16 ;  /* 0x0000001000137213 */ /* 0x000fc60000000000 */
[----:B------:R-:W-:Y:S02]  /*4910*/  IMAD R190, R0, R8, R11 ;  /* 0x0000000800be7224 */ /* 0x000fe400078e020b */
[----:B------:R-:W-:-:S04]  /*4920*/  IMAD.HI.U32 R8, R6, R15, RZ ;  /* 0x0000000f06087227 */ /* 0x000fc800078e00ff */
[----:B------:R-:W-:Y:S02]  /*4930*/  @!P4 IMAD.IADD R188, R188, 0x1, -R0 ;  /* 0x00000001bcbcc824 */ /* 0x000fe400078e0a00 */
[----:B------:R-:W-:Y:S02]  /*4940*/  IMAD.MOV R8, RZ, RZ, -R8 ;  /* 0x000000ffff087224 */ /* 0x000fe400078e0a08 */
[----:B------:R-:W-:Y:S01]  /*4950*/  @!P0 IMAD.IADD R186, R186, 0x1, -R0 ;  /* 0x00000001baba8824 */ /* 0x000fe200078e0a00 */
[C---:B------:R-:W-:Y:S01]  /*4960*/  ISETP.GT.U32.AND P4, PT, R0.reuse, R188, PT ;  /* 0x000000bc0000720c */ /* 0x040fe20003f84070 */
[C---:B------:R-:W-:Y:S01]  /*4970*/  IMAD R194, R0.reuse, R8, R15 ;  /* 0x0000000800c27224 */ /* 0x040fe200078e020f */
[----:B------:R-:W-:Y:S01]  /*4980*/  IABS R15, R12 ;  /* 0x0000000c000f7213 */ /* 0x000fe20000000000 */
[----:B------:R-:W-:Y:S02]  /*4990*/  @!P1 IMAD.MOV R186, RZ, RZ, -R186 ;  /* 0x000000ffffba9224 */ /* 0x000fe400078e0aba */
[----:B------:R-:W-:Y:S01]  /*49a0*/  IMAD.MOV R9, RZ, RZ, -R9 ;  /* 0x000000ffff097224 */ /* 0x000fe200078e0a09 */
[C---:B------:R-:W-:Y:S01]  /*49b0*/  ISETP.GT.U32.AND P1, PT, R0.reuse, R194, PT ;  /* 0x000000c20000720c */ /* 0x040fe20003f24070 */
[----:B------:R-:W-:Y:S01]  /*49c0*/  @!P6 IMAD.MOV R178, RZ, RZ, -R178 ;  /* 0x000000ffffb2e224 */ /* 0x000fe200078e0ab2 */
[C---:B------:R-:W-:Y:S01]  /*49d0*/  ISETP.GT.U32.AND P6, PT, R0.reuse, R190, PT ;  /* 0x000000be0000720c */ /* 0x040fe20003fc4070 */
[----:B------:R-:W-:Y:S01]  /*49e0*/  IMAD R192, R0, R9, R13 ;  /* 0x0000000900c07224 */ /* 0x000fe200078e020d */
[----:B------:R-:W-:Y:S01]  /*49f0*/  LOP3.LUT R9, R4, 0xcc, RZ, 0xfc, !PT ;  /* 0x000000cc04097812 */ /* 0x000fe200078efcff */
[----:B------:R-:W-:Y:S01]  /*4a00*/  @!P2 IMAD.MOV R184, RZ, RZ, -R184 ;  /* 0x000000ffffb8a224 */ /* 0x000fe200078e0ab8 */
[----:B------:R-:W-:Y:S01]  /*4a10*/  ISETP.GE.AND P2, PT, R14, RZ, PT ;  /* 0x000000ff0e00720c */ /* 0x000fe20003f46270 */
[----:B------:R-:W-:Y:S01]  /*4a20*/  @!P4 IMAD.IADD R188, R188, 0x1, -R0 ;  /* 0x00000001bcbcc824 */ /* 0x000fe200078e0a00 */
[----:B------:R-:W-:-:S02]  /*4a30*/  ISETP.GT.U32.AND P0, PT, R0, R192, PT ;  /* 0x000000c00000720c */ /* 0x000fc40003f04070 */
[----:B------:R-:W-:Y:S01]  /*4a40*/  ISETP.GE.AND P4, PT, R10, RZ, PT ;  /* 0x000000ff0a00720c */ /* 0x000fe20003f86270 */
[----:B------:R-:W-:Y:S01]  /*4a50*/  @!P5 IMAD.MOV R188, RZ, RZ, -R188 ;  /* 0x000000ffffbcd224 */ /* 0x000fe200078e0abc */
[----:B------:R-:W-:Y:S01]  /*4a60*/  LOP3.LUT R10, R4, 0xc8, RZ, 0xfc, !PT ;  /* 0x000000c8040a7812 */ /* 0x000fe200078efcff */
[--C-:B------:R-:W-:Y:S01]  /*4a70*/  @!P1 IMAD.IADD R194, R194, 0x1, -R0.reuse ;  /* 0x00000001c2c29824 */ /* 0x100fe200078e0a00 */
[----:B------:R-:W-:Y:S01]  /*4a80*/  IABS R11, R9 ;  /* 0x00000009000b7213 */ /* 0x000fe20000000000 */
[----:B------:R-:W-:Y:S01]  /*4a90*/  @!P6 IMAD.IADD R190, R190, 0x1, -R0 ;  /* 0x00000001bebee824 */ /* 0x000fe200078e0a00 */
[----:B------:R-:W-:Y:S02]  /*4aa0*/  IABS R13, R10 ;  /* 0x0000000a000d7213 */ /* 0x000fe40000000000 */
[----:B------:R-:W-:Y:S01]  /*4ab0*/  ISETP.GE.AND P5, PT, R9, RZ, PT ;  /* 0x000000ff0900720c */ /* 0x000fe20003fa6270 */
[----:B------:R-:W-:Y:S01]  /*4ac0*/  IMAD.HI.U32 R8, R6, R11, RZ ;  /* 0x0000000b06087227 */ /* 0x000fe200078e00ff */
[----:B------:R-:W-:-:S02]  /*4ad0*/  ISETP.GT.U32.AND P1, PT, R0, R194, PT ;  /* 0x000000c20000720c */ /* 0x000fc40003f24070 */
[----:B------:R-:W-:Y:S01]  /*4ae0*/  ISETP.GT.U32.AND P6, PT, R0, R190, PT ;  /* 0x000000be0000720c */ /* 0x000fe20003fc4070 */
[----:B------:R-:W-:Y:S01]  /*4af0*/  IMAD.HI.U32 R9, R6, R13, RZ ;  /* 0x0000000d06097227 */ /* 0x000fe200078e00ff */
[----:B------:R-:W-:-:S03]  /*4b00*/  LOP3.LUT R14, R4, 0xb8, RZ, 0xfc, !PT ;  /* 0x000000b8040e7812 */ /* 0x000fc600078efcff */
[----:B------:R-:W-:Y:S01]  /*4b10*/  @!P0 IMAD.IADD R192, R192, 0x1, -R0 ;  /* 0x00000001c0c08824 */ /* 0x000fe200078e0a00 */
[----:B------:R-:W-:Y:S01]  /*4b20*/  IABS R17, R14 ;  /* 0x0000000e00117213 */ /* 0x000fe20000000000 */
[----:B------:R-:W-:Y:S02]  /*4b30*/  IMAD.MOV R9, RZ, RZ, -R9 ;  /* 0x000000ffff097224 */ /* 0x000fe400078e0a09 */
[----:B------:R-:W-:Y:S01]  /*4b40*/  IMAD.MOV R8, RZ, RZ, -R8 ;  /* 0x000000ffff087224 */ /* 0x000fe200078e0a08 */
[C---:B------:R-:W-:Y:S01]  /*4b50*/  ISETP.GT.U32.AND P0, PT, R0.reuse, R192, PT ;  /* 0x000000c00000720c */ /* 0x040fe20003f04070 */
[----:B------:R-:W-:Y:S02]  /*4b60*/  IMAD R196, R0, R9, R13 ;  /* 0x0000000900c47224 */ /* 0x000fe400078e020d */
[--C-:B------:R-:W-:Y:S02]  /*4b70*/  @!P1 IMAD.IADD R194, R194, 0x1, -R0.reuse ;  /* 0x00000001c2c29824 */ /* 0x100fe400078e0a00 */
[----:B------:R-:W-:Y:S01]  /*4b80*/  @!P6 IMAD.IADD R190, R190, 0x1, -R0 ;  /* 0x00000001bebee824 */ /* 0x000fe200078e0a00 */
[C---:B------:R-:W-:Y:S01]  /*4b90*/  ISETP.GT.U32.AND P1, PT, R0.reuse, R196, PT ;  /* 0x000000c40000720c */ /* 0x040fe20003f24070 */
[----:B------:R-:W-:Y:S01]  /*4ba0*/  IMAD R198, R0, R8, R11 ;  /* 0x0000000800c67224 */ /* 0x000fe200078e020b */
[----:B------:R-:W-:Y:S01]  /*4bb0*/  ISETP.GE.AND P6, PT, R10, RZ, PT ;  /* 0x000000ff0a00720c */ /* 0x000fe20003fc6270 */
[----:B------:R-:W-:-:S04]  /*4bc0*/  IMAD.HI.U32 R10, R6, R15, RZ ;  /* 0x0000000f060a7227 */ /* 0x000fc800078e00ff */
[----:B------:R-:W-:Y:S01]  /*4bd0*/  @!P0 IMAD.IADD R192, R192, 0x1, -R0 ;  /* 0x00000001c0c08824 */ /* 0x000fe200078e0a00 */
[----:B------:R-:W-:Y:S01]  /*4be0*/  ISETP.GE.AND P0, PT, R12, RZ, PT ;  /* 0x000000ff0c00720c */ /* 0x000fe20003f06270 */
[----:B------:R-:W-:Y:S01]  /*4bf0*/  @!P3 IMAD.MOV R190, RZ, RZ, -R190 ;  /* 0x000000ffffbeb224 */ /* 0x000fe200078e0abe */
[----:B------:R-:W-:Y:S01]  /*4c00*/  LOP3.LUT R12, R4, 0xc0, RZ, 0xfc, !PT ;  /* 0x000000c0040c7812 */ /* 0x000fe200078efcff */
[----:B------:R-:W-:Y:S01]  /*4c10*/  IMAD.MOV R10, RZ, RZ, -R10 ;  /* 0x000000ffff0a7224 */ /* 0x000fe200078e0a0a */
[----:B------:R-:W-:Y:S01]  /*4c20*/  ISETP.GT.U32.AND P3, PT, R0, R198, PT ;  /* 0x000000c60000720c */ /* 0x000fe20003f64070 */
[----:B------:R-:W-:Y:S01]  /*4c30*/  VIADD R8, R7, 0xbc ;  /* 0x000000bc07087836 */ /* 0x000fe20000000000 */
[----:B------:R-:W-:Y:S01]  /*4c40*/  IABS R13, R12 ;  /* 0x0000000c000d7213 */ /* 0x000fe20000000000 */
[----:B------:R-:W-:Y:S02]  /*4c50*/  @!P1 IMAD.IADD R196, R196, 0x1, -R0 ;  /* 0x00000001c4c49824 */ /* 0x000fe400078e0a00 */
[----:B------:R-:W-:Y:S01]  /*4c60*/  IMAD R200, R0, R10, R15 ;  /* 0x0000000a00c87224 */ /* 0x000fe200078e020f */
[----:B------:R-:W-:Y:S01]  /*4c70*/  IABS R15, R8 ;  /* 0x00000008000f7213 */ /* 0x000fe20000000000 */
[----:B------:R-:W-:Y:S01]  /*4c80*/  @!P2 IMAD.MOV R192, RZ, RZ, -R192 ;  /* 0x000000ffffc0a224 */ /* 0x000fe200078e0ac0 */
[----:B------:R-:W-:Y:S01]  /*4c90*/  ISETP.GE.AND P2, PT, R8, RZ, PT ;  /* 0x000000ff0800720c */ /* 0x000fe20003f46270 */
[----:B------:R-:W-:Y:S01]  /*4ca0*/  IMAD.HI.U32 R8, R6, R13, RZ ;  /* 0x0000000d06087227 */ /* 0x000fe200078e00ff */
[----:B------:R-:W-:-:S03]  /*4cb0*/  ISETP.GT.U32.AND P1, PT, R0, R196, PT ;  /* 0x000000c40000720c */ /* 0x000fc60003f24070 */
[----:B------:R-:W-:Y:S01]  /*4cc0*/  @!P4 IMAD.MOV R194, RZ, RZ, -R194 ;  /* 0x000000ffffc2c224 */ /* 0x000fe200078e0ac2 */
[----:B------:R-:W-:Y:S01]  /*4cd0*/  ISETP.GT.U32.AND P4, PT, R0, R200, PT ;  /* 0x000000c80000720c */ /* 0x000fe20003f84070 */
[----:B------:R-:W-:-:S04]  /*4ce0*/  IMAD.HI.U32 R9, R6, R15, RZ ;  /* 0x0000000f06097227 */ /* 0x000fc800078e00ff */
[----:B------:R-:W-:Y:S02]  /*4cf0*/  IMAD.MOV R8, RZ, RZ, -R8 ;  /* 0x000000ffff087224 */ /* 0x000fe400078e0a08 */
[--C-:B------:R-:W-:Y:S02]  /*4d00*/  @!P3 IMAD.IADD R198, R198, 0x1, -R0.reuse ;  /* 0x00000001c6c6b824 */ /* 0x100fe400078e0a00 */
[----:B------:R-:W-:Y:S02]  /*4d10*/  IMAD.MOV R9, RZ, RZ, -R9 ;  /* 0x000000ffff097224 */ /* 0x000fe400078e0a09 */
[C---:B------:R-:W-:Y:S01]  /*4d20*/  IMAD R202, R0.reuse, R8, R13 ;  /* 0x0000000800ca7224 */ /* 0x040fe200078e020d */
[C---:B------:R-:W-:Y:S01]  /*4d30*/  ISETP.GT.U32.AND P3, PT, R0.reuse, R198, PT ;  /* 0x000000c60000720c */ /* 0x040fe20003f64070 */
[----:B------:R-:W-:Y:S01]  /*4d40*/  IMAD R204, R0, R9, R15 ;  /* 0x0000000900cc7224 */ /* 0x000fe200078e020f */
[----:B------:R-:W-:Y:S01]  /*4d50*/  IABS R15, R18 ;  /* 0x00000012000f7213 */ /* 0x000fe20000000000 */
[----:B------:R-:W-:Y:S01]  /*4d60*/  @!P1 IMAD.IADD R196, R196, 0x1, -R0 ;  /* 0x00000001c4c49824 */ /* 0x000fe200078e0a00 */
[----:B------:R-:W-:Y:S01]  /*4d70*/  ISETP.GT.U32.AND P1, PT, R0, R202, PT ;  /* 0x000000ca0000720c */ /* 0x000fe20003f24070 */
[----:B------:R-:W-:-:S04]  /*4d80*/  IMAD.HI.U32 R10, R6, R17, RZ ;  /* 0x00000011060a7227 */ /* 0x000fc800078e00ff */
[----:B------:R-:W-:Y:S01]  /*4d90*/  @!P4 IMAD.IADD R200, R200, 0x1, -R0 ;  /* 0x00000001c8c8c824 */ /* 0x000fe200078e0a00 */
[----:B------:R-:W-:Y:S01]  /*4da0*/  ISETP.GT.U32.AND P4, PT, R0, R204, PT ;  /* 0x000000cc0000720c */ /* 0x000fe20003f84070 */
[----:B------:R-:W-:-:S04]  /*4db0*/  IMAD.HI.U32 R11, R6, R19, RZ ;  /* 0x00000013060b7227 */ /* 0x000fc800078e00ff */
[----:B------:R-:W-:Y:S02]  /*4dc0*/  IMAD.MOV R10, RZ, RZ, -R10 ;  /* 0x000000ffff0a7224 */ /* 0x000fe400078e0a0a */
[----:B------:R-:W-:Y:S02]  /*4dd0*/  IMAD.MOV R11, RZ, RZ, -R11 ;  /* 0x000000ffff0b7224 */ /* 0x000fe400078e0a0b */
[----:B------:R-:W-:Y:S01]  /*4de0*/  IMAD R206, R0, R10, R17 ;  /* 0x0000000a00ce7224 */ /* 0x000fe200078e0211 */
[----:B------:R-:W-:Y:S01]  /*4df0*/  LOP3.LUT R10, R4, 0xb0, RZ, 0xfc, !PT ;  /* 0x000000b0040a7812 */ /* 0x000fe200078efcff */
[--C-:B------:R-:W-:Y:S01]  /*4e00*/  @!P3 IMAD.IADD R198, R198, 0x1, -R0.reuse ;  /* 0x00000001c6c6b824 */ /* 0x100fe200078e0a00 */
[----:B------:R-:W-:Y:S01]  /*4e10*/  ISETP.GE.AND P3, PT, R12, RZ, PT ;  /* 0x000000ff0c00720c */ /* 0x000fe20003f66270 */
[----:B------:R-:W-:Y:S01]  /*4e20*/  IMAD R210, R0, R11, R19 ;  /* 0x0000000b00d27224 */ /* 0x000fe200078e0213 */
[----:B------:R-:W-:Y:S01]  /*4e30*/  LOP3.LUT R12, R4, 0xac, RZ, 0xfc, !PT ;  /* 0x000000ac040c7812 */ /* 0x000fe200078efcff */
[--C-:B------:R-:W-:Y:S01]  /*4e40*/  @!P1 IMAD.IADD R202, R202, 0x1, -R0.reuse ;  /* 0x00000001caca9824 */ /* 0x100fe200078e0a00 */
[----:B------:R-:W-:Y:S01]  /*4e50*/  IABS R11, R10 ;  /* 0x0000000a000b7213 */ /* 0x000fe20000000000 */
[----:B------:R-:W-:Y:S01]  /*4e60*/  @!P4 IMAD.IADD R204, R204, 0x1, -R0 ;  /* 0x00000001ccccc824 */ /* 0x000fe200078e0a00 */
[----:B------:R-:W-:Y:S01]  /*4e70*/  IABS R13, R12 ;  /* 0x0000000c000d7213 */ /* 0x000fe20000000000 */
[----:B------:R-:W-:Y:S01]  /*4e80*/  @!P6 IMAD.MOV R196, RZ, RZ, -R196 ;  /* 0x000000ffffc4e224 */ /* 0x000fe200078e0ac4 */
[----:B------:R-:W-:Y:S01]  /*4e90*/  ISETP.GT.U32.AND P4, PT, R0, R202, PT ;  /* 0x000000ca0000720c */ /* 0x000fe20003f84070 */
[----:B------:R-:W-:Y:S01]  /*4ea0*/  IMAD.HI.U32 R8, R6, R11, RZ ;  /* 0x0000000b06087227 */ /* 0x000fe200078e00ff */
[----:B------:R-:W-:-:S02]  /*4eb0*/  ISETP.GT.U32.AND P6, PT, R0, R206, PT ;  /* 0x000000ce0000720c */ /* 0x000fc40003fc4070 */
[----:B------:R-:W-:Y:S01]  /*4ec0*/  ISETP.GT.U32.AND P1, PT, R0, R200, PT ;  /* 0x000000c80000720c */ /* 0x000fe20003f24070 */
[----:B------:R-:W-:Y:S01]  /*4ed0*/  IMAD.HI.U32 R9, R6, R13, RZ ;  /* 0x0000000d06097227 */ /* 0x000fe200078e00ff */
[----:B------:R-:W-:-:S03]  /*4ee0*/  LOP3.LUT R19, R4, 0xa4, RZ, 0xfc, !PT ;  /* 0x000000a404137812 */ /* 0x000fc600078efcff */
[----:B------:R-:W-:Y:S01]  /*4ef0*/  IMAD.MOV R8, RZ, RZ, -R8 ;  /* 0x000000ffff087224 */ /* 0x000fe200078e0a08 */
[----:B------:R-:W-:Y:S01]  /*4f00*/  IABS R17, R19 ;  /* 0x0000001300117213 */ /* 0x000fe20000000000 */
[----:B------:R-:W-:Y:S02]  /*4f10*/  IMAD.MOV R9, RZ, RZ, -R9 ;  /* 0x000000ffff097224 */ /* 0x000fe400078e0a09 */
[C---:B------:R-:W-:Y:S02]  /*4f20*/  IMAD R212, R0.reuse, R8, R11 ;  /* 0x0000000800d47224 */ /* 0x040fe400078e020b */
[----:B------:R-:W-:Y:S01]  /*4f30*/  IMAD R208, R0, R9, R13 ;  /* 0x0000000900d07224 */ /* 0x000fe200078e020d */
[----:B------:R-:W-:Y:S01]  /*4f40*/  LOP3.LUT R13, R4, 0xa0, RZ, 0xfc, !PT ;  /* 0x000000a0040d7812 */ /* 0x000fe200078efcff */
[--C-:B------:R-:W-:Y:S01]  /*4f50*/  @!P4 IMAD.IADD R202, R202, 0x1, -R0.reuse ;  /* 0x00000001cacac824 */ /* 0x100fe200078e0a00 */
[----:B------:R-:W-:Y:S01]  /*4f60*/  ISETP.GT.U32.AND P4, PT, R0, R212, PT ;  /* 0x000000d40000720c */ /* 0x000fe20003f84070 */
[--C-:B------:R-:W-:Y:S01]  /*4f70*/  @!P6 IMAD.IADD R206, R206, 0x1, -R0.reuse ;  /* 0x00000001cecee824 */ /* 0x100fe200078e0a00 */
[----:B------:R-:W-:Y:S01]  /*4f80*/  ISETP.GT.U32.AND P6, PT, R0, R208, PT ;  /* 0x000000d00000720c */ /* 0x000fe20003fc4070 */
[----:B------:R-:W-:Y:S01]  /*4f90*/  @!P1 IMAD.IADD R200, R200, 0x1, -R0 ;  /* 0x00000001c8c89824 */ /* 0x000fe200078e0a00 */
[----:B------:R-:W-:Y:S01]  /*4fa0*/  ISETP.GT.U32.AND P1, PT, R0, R210, PT ;  /* 0x000000d20000720c */ /* 0x000fe20003f24070 */
[----:B------:R-:W-:-:S04]  /*4fb0*/  IMAD.HI.U32 R8, R6, R15, RZ ;  /* 0x0000000f06087227 */ /* 0x000fc800078e00ff */
[----:B------:R-:W-:Y:S01]  /*4fc0*/  @!P5 IMAD.MOV R198, RZ, RZ, -R198 ;  /* 0x000000ffffc6d224 */ /* 0x000fe200078e0ac6 */
[----:B------:R-:W-:Y:S01]  /*4fd0*/  ISETP.GT.U32.AND P5, PT, R0, R204, PT ;  /* 0x000000cc0000720c */ /* 0x000fe20003fa4070 */
[----:B------:R-:W-:-:S04]  /*4fe0*/  IMAD.HI.U32 R9, R6, R17, RZ ;  /* 0x0000001106097227 */ /* 0x000fc800078e00ff */
[--C-:B------:R-:W-:Y:S01]  /*4ff0*/  @!P4 IMAD.IADD R212, R212, 0x1, -R0.reuse ;  /* 0x00000001d4d4c824 */ /* 0x100fe200078e0a00 */
[----:B------:R-:W-:Y:S01]  /*5000*/  ISETP.GT.U32.AND P4, PT, R0, R206, PT ;  /* 0x000000ce0000720c */ /* 0x000fe20003f84070 */
[----:B------:R-:W-:Y:S02]  /*5010*/  @!P6 IMAD.IADD R208, R208, 0x1, -R0 ;  /* 0x00000001d0d0e824 */ /* 0x000fe400078e0a00 */
[----:B------:R-:W-:Y:S01]  /*5020*/  IMAD.MOV R8, RZ, RZ, -R8 ;  /* 0x000000ffff087224 */ /* 0x000fe200078e0a08 */
[----:B------:R-:W-:Y:S01]  /*5030*/  ISETP.GT.U32.AND P6, PT, R0, R212, PT ;  /* 0x000000d40000720c */ /* 0x000fe20003fc4070 */
[----:B------:R-:W-:Y:S02]  /*5040*/  IMAD.MOV R9, RZ, RZ, -R9 ;  /* 0x000000ffff097224 */ /* 0x000fe400078e0a09 */
[----:B------:R-:W-:Y:S01]  /*5050*/  @!P1 IMAD.IADD R210, R210, 0x1, -R0 ;  /* 0x00000001d2d29824 */ /* 0x000fe200078e0a00 */
[----:B------:R-:W-:Y:S01]  /*5060*/  ISETP.GE.AND P1, PT, R16, RZ, PT ;  /* 0x000000ff1000720c */ /* 0x000fe20003f26270 */
[----:B------:R-:W-:Y:S01]  /*5070*/  IMAD R214, R0, R8, R15 ;  /* 0x0000000800d67224 */ /* 0x000fe200078e020f */
[----:B------:R-:W-:Y:S01]  /*5080*/  LOP3.LUT R16, R4, 0x38, RZ, 0xfc, !PT ;  /* 0x0000003804107812 */ /* 0x000fe200078efcff */
[C---:B------:R-:W-:Y:S01]  /*5090*/  IMAD R216, R0.reuse, R9, R17 ;  /* 0x0000000900d87224 */ /* 0x040fe200078e0211 */
[----:B------:R-:W-:Y:S01]  /*50a0*/  IABS R9, R13 ;  /* 0x0000000d00097213 */ /* 0x000fe20000000000 */
[----:B------:R-:W-:Y:S01]  /*50b0*/  @!P0 IMAD.MOV R200, RZ, RZ, -R200 ;  /* 0x000000ffffc88224 */ /* 0x000fe200078e0ac8 */
[----:B------:R-:W-:Y:S01]  /*50c0*/  ISETP.GT.U32.AND P0, PT, R0, R210, PT ;  /* 0x000000d20000720c */ /* 0x000fe20003f04070 */
[--C-:B------:R-:W-:Y:S01]  /*50d0*/  @!P4 IMAD.IADD R206, R206, 0x1, -R0.reuse ;  /* 0x00000001cecec824 */ /* 0x100fe200078e0a00 */
[----:B------:R-:W-:Y:S01]  /*50e0*/  ISETP.GT.U32.AND P4, PT, R0, R214, PT ;  /* 0x000000d60000720c */ /* 0x000fe20003f84070 */
[--C-:B------:R-:W-:Y:S01]  /*50f0*/  @!P6 IMAD.IADD R212, R212, 0x1, -R0.reuse ;  /* 0x00000001d4d4e824 */ /* 0x100fe200078e0a00 */
[----:B------:R-:W-:Y:S01]  /*5100*/  ISETP.GT.U32.AND P6, PT, R0, R216, PT ;  /* 0x000000d80000720c */ /* 0x000fe20003fc4070 */
[----:B------:R-:W-:Y:S01]  /*5110*/  @!P5 IMAD.IADD R204, R204, 0x1, -R0 ;  /* 0x00000001ccccd824 */ /* 0x000fe200078e0a00 */
[----:B------:R-:W-:Y:S01]  /*5120*/  ISETP.GE.AND P5, PT, R14, RZ, PT ;  /* 0x000000ff0e00720c */ /* 0x000fe20003fa6270 */
[----:B------:R-:W-:Y:S01]  /*5130*/  VIADD R8, R7, 0x9c ;  /* 0x0000009c07087836 */ /* 0x000fe20000000000 */
[----:B------:R-:W-:Y:S01]  /*5140*/  LOP3.LUT R14, R4, 0x98, RZ, 0xfc, !PT ;  /* 0x00000098040e7812 */ /* 0x000fe200078efcff */
[----:B------:R-:W-:-:S02]  /*5150*/  @!P2 IMAD.MOV R204, RZ, RZ, -R204 ;  /* 0x000000ffffcca224 */ /* 0x000fc400078e0acc */
[----:B------:R-:W-:Y:S01]  /*5160*/  @!P3 IMAD.MOV R202, RZ, RZ, -R202 ;  /* 0x000000ffffcab224 */ /* 0x000fe200078e0aca */
[----:B------:R-:W-:Y:S01]  /*5170*/  ISETP.GE.AND P2, PT, R8, RZ, PT ;  /* 0x000000ff0800720c */ /* 0x000fe20003f46270 */
[--C-:B------:R-:W-:Y:S01]  /*5180*/  @!P0 IMAD.IADD R210, R210, 0x1, -R0.reuse ;  /* 0x00000001d2d28824 */ /* 0x100fe200078e0a00 */
[----:B------:R-:W-:Y:S01]  /*5190*/  IABS R11, R8 ;  /* 0x00000008000b7213 */ /* 0x000fe20000000000 */
[----:B------:R-:W-:Y:S01]  /*51a0*/  IMAD.HI.U32 R8, R6, R9, RZ ;  /* 0x0000000906087227 */ /* 0x000fe200078e00ff */
[----:B------:R-:W-:Y:S02]  /*51b0*/  ISETP.GE.AND P0, PT, R10, RZ, PT ;  /* 0x000000ff0a00720c */ /* 0x000fe40003f06270 */
[----:B------:R-:W-:Y:S01]  /*51c0*/  IABS R10, R14 ;  /* 0x0000000e000a7213 */ /* 0x000fe20000000000 */
[----:B------:R-:W-:Y:S01]  /*51d0*/  @!P4 IMAD.IADD R214, R214, 0x1, -R0 ;  /* 0x00000001d6d6c824 */ /* 0x000fe200078e0a00 */
[----:B------:R-:W-:Y:S01]  /*51e0*/  ISETP.GE.AND P4, PT, R18, RZ, PT ;  /* 0x000000ff1200720c */ /* 0x000fe20003f86270 */
[----:B------:R-:W-:Y:S01]  /*51f0*/  IMAD.MOV R218, RZ, RZ, -R8 ;  /* 0x000000ffffda7224 */ /* 0x000fe200078e0a08 */
[----:B------:R-:W-:Y:S01]  /*5200*/  ISETP.GT.U32.AND P3, PT, R0, R208, PT ;  /* 0x000000d00000720c */ /* 0x000fe20003f64070 */
[----:B------:R-:W-:Y:S01]  /*5210*/  @!P6 IMAD.IADD R216, R216, 0x1, -R0 ;  /* 0x00000001d8d8e824 */ /* 0x000fe200078e0a00 */
[----:B------:R-:W-:Y:S01]  /*5220*/  LOP3.LUT R18, R4, 0x34, RZ, 0xfc, !PT ;  /* 0x0000003404127812 */ /* 0x000fe200078efcff */
[----:B------:R-:W-:Y:S01]  /*5230*/  @!P5 IMAD.MOV R206, RZ, RZ, -R206 ;  /* 0x000000ffffced224 */ /* 0x000fe200078e0ace */
[----:B------:R-:W-:Y:S01]  /*5240*/  ISETP.GT.U32.AND P5, PT, R0, R214, PT ;  /* 0x000000d60000720c */ /* 0x000fe20003fa4070 */
[----:B------:R-:W-:Y:S01]  /*5250*/  IMAD.HI.U32 R8, R6, R11, RZ ;  /* 0x0000000b06087227 */ /* 0x000fe200078e00ff */
[----:B------:R-:W-:-:S03]  /*5260*/  ISETP.GT.U32.AND P6, PT, R0, R216, PT ;  /* 0x000000d80000720c */ /* 0x000fc60003fc4070 */
[----:B------:R-:W-:Y:S02]  /*5270*/  IMAD R218, R0, R218, R9 ;  /* 0x000000da00da7224 */ /* 0x000fe400078e0209 */
[----:B------:R-:W-:Y:S02]  /*5280*/  IMAD.MOV.U32 R9, RZ, RZ, R10 ;  /* 0x000000ffff097224 */ /* 0x000fe400078e000a */
[----:B------:R-:W-:Y:S02]  /*5290*/  IMAD.MOV R220, RZ, RZ, -R8 ;  /* 0x000000ffffdc7224 */ /* 0x000fe400078e0a08 */
[----:B------:R-:W-:-:S04]  /*52a0*/  IMAD.HI.U32 R8, R6, R9, RZ ;  /* 0x0000000906087227 */ /* 0x000fc800078e00ff */
[----:B------:R-:W-:Y:S02]  /*52b0*/  IMAD.MOV R8, RZ, RZ, -R8 ;  /* 0x000000ffff087224 */ /* 0x000fe400078e0a08 */
[----:B------:R-:W-:Y:S01]  /*52c0*/  IMAD R220, R0, R220, R11 ;  /* 0x000000dc00dc7224 */ /* 0x000fe200078e020b */
[----:B------:R-:W-:Y:S01]  /*52d0*/  LOP3.LUT R11, R4, 0x94, RZ, 0xfc, !PT ;  /* 0x00000094040b7812 */ /* 0x000fe200078efcff */
[--C-:B------:R-:W-:Y:S01]  /*52e0*/  @!P5 IMAD.IADD R214, R214, 0x1, -R0.reuse ;  /* 0x00000001d6d6d824 */ /* 0x100fe200078e0a00 */
[----:B------:R-:W-:Y:S01]  /*52f0*/  ISETP.GE.AND P5, PT, R14, RZ, PT ;  /* 0x000000ff0e00720c */ /* 0x000fe20003fa6270 */
[----:B------:R-:W-:Y:S01]  /*5300*/  IMAD R222, R0, R8, R9 ;  /* 0x0000000800de7224 */ /* 0x000fe200078e0209 */
[----:B------:R-:W-:Y:S01]  /*5310*/  IABS R10, R11 ;  /* 0x0000000b000a7213 */ /* 0x000fe20000000000 */
[----:B------:R-:W-:Y:S01]  /*5320*/  @!P6 IMAD.IADD R216, R216, 0x1, -R0 ;  /* 0x00000001d8d8e824 */ /* 0x000fe200078e0a00 */
[C---:B------:R-:W-:Y:S01]  /*5330*/  ISETP.GT.U32.AND P6, PT, R0.reuse, R220, PT ;  /* 0x000000dc0000720c */ /* 0x040fe20003fc4070 */
[----:B------:R-:W-:Y:S01]  /*5340*/  @!P0 IMAD.MOV R212, RZ, RZ, -R212 ;  /* 0x000000ffffd48224 */ /* 0x000fe200078e0ad4 */
[----:B------:R-:W-:Y:S01]  /*5350*/  ISETP.GE.AND P0, PT, R19, RZ, PT ;  /* 0x000000ff1300720c */ /* 0x000fe20003f06270 */
[----:B------:R-:W-:Y:S01]  /*5360*/  @!P4 IMAD.MOV R214, RZ, RZ, -R214 ;  /* 0x000000ffffd6c224 */ /* 0x000fe200078e0ad6 */
[C---:B------:R-:W-:Y:S01]  /*5370*/  ISETP.GT.U32.AND P4, PT, R0.reuse, R222, PT ;  /* 0x000000de0000720c */ /* 0x040fe20003f84070 */
[----:B------:R-:W-:Y:S01]  /*5380*/  @!P1 IMAD.MOV R210, RZ, RZ, -R210 ;  /* 0x000000ffffd29224 */ /* 0x000fe200078e0ad2 */
[----:B------:R-:W-:Y:S01]  /*5390*/  ISETP.GT.U32.AND P1, PT, R0, R218, PT ;  /* 0x000000da0000720c */ /* 0x000fe20003f24070 */
[----:B------:R-:W-:Y:S01]  /*53a0*/  IMAD.MOV.U32 R9, RZ, RZ, R10 ;  /* 0x000000ffff097224 */ /* 0x000fe200078e000a */
[----:B------:R-:W-:Y:S01]  /*53b0*/  LOP3.LUT R10, R4, 0x8c, RZ, 0xfc, !PT ;  /* 0x0000008c040a7812 */ /* 0x000fe200078efcff */
[----:B------:R-:W-:Y:S01]  /*53c0*/  @!P3 IMAD.IADD R208, R208, 0x1, -R0 ;  /* 0x00000001d0d0b824 */ /* 0x000fe200078e0a00 */
[----:B------:R-:W-:Y:S01]  /*53d0*/  ISETP.GE.AND P3, PT, R12, RZ, PT ;  /* 0x000000ff0c00720c */ /* 0x000fe20003f66270 */
[----:B------:R-:W-:Y:S01]  /*53e0*/  IMAD.HI.U32 R8, R6, R9, RZ ;  /* 0x0000000906087227 */ /* 0x000fe200078e00ff */
[----:B------:R-:W-:-:S02]  /*53f0*/  LOP3.LUT R12, R4, 0x90, RZ, 0xfc, !PT ;  /* 0x00000090040c7812 */ /* 0x000fc400078efcff */
[----:B------:R-:W-:Y:S01]  /*5400*/  LOP3.LUT R14, R4, 0x80, RZ, 0xfc, !PT ;  /* 0x00000080040e7812 */ /* 0x000fe200078efcff */
[----:B------:R-:W-:Y:S01]  /*5410*/  @!P6 IMAD.IADD R220, R220, 0x1, -R0 ;  /* 0x00000001dcdce824 */ /* 0x000fe200078e0a00 */
[----:B------:R-:W-:Y:S01]  /*5420*/  IABS R19, R16 ;  /* 0x0000001000137213 */ /* 0x000fe20000000000 */
[----:B------:R-:W-:Y:S01]  /*5430*/  @!P0 IMAD.MOV R216, RZ, RZ, -R216 ;  /* 0x000000ffffd88224 */ /* 0x000fe200078e0ad8 */
[----:B------:R-:W-:Y:S01]  /*5440*/  ISETP.GE.AND P0, PT, R11, RZ, PT ;  /* 0x000000ff0b00720c */ /* 0x000fe20003f06270 */
[----:B------:R-:W-:Y:S01]  /*5450*/  @!P4 IMAD.IADD R222, R222, 0x1, -R0 ;  /* 0x00000001dedec824 */ /* 0x000fe200078e0a00 */
[----:B------:R-:W-:Y:S01]  /*5460*/  IABS R11, R12 ;  /* 0x0000000c000b7213 */ /* 0x000fe20000000000 */
[----:B------:R-:W-:Y:S01]  /*5470*/  IMAD.MOV R8, RZ, RZ, -R8 ;  /* 0x000000ffff087224 */ /* 0x000fe200078e0a08 */
[----:B------:R-:W-:Y:S01]  /*5480*/  ISETP.GT.U32.AND P6, PT, R0, R220, PT ;  /* 0x000000dc0000720c */ /* 0x000fe20003fc4070 */
[----:B------:R-:W-:Y:S01]  /*5490*/  @!P1 IMAD.IADD R218, R218, 0x1, -R0 ;  /* 0x00000001dada9824 */ /* 0x000fe200078e0a00 */
[C---:B------:R-:W-:Y:S01]  /*54a0*/  ISETP.GT.U32.AND P4, PT, R0.reuse, R222, PT ;  /* 0x000000de0000720c */ /* 0x040fe20003f84070 */
[----:B------:R-:W-:Y:S01]  /*54b0*/  IMAD R224, R0, R8, R9 ;  /* 0x0000000800e07224 */ /* 0x000fe200078e0209 */
[----:B------:R-:W-:Y:S01]  /*54c0*/  IABS R15, R14 ;  /* 0x0000000e000f7213 */ /* 0x000fe20000000000 */
[----:B------:R-:W-:Y:S01]  /*54d0*/  IMAD.HI.U32 R8, R6, R11, RZ ;  /* 0x0000000b06087227 */ /* 0x000fe200078e00ff */
[----:B------:R-:W-:-:S03]  /*54e0*/  ISETP.GT.U32.AND P1, PT, R0, R218, PT ;  /* 0x000000da0000720c */ /* 0x000fc60003f24070 */
[----:B------:R-:W-:Y:S02]  /*54f0*/  IMAD.MOV R226, RZ, RZ, -R8 ;  /* 0x000000ffffe27224 */ /* 0x000fe400078e0a08 */
[----:B------:R-:W-:Y:S01]  /*5500*/  @!P3 IMAD.MOV R208, RZ, RZ, -R208 ;  /* 0x000000ffffd0b224 */ /* 0x000fe200078e0ad0 */
[----:B------:R-:W-:Y:S01]  /*5510*/  ISETP.GE.AND P3, PT, R13, RZ, PT ;  /* 0x000000ff0d00720c */ /* 0x000fe20003f66270 */
[----:B------:R-:W-:Y:S01]  /*5520*/  IMAD R226, R0, R226, R11 ;  /* 0x000000e200e27224 */ /* 0x000fe200078e020b */
[----:B------:R-:W-:Y:S01]  /*5530*/  IABS R13, R10 ;  /* 0x0000000a000d7213 */ /* 0x000fe20000000000 */
[--C-:B------:R-:W-:Y:S01]  /*5540*/  @!P6 IMAD.IADD R220, R220, 0x1, -R0.reuse ;  /* 0x00000001dcdce824 */ /* 0x100fe200078e0a00 */
[----:B------:R-:W-:Y:S01]  /*5550*/  ISETP.GT.U32.AND P6, PT, R0, R224, PT ;  /* 0x000000e00000720c */ /* 0x000fe20003fc4070 */
[----:B------:R-:W-:Y:S01]  /*5560*/  @!P4 IMAD.IADD R222, R222, 0x1, -R0 ;  /* 0x00000001dedec824 */ /* 0x000fe200078e0a00 */
[----:B------:R-:W-:Y:S01]  /*5570*/  ISETP.GT.U32.AND P4, PT, R0, R226, PT ;  /* 0x000000e20000720c */ /* 0x000fe20003f84070 */
[----:B------:R-:W-:-:S04]  /*5580*/  IMAD.HI.U32 R9, R6, R13, RZ ;  /* 0x0000000d06097227 */ /* 0x000fc800078e00ff */
[----:B------:R-:W-:Y:S01]  /*5590*/  @!P1 IMAD.IADD R218, R218, 0x1, -R0 ;  /* 0x00000001dada9824 */ /* 0x000fe200078e0a00 */
[----:B------:R-:W-:Y:S01]  /*55a0*/  ISETP.GE.AND P1, PT, R12, RZ, PT ;  /* 0x000000ff0c00720c */ /* 0x000fe20003f26270 */
[----:B------:R-:W-:Y:S01]  /*55b0*/  IMAD.MOV R9, RZ, RZ, -R9 ;  /* 0x000000ffff097224 */ /* 0x000fe200078e0a09 */
[----:B------:R-:W-:Y:S01]  /*55c0*/  LOP3.LUT R12, R4, 0x84, RZ, 0xfc, !PT ;  /* 0x00000084040c7812 */ /* 0x000fe200078efcff */
[----:B------:R-:W-:Y:S01]  /*55d0*/  @!P3 IMAD.MOV R218, RZ, RZ, -R218 ;  /* 0x000000ffffdab224 */ /* 0x000fe200078e0ada */
[----:B------:R-:W-:Y:S01]  /*55e0*/  ISETP.GE.AND P3, PT, R10, RZ, PT ;  /* 0x000000ff0a00720c */ /* 0x000fe20003f66270 */
[----:B------:R-:W-:Y:S01]  /*55f0*/  IMAD R228, R0, R9, R13 ;  /* 0x0000000900e47224 */ /* 0x000fe200078e020d */
[----:B------:R-:W-:Y:S01]  /*5600*/  LOP3.LUT R10, R4, 0x88, RZ, 0xfc, !PT ;  /* 0x00000088040a7812 */ /* 0x000fe200078efcff */
[--C-:B------:R-:W-:Y:S01]  /*5610*/  @!P6 IMAD.IADD R224, R224, 0x1, -R0.reuse ;  /* 0x00000001e0e0e824 */ /* 0x100fe200078e0a00 */
[----:B------:R-:W-:Y:S01]  /*5620*/  IABS R13, R12 ;  /* 0x0000000c000d7213 */ /* 0x000fe20000000000 */
[----:B------:R-:W-:Y:S01]  /*5630*/  VIADD R8, R7, 0x7c ;  /* 0x0000007c07087836 */ /* 0x000fe20000000000 */
[----:B------:R-:W-:Y:S01]  /*5640*/  IABS R11, R10 ;  /* 0x0000000a000b7213 */ /* 0x000fe20000000000 */
[----:B------:R-:W-:Y:S01]  /*5650*/  @!P4 IMAD.IADD R226, R226, 0x1, -R0 ;  /* 0x00000001e2e2c824 */ /* 0x000fe200078e0a00 */
[C---:B------:R-:W-:Y:S01]  /*5660*/  ISETP.GT.U32.AND P6, PT, R0.reuse, R224, PT ;  /* 0x000000e00000720c */ /* 0x040fe20003fc4070 */
[----:B------:R-:W-:Y:S01]  /*5670*/  @!P5 IMAD.MOV R222, RZ, RZ, -R222 ;  /* 0x000000ffffded224 */ /* 0x000fe200078e0ade */
[----:B------:R-:W-:Y:S01]  /*5680*/  ISETP.GT.U32.AND P5, PT, R0, R228, PT ;  /* 0x000000e40000720c */ /* 0x000fe20003fa4070 */
[----:B------:R-:W-:Y:S01]  /*5690*/  @!P2 IMAD.MOV R220, RZ, RZ, -R220 ;  /* 0x000000ffffdca224 */ /* 0x000fe200078e0adc */
[----:B------:R-:W-:Y:S01]  /*56a0*/  ISETP.GE.AND P2, PT, R8, RZ, PT ;  /* 0x000000ff0800720c */ /* 0x000fe20003f46270 */
[----:B------:R-:W-:Y:S01]  /*56b0*/  IMAD.HI.U32 R9, R6, R13, RZ ;  /* 0x0000000d06097227 */ /* 0x000fe200078e00ff */
[----:B------:R-:W-:-:S02]  /*56c0*/  IABS R17, R8 ;  /* 0x0000000800117213 */ /* 0x000fc40000000000 */
[----:B------:R-:W-:Y:S01]  /*56d0*/  ISETP.GT.U32.AND P4, PT, R0, R226, PT ;  /* 0x000000e20000720c */ /* 0x000fe20003f84070 */
[----:B------:R-:W-:-:S04]  /*56e0*/  IMAD.HI.U32 R8, R6, R11, RZ ;  /* 0x0000000b06087227 */ /* 0x000fc800078e00ff */
[----:B------:R-:W-:Y:S02]  /*56f0*/  IMAD.MOV R230, RZ, RZ, -R8 ;  /* 0x000000ffffe67224 */ /* 0x000fe400078e0a08 */
[----:B------:R-:W-:Y:S02]  /*5700*/  IMAD.MOV R9, RZ, RZ, -R9 ;  /* 0x000000ffff097224 */ /* 0x000fe400078e0a09 */
[----:B------:R-:W-:Y:S02]  /*5710*/  IMAD R230, R0, R230, R11 ;  /* 0x000000e600e67224 */ /* 0x000fe400078e020b */
[--C-:B------:R-:W-:Y:S02]  /*5720*/  @!P5 IMAD.IADD R228, R228, 0x1, -R0.reuse ;  /* 0x00000001e4e4d824 */ /* 0x100fe400078e0a00 */
[--C-:B------:R-:W-:Y:S01]  /*5730*/  @!P6 IMAD.IADD R224, R224, 0x1, -R0.reuse ;  /* 0x00000001e0e0e824 */ /* 0x100fe200078e0a00 */
[----:B------:R-:W-:Y:S01]  /*5740*/  ISETP.GE.AND P6, PT, R10, RZ, PT ;  /* 0x000000ff0a00720c */ /* 0x000fe20003fc6270 */
[C---:B------:R-:W-:Y:S01]  /*5750*/  IMAD R232, R0.reuse, R9, R13 ;  /* 0x0000000900e87224 */ /* 0x040fe200078e020d */
[----:B------:R-:W-:Y:S01]  /*5760*/  ISETP.GT.U32.AND P5, PT, R0, R228, PT ;  /* 0x000000e40000720c */ /* 0x000fe20003fa4070 */
[----:B------:R-:W-:Y:S01]  /*5770*/  @!P4 IMAD.IADD R226, R226, 0x1, -R0 ;  /* 0x00000001e2e2c824 */ /* 0x000fe200078e0a00 */
[C---:B------:R-:W-:Y:S01]  /*5780*/  ISETP.GT.U32.AND P4, PT, R0.reuse, R230, PT ;  /* 0x000000e60000720c */ /* 0x040fe20003f84070 */
[----:B------:R-:W-:Y:S01]  /*5790*/  @!P0 IMAD.MOV R224, RZ, RZ, -R224 ;  /* 0x000000ffffe08224 */ /* 0x000fe200078e0ae0 */
[----:B------:R-:W-:Y:S01]  /*57a0*/  ISETP.GT.U32.AND P0, PT, R0, R232, PT ;  /* 0x000000e80000720c */ /* 0x000fe20003f04070 */
[----:B------:R-:W-:Y:S01]  /*57b0*/  IMAD.HI.U32 R9, R6, R17, RZ ;  /* 0x0000001106097227 */ /* 0x000fe200078e00ff */
[----:B------:R-:W-:-:S03]  /*57c0*/  LOP3.LUT R10, R4, 0x78, RZ, 0xfc, !PT ;  /* 0x00000078040a7812 */ /* 0x000fc600078efcff */
[----:B------:R-:W-:Y:S02]  /*57d0*/  IMAD.MOV R9, RZ, RZ, -R9 ;  /* 0x000000ffff097224 */ /* 0x000fe400078e0a09 */
[----:B------:R-:W-:-:S04]  /*57e0*/  IMAD.HI.U32 R8, R6, R15, RZ ;  /* 0x0000000f06087227 */ /* 0x000fc800078e00ff */
[----:B------:R-:W-:Y:S01]  /*57f0*/  IMAD R236, R0, R9, R17 ;  /* 0x0000000900ec7224 */ /* 0x000fe200078e0211 */
[----:B------:R-:W-:Y:S01]  /*5800*/  IABS R9, R10 ;  /* 0x0000000a00097213 */ /* 0x000fe20000000000 */
[--C-:B------:R-:W-:Y:S02]  /*5810*/  @!P4 IMAD.IADD R230, R230, 0x1, -R0.reuse ;  /* 0x00000001e6e6c824 */ /* 0x100fe400078e0a00 */
[--C-:B------:R-:W-:Y:S02]  /*5820*/  @!P5 IMAD.IADD R228, R228, 0x1, -R0.reuse ;  /* 0x00000001e4e4d824 */ /* 0x100fe400078e0a00 */
[----:B------:R-:W-:Y:S01]  /*5830*/  @!P0 IMAD.IADD R232, R232, 0x1, -R0 ;  /* 0x00000001e8e88824 */ /* 0x000fe200078e0a00 */
[C---:B------:R-:W-:Y:S01]  /*5840*/  ISETP.GT.U32.AND P4, PT, R0.reuse, R230, PT ;  /* 0x000000e60000720c */ /* 0x040fe20003f84070 */
[----:B------:R-:W-:Y:S02]  /*5850*/  IMAD.MOV R8, RZ, RZ, -R8 ;  /* 0x000000ffff087224 */ /* 0x000fe400078e0a08 */
[----:B------:R-:W-:Y:S01]  /*5860*/  @!P3 IMAD.MOV R228, RZ, RZ, -R228 ;  /* 0x000000ffffe4b224 */ /* 0x000fe200078e0ae4 */
[C---:B------:R-:W-:Y:S01]  /*5870*/  ISETP.GT.U32.AND P3, PT, R0.reuse, R236, PT ;  /* 0x000000ec0000720c */ /* 0x040fe20003f64070 */
[C---:B------:R-:W-:Y:S01]  /*5880*/  IMAD R234, R0.reuse, R8, R15 ;  /* 0x0000000800ea7224 */ /* 0x040fe200078e020f */
[----:B------:R-:W-:Y:S01]  /*5890*/  ISETP.GT.U32.AND P0, PT, R0, R232, PT ;  /* 0x000000e80000720c */ /* 0x000fe20003f04070 */
[----:B------:R-:W-:Y:S01]  /*58a0*/  IMAD.HI.U32 R8, R6, R9, RZ ;  /* 0x0000000906087227 */ /* 0x000fe200078e00ff */
[----:B------:R-:W-:-:S02]  /*58b0*/  LOP3.LUT R15, R4, 0x70, RZ, 0xfc, !PT ;  /* 0x00000070040f7812 */ /* 0x000fc400078efcff */
[----:B------:R-:W-:Y:S01]  /*58c0*/  ISETP.GT.U32.AND P5, PT, R0, R234, PT ;  /* 0x000000ea0000720c */ /* 0x000fe20003fa4070 */
[----:B------:R-:W-:Y:S01]  /*58d0*/  IMAD.MOV R8, RZ, RZ, -R8 ;  /* 0x000000ffff087224 */ /* 0x000fe200078e0a08 */
[----:B------:R-:W-:Y:S01]  /*58e0*/  IABS R13, R15 ;  /* 0x0000000f000d7213 */ /* 0x000fe20000000000 */
[----:B------:R-:W-:Y:S01]  /*58f0*/  @!P1 IMAD.MOV R226, RZ, RZ, -R226 ;  /* 0x000000ffffe29224 */ /* 0x000fe200078e0ae2 */
[----:B------:R-:W-:Y:S01]  /*5900*/  ISETP.GE.AND P1, PT, R12, RZ, PT ;  /* 0x000000ff0c00720c */ /* 0x000fe20003f26270 */
[----:B------:R-:W-:Y:S01]  /*5910*/  IMAD R238, R0, R8, R9 ;  /* 0x0000000800ee7224 */ /* 0x000fe200078e0209 */
[----:B------:R-:W-:Y:S01]  /*5920*/  LOP3.LUT R12, R4, 0x74, RZ, 0xfc, !PT ;  /* 0x00000074040c7812 */ /* 0x000fe200078efcff */
[--C-:B------:R-:W-:Y:S01]  /*5930*/  @!P4 IMAD.IADD R230, R230, 0x1, -R0.reuse ;  /* 0x00000001e6e6c824 */ /* 0x100fe200078e0a00 */
[----:B------:R-:W-:Y:S01]  /*5940*/  ISETP.GE.AND P4, PT, R14, RZ, PT ;  /* 0x000000ff0e00720c */ /* 0x000fe20003f86270 */
[--C-:B------:R-:W-:Y:S01]  /*5950*/  @!P3 IMAD.IADD R236, R236, 0x1, -R0.reuse ;  /* 0x00000001ececb824 */ /* 0x100fe200078e0a00 */
[----:B------:R-:W-:Y:S01]  /*5960*/  IABS R11, R12 ;  /* 0x0000000c000b7213 */ /* 0x000fe20000000000 */
[----:B------:R-:W-:Y:S01]  /*5970*/  @!P0 IMAD.IADD R232, R232, 0x1, -R0 ;  /* 0x00000001e8e88824 */ /* 0x000fe200078e0a00 */
[C---:B------:R-:W-:Y:S01]  /*5980*/  ISETP.GT.U32.AND P0, PT, R0.reuse, R238, PT ;  /* 0x000000ee0000720c */ /* 0x040fe20003f04070 */
[----:B------:R-:W-:Y:S01]  /*5990*/  @!P6 IMAD.MOV R230, RZ, RZ, -R230 ;  /* 0x000000ffffe6e224 */ /* 0x000fe200078e0ae6 */
[----:B------:R-:W-:Y:S01]  /*59a0*/  ISETP.GT.U32.AND P6, PT, R0, R236, PT ;  /* 0x000000ec0000720c */ /* 0x000fe20003fc4070 */
[----:B------:R-:W-:Y:S01]  /*59b0*/  IMAD.HI.U32 R8, R6, R11, RZ ;  /* 0x0000000b06087227 */ /* 0x000fe200078e00ff */
[----:B------:R-:W-:-:S02]  /*59c0*/  ISETP.GE.AND P3, PT, R10, RZ, PT ;  /* 0x000000ff0a00720c */ /* 0x000fc40003f66270 */
[C---:B------:R-:W-:Y:S01]  /*59d0*/  LOP3.LUT R10, R4.reuse, 0x64, RZ, 0xfc, !PT ;  /* 0x00000064040a7812 */ /* 0x040fe200078efcff */
[----:B------:R-:W-:Y:S01]  /*59e0*/  IMAD.MOV R8, RZ, RZ, -R8 ;  /* 0x000000ffff087224 */ /* 0x000fe200078e0a08 */
[----:B------:R-:W-:Y:S01]  /*59f0*/  LOP3.LUT R14, R4, 0x54, RZ, 0xfc, !PT ;  /* 0x00000054040e7812 */ /* 0x000fe200078efcff */
[--C-:B------:R-:W-:Y:S02]  /*5a00*/  @!P5 IMAD.IADD R234, R234, 0x1, -R0.reuse ;  /* 0x00000001eaead824 */ /* 0x100fe400078e0a00 */
[----:B------:R-:W-:Y:S01]  /*5a10*/  IMAD R240, R0, R8, R11 ;  /* 0x0000000800f07224 */ /* 0x000fe200078e020b */
[----:B------:R-:W-:Y:S01]  /*5a20*/  LOP3.LUT R8, R4, 0x6c, RZ, 0xfc, !PT ;  /* 0x0000006c04087812 */ /* 0x000fe200078efcff */
[--C-:B------:R-:W-:Y:S01]  /*5a30*/  @!P0 IMAD.IADD R238, R238, 0x1, -R0.reuse ;  /* 0x00000001eeee8824 */ /* 0x100fe200078e0a00 */
[----:B------:R-:W-:Y:S01]  /*5a40*/  ISETP.GT.U32.AND P5, PT, R0, R234, PT ;  /* 0x000000ea0000720c */ /* 0x000fe20003fa4070 */
[----:B------:R-:W-:Y:S01]  /*5a50*/  @!P6 IMAD.IADD R236, R236, 0x1, -R0 ;  /* 0x00000001ecece824 */ /* 0x000fe200078e0a00 */
[----:B------:R-:W-:Y:S01]  /*5a60*/  ISETP.GT.U32.AND P6, PT, R0, R240, PT ;  /* 0x000000f00000720c */ /* 0x000fe20003fc4070 */
[----:B------:R-:W-:Y:S01]  /*5a70*/  IMAD.HI.U32 R9, R6, R13, RZ ;  /* 0x0000000d06097227 */ /* 0x000fe200078e00ff */
[----:B------:R-:W-:-:S02]  /*5a80*/  ISETP.GT.U32.AND P0, PT, R0, R238, PT ;  /* 0x000000ee0000720c */ /* 0x000fc40003f04070 */
[----:B------:R-:W-:Y:S01]  /*5a90*/  IABS R11, R8 ;  /* 0x00000008000b7213 */ /* 0x000fe20000000000 */
        /* <DEDUP_REMOVED lines=11> */
[----:B------:R-:W-:Y:S01]  /*5b50*/  ISETP.GT.U32.AND P0, PT, R0, R242, PT ;  /* 0x000000f20000720c */ /* 0x000fe20003f04070 */
[----:B------:R-:W-:Y:S01]  /*5b60*/  @!P4 IMAD.MOV R234, RZ, RZ, -R234 ;  /* 0x000000ffffeac224 */ /* 0x000fe200078e0aea */
[----:B------:R-:W-:Y:S01]  /*5b70*/  ISETP.GE.AND P4, PT, R8, RZ, PT ;  /* 0x000000ff0800720c */ /* 0x000fe20003f86270 */
[----:B------:R-:W-:Y:S01]  /*5b80*/  IMAD.HI.U32 R8, R6, R11, RZ ;  /* 0x0000000b06087227 */ /* 0x000fe200078e00ff */
[----:B------:R-:W-:-:S02]  /*5b90*/  ISETP.GT.U32.AND P6, PT, R0, R240, PT ;  /* 0x000000f00000720c */ /* 0x000fc40003fc4070 */
[----:B------:R-:W-:Y:S01]  /*5ba0*/  IABS R15, R10 ;  /* 0x0000000a000f7213 */ /* 0x000fe20000000000 */
[----:B------:R-:W-:Y:S01]  /*5bb0*/  IMAD.MOV R244, RZ, RZ, -R8 ;  /* 0x000000fffff47224 */ /* 0x000fe200078e0a08 */
[----:B------:R-:W-:Y:S01]  /*5bc0*/  LOP3.LUT R12, R4, 0x60, RZ, 0xfc, !PT ;  /* 0x00000060040c7812 */ /* 0x000fe200078efcff */
[----:B------:R-:W-:-:S04]  /*5bd0*/  IMAD.HI.U32 R8, R6, R13, RZ ;  /* 0x0000000d06087227 */ /* 0x000fc800078e00ff */
[----:B------:R-:W-:Y:S02]  /*5be0*/  IMAD R244, R0, R244, R11 ;  /* 0x000000f400f47224 */ /* 0x000fe400078e020b */
[--C-:B------:R-:W-:Y:S02]  /*5bf0*/  @!P0 IMAD.IADD R242, R242, 0x1, -R0.reuse ;  /* 0x00000001f2f28824 */ /* 0x100fe400078e0a00 */
[----:B------:R-:W-:Y:S01]  /*5c00*/  @!P6 IMAD.IADD R240, R240, 0x1, -R0 ;  /* 0x00000001f0f0e824 */ /* 0x000fe200078e0a00 */
[C---:B------:R-:W-:Y:S01]  /*5c10*/  ISETP.GT.U32.AND P6, PT, R0.reuse, R244, PT ;  /* 0x000000f40000720c */ /* 0x040fe20003fc4070 */
[----:B------:R-:W-:Y:S01]  /*5c20*/  @!P2 IMAD.MOV R236, RZ, RZ, -R236 ;  /* 0x000000ffffeca224 */ /* 0x000fe200078e0aec */
[----:B------:R-:W-:Y:S01]  /*5c30*/  ISETP.GT.U32.AND P0, PT, R0, R242, PT ;  /* 0x000000f20000720c */ /* 0x000fe20003f04070 */
[----:B------:R-:W-:Y:S01]  /*5c40*/  IMAD.MOV R8, RZ, RZ, -R8 ;  /* 0x000000ffff087224 */ /* 0x000fe200078e0a08 */
[----:B------:R-:W-:Y:S01]  /*5c50*/  ISETP.GE.AND P2, PT, R9, RZ, PT ;  /* 0x000000ff0900720c */ /* 0x000fe20003f46270 */
[----:B------:R-:W-:-:S04]  /*5c60*/  IMAD.HI.U32 R9, R6, R15, RZ ;  /* 0x0000000f06097227 */ /* 0x000fc800078e00ff */
[----:B------:R-:W-:Y:S01]  /*5c70*/  @!P3 IMAD.MOV R238, RZ, RZ, -R238 ;  /* 0x000000ffffeeb224 */ /* 0x000fe200078e0aee */
[----:B------:R-:W-:Y:S01]  /*5c80*/  ISETP.GE.AND P3, PT, R10, RZ, PT ;  /* 0x000000ff0a00720c */ /* 0x000fe20003f66270 */
[----:B------:R-:W-:Y:S01]  /*5c90*/  IMAD.MOV R9, RZ, RZ, -R9 ;  /* 0x000000ffff097224 */ /* 0x000fe200078e0a09 */
[----:B------:R-:W-:Y:S01]  /*5ca0*/  IABS R10, R12 ;  /* 0x0000000c000a7213 */ /* 0x000fe20000000000 */
[----:B------:R-:W-:Y:S01]  /*5cb0*/  IMAD R246, R0, R8, R13 ;  /* 0x0000000800f67224 */ /* 0x000fe200078e020d */
[----:B------:R-:W-:Y:S01]  /*5cc0*/  LOP3.LUT R13, R4, 0x58, RZ, 0xfc, !PT ;  /* 0x00000058040d7812 */ /* 0x000fe200078efcff */
[----:B------:R-:W-:Y:S02]  /*5cd0*/  VIADD R8, R7, 0x5c ;  /* 0x0000005c07087836 */ /* 0x000fe40000000000 */
[----:B------:R-:W-:Y:S02]  /*5ce0*/  @!P6 IMAD.IADD R244, R244, 0x1, -R0 ;  /* 0x00000001f4f4e824 */ /* 0x000fe400078e0a00 */
[C---:B------:R-:W-:Y:S01]  /*5cf0*/  IMAD R248, R0.reuse, R9, R15 ;  /* 0x0000000900f87224 */ /* 0x040fe200078e020f */
[----:B------:R-:W-:Y:S01]  /*5d00*/  IABS R11, R8 ;  /* 0x00000008000b7213 */ /* 0x000fe20000000000 */
[----:B------:R-:W-:Y:S01]  /*5d10*/  IMAD.MOV.U32 R9, RZ, RZ, R10 ;  /* 0x000000ffff097224 */ /* 0x000fe200078e000a */
[----:B------:R-:W-:Y:S01]  /*5d20*/  ISETP.GT.U32.AND P6, PT, R0, R244, PT ;  /* 0x000000f40000720c */ /* 0x000fe20003fc4070 */
[----:B------:R-:W-:Y:S01]  /*5d30*/  @!P0 IMAD.IADD R242, R242, 0x1, -R0 ;  /* 0x00000001f2f28824 */ /* 0x000fe200078e0a00 */
[----:B------:R-:W-:Y:S01]  /*5d40*/  ISETP.GT.U32.AND P0, PT, R0, R246, PT ;  /* 0x000000f60000720c */ /* 0x000fe20003f04070 */
[----:B------:R-:W-:Y:S01]  /*5d50*/  @!P1 IMAD.MOV R240, RZ, RZ, -R240 ;  /* 0x000000fffff09224 */ /* 0x000fe200078e0af0 */
[----:B------:R-:W-:Y:S01]  /*5d60*/  ISETP.GE.AND P1, PT, R8, RZ, PT ;  /* 0x000000ff0800720c */ /* 0x000fe20003f26270 */
[----:B------:R-:W-:Y:S01]  /*5d70*/  IMAD.HI.U32 R8, R6, R9, RZ ;  /* 0x0000000906087227 */ /* 0x000fe200078e00ff */
[----:B------:R-:W-:-:S03]  /*5d80*/  IABS R10, R13 ;  /* 0x0000000d000a7213 */ /* 0x000fc60000000000 */
[----:B------:R-:W-:Y:S02]  /*5d90*/  IMAD.MOV R250, RZ, RZ, -R8 ;  /* 0x000000fffffa7224 */ /* 0x000fe400078e0a08 */
[----:B------:R-:W-:Y:S01]  /*5da0*/  @!P5 IMAD.MOV R242, RZ, RZ, -R242 ;  /* 0x000000fffff2d224 */ /* 0x000fe200078e0af2 */
[C---:B------:R-:W-:Y:S01]  /*5db0*/  ISETP.GT.U32.AND P5, PT, R0.reuse, R248, PT ;  /* 0x000000f80000720c */ /* 0x040fe20003fa4070 */
[----:B------:R-:W-:Y:S02]  /*5dc0*/  IMAD R250, R0, R250, R9 ;  /* 0x000000fa00fa7224 */ /* 0x000fe400078e0209 */
[--C-:B------:R-:W-:Y:S02]  /*5dd0*/  @!P0 IMAD.IADD R246, R246, 0x1, -R0.reuse ;  /* 0x00000001f6f68824 */ /* 0x100fe400078e0a00 */
[----:B------:R-:W-:Y:S01]  /*5de0*/  @!P6 IMAD.IADD R244, R244, 0x1, -R0 ;  /* 0x00000001f4f4e824 */ /* 0x000fe200078e0a00 */
[----:B------:R-:W-:Y:S01]  /*5df0*/  ISETP.GT.U32.AND P6, PT, R0, R250, PT ;  /* 0x000000fa0000720c */ /* 0x000fe20003fc4070 */
[----:B------:R-:W-:Y:S01]  /*5e00*/  IMAD.HI.U32 R8, R6, R11, RZ ;  /* 0x0000000b06087227 */ /* 0x000fe200078e00ff */
[----:B------:R-:W-:-:S03]  /*5e10*/  ISETP.GT.U32.AND P0, PT, R0, R246, PT ;  /* 0x000000f60000720c */ /* 0x000fc60003f04070 */
[----:B------:R-:W-:Y:S02]  /*5e20*/  IMAD.MOV.U32 R9, RZ, RZ, R10 ;  /* 0x000000ffff097224 */ /* 0x000fe400078e000a */
[----:B------:R-:W-:Y:S02]  /*5e30*/  IMAD.MOV R252, RZ, RZ, -R8 ;  /* 0x000000fffffc7224 */ /* 0x000fe400078e0a08 */
[----:B------:R-:W-:-:S04]  /*5e40*/  IMAD.HI.U32 R8, R6, R9, RZ ;  /* 0x0000000906087227 */ /* 0x000fc800078e00ff */
[----:B------:R-:W-:Y:S02]  /*5e50*/  IMAD.MOV R10, RZ, RZ, -R8 ;  /* 0x000000ffff0a7224 */ /* 0x000fe400078e0a08 */
[--C-:B------:R-:W-:Y:S02]  /*5e60*/  @!P6 IMAD.IADD R250, R250, 0x1, -R0.reuse ;  /* 0x00000001fafae824 */ /* 0x100fe400078e0a00 */
[--C-:B------:R-:W-:Y:S02]  /*5e70*/  @!P5 IMAD.IADD R248, R248, 0x1, -R0.reuse ;  /* 0x00000001f8f8d824 */ /* 0x100fe400078e0a00 */
[----:B------:R-:W-:Y:S01]  /*5e80*/  @!P0 IMAD.IADD R246, R246, 0x1, -R0 ;  /* 0x00000001f6f68824 */ /* 0x000fe200078e0a00 */
[C---:B------:R-:W-:Y:S01]  /*5e90*/  ISETP.GT.U32.AND P6, PT, R0.reuse, R250, PT ;  /* 0x000000fa0000720c */ /* 0x040fe20003fc4070 */
[C---:B------:R-:W-:Y:S01]  /*5ea0*/  IMAD R9, R0.reuse, R10, R9 ;  /* 0x0000000a00097224 */ /* 0x040fe200078e0209 */
[----:B------:R-:W-:Y:S01]  /*5eb0*/  ISETP.GT.U32.AND P5, PT, R0, R248, PT ;  /* 0x000000f80000720c */ /* 0x000fe20003fa4070 */
[----:B------:R-:W-:Y:S01]  /*5ec0*/  IMAD.HI.U32 R8, R6, R25, RZ ;  /* 0x0000001906087227 */ /* 0x000fe200078e00ff */
[----:B------:R-:W-:-:S02]  /*5ed0*/  ISETP.GE.AND P0, PT, R12, RZ, PT ;  /* 0x000000ff0c00720c */ /* 0x000fc40003f06270 */
[----:B------:R-:W-:Y:S01]  /*5ee0*/  LOP3.LUT R12, R4, 0x50, RZ, 0xfc, !PT ;  /* 0x00000050040c7812 */ /* 0x000fe200078efcff */
[----:B------:R-:W-:Y:S01]  /*5ef0*/  @!P2 IMAD.MOV R246, RZ, RZ, -R246 ;  /* 0x000000fffff6a224 */ /* 0x000fe200078e0af6 */
[C---:B------:R-:W-:Y:S01]  /*5f00*/  ISETP.GT.U32.AND P2, PT, R0.reuse, R9, PT ;  /* 0x000000090000720c */ /* 0x040fe20003f44070 */
[----:B------:R-:W-:Y:S02]  /*5f10*/  IMAD.MOV R8, RZ, RZ, -R8 ;  /* 0x000000ffff087224 */ /* 0x000fe400078e0a08 */
[C---:B------:R-:W-:Y:S01]  /*5f20*/  IMAD R252, R0.reuse, R252, R11 ;  /* 0x000000fc00fc7224 */ /* 0x040fe200078e020b */
[----:B------:R-:W-:Y:S01]  /*5f30*/  IABS R11, R12 ;  /* 0x0000000c000b7213 */ /* 0x000fe20000000000 */
[----:B------:R-:W-:Y:S02]  /*5f40*/  IMAD R25, R0, R8, R25 ;  /* 0x0000000800197224 */ /* 0x000fe400078e0219 */
[--C-:B------:R-:W-:Y:S02]  /*5f50*/  @!P6 IMAD.IADD R250, R250, 0x1, -R0.reuse ;  /* 0x00000001fafae824 */ /* 0x100fe400078e0a00 */
[----:B------:R-:W-:Y:S01]  /*5f60*/  @!P5 IMAD.IADD R248, R248, 0x1, -R0 ;  /* 0x00000001f8f8d824 */ /* 0x000fe200078e0a00 */
[C---:B------:R-:W-:Y:S01]  /*5f70*/  ISETP.GT.U32.AND P6, PT, R0.reuse, R25, PT ;  /* 0x000000190000720c */ /* 0x040fe20003fc4070 */
[----:B------:R-:W-:Y:S01]  /*5f80*/  @!P4 IMAD.MOV R244, RZ, RZ, -R244 ;  /* 0x000000fffff4c224 */ /* 0x000fe200078e0af4 */
[----:B------:R-:W-:Y:S01]  /*5f90*/  ISETP.GT.U32.AND P4, PT, R0, R252, PT ;  /* 0x000000fc0000720c */ /* 0x000fe20003f84070 */
[----:B------:R-:W-:Y:S01]  /*5fa0*/  @!P2 IMAD.IADD R9, R9, 0x1, -R0 ;  /* 0x000000010909a824 */ /* 0x000fe200078e0a00 */
[----:B------:R-:W-:Y:S01]  /*5fb0*/  ISETP.GE.AND P5, PT, R13, RZ, PT ;  /* 0x000000ff0d00720c */ /* 0x000fe20003fa6270 */
[----:B------:R-:W-:Y:S01]  /*5fc0*/  @!P3 IMAD.MOV R248, RZ, RZ, -R248 ;  /* 0x000000fffff8b224 */ /* 0x000fe200078e0af8 */
[----:B------:R-:W-:Y:S01]  /*5fd0*/  LOP3.LUT R13, R4, 0x4c, RZ, 0xfc, !PT ;  /* 0x0000004c040d7812 */ /* 0x000fe200078efcff */
[----:B------:R-:W-:Y:S01]  /*5fe0*/  IMAD.HI.U32 R8, R6, R11, RZ ;  /* 0x0000000b06087227 */ /* 0x000fe200078e00ff */
[----:B------:R-:W-:-:S02]  /*5ff0*/  ISETP.GT.U32.AND P3, PT, R0, R9, PT ;  /* 0x000000090000720c */ /* 0x000fc40003f64070 */
[----:B------:R-:W-:Y:S01]  /*6000*/  IABS R23, R13 ;  /* 0x0000000d00177213 */ /* 0x000fe20000000000 */
[----:B------:R-:W-:Y:S01]  /*6010*/  IMAD.MOV R8, RZ, RZ, -R8 ;  /* 0x000000ffff087224 */ /* 0x000fe200078e0a08 */
[----:B------:R-:W-:Y:S01]  /*6020*/  ISETP.GE.AND P2, PT, R14, RZ, PT ;  /* 0x000000ff0e00720c */ /* 0x000fe20003f46270 */
[----:B------:R-:W-:Y:S01]  /*6030*/  @!P6 IMAD.IADD R25, R25, 0x1, -R0 ;  /* 0x000000011919e824 */ /* 0x000fe200078e0a00 */
[----:B------:R-:W-:Y:S01]  /*6040*/  ISETP.GE.AND P6, PT, R13, RZ, PT ;  /* 0x000000ff0d00720c */ /* 0x000fe20003fc6270 */
[----:B------:R-:W-:Y:S01]  /*6050*/  @!P0 IMAD.MOV R250, RZ, RZ, -R250 ;  /* 0x000000fffffa8224 */ /* 0x000fe200078e0afa */
[----:B------:R-:W-:Y:S01]  /*6060*/  LOP3.LUT R14, R4, 0x40, RZ, 0xfc, !PT ;  /* 0x00000040040e7812 */ /* 0x000fe200078efcff */
[C---:B------:R-:W-:Y:S01]  /*6070*/  IMAD R11, R0.reuse, R8, R11 ;  /* 0x00000008000b7224 */ /* 0x040fe200078e020b */
[----:B------:R-:W-:Y:S01]  /*6080*/  ISETP.GT.U32.AND P0, PT, R0, R25, PT ;  /* 0x000000190000720c */ /* 0x000fe20003f04070 */
[--C-:B------:R-:W-:Y:S01]  /*6090*/  @!P4 IMAD.IADD R252, R252, 0x1, -R0.reuse ;  /* 0x00000001fcfcc824 */ /* 0x100fe200078e0a00 */
[----:B------:R-:W-:Y:S01]  /*60a0*/  LOP3.LUT R8, R4, 0x48, RZ, 0xfc, !PT ;  /* 0x0000004804087812 */ /* 0x000fe200078efcff */
[----:B------:R-:W-:Y:S01]  /*60b0*/  @!P3 IMAD.IADD R9, R9, 0x1, -R0 ;  /* 0x000000010909b824 */ /* 0x000fe200078e0a00 */
[----:B------:R-:W-:Y:S01]  /*60c0*/  IABS R15, R14 ;  /* 0x0000000e000f7213 */ /* 0x000fe20000000000 */
[----:B------:R-:W-:Y:S01]  /*60d0*/  IMAD.HI.U32 R10, R6, R23, RZ ;  /* 0x00000017060a7227 */ /* 0x000fe200078e00ff */
[----:B------:R-:W-:-:S02]  /*60e0*/  ISETP.GT.U32.AND P4, PT, R0, R252, PT ;  /* 0x000000fc0000720c */ /* 0x000fc40003f84070 */
[----:B------:R-:W-:Y:S01]  /*60f0*/  IABS R21, R8 ;  /* 0x0000000800157213 */ /* 0x000fe20000000000 */
[----:B------:R-:W-:Y:S01]  /*6100*/  @!P5 IMAD.MOV R9, RZ, RZ, -R9 ;  /* 0x000000ffff09d224 */ /* 0x000fe200078e0a09 */
[C---:B------:R-:W-:Y:S01]  /*6110*/  ISETP.GT.U32.AND P5, PT, R0.reuse, R11, PT ;  /* 0x0000000b0000720c */ /* 0x040fe20003fa4070 */
[----:B------:R-:W-:Y:S02]  /*6120*/  IMAD.MOV R10, RZ, RZ, -R10 ;  /* 0x000000ffff0a7224 */ /* 0x000fe400078e0a0a */
[--C-:B------:R-:W-:Y:S02]  /*6130*/  @!P0 IMAD.IADD R25, R25, 0x1, -R0.reuse ;  /* 0x0000000119198824 */ /* 0x100fe400078e0a00 */
[----:B------:R-:W-:Y:S01]  /*6140*/  IMAD R23, R0, R10, R23 ;  /* 0x0000000a00177224 */ /* 0x000fe200078e0217 */
[----:B------:R-:W-:Y:S01]  /*6150*/  LOP3.LUT R10, R4, 0x44, RZ, 0xfc, !PT ;  /* 0x00000044040a7812 */ /* 0x000fe200078efcff */
[----:B------:R-:W-:Y:S02]  /*6160*/  @!P2 IMAD.MOV R25, RZ, RZ, -R25 ;  /* 0x000000ffff19a224 */ /* 0x000fe400078e0a19 */
[----:B------:R-:W-:Y:S01]  /*6170*/  @!P4 IMAD.IADD R252, R252, 0x1, -R0 ;  /* 0x00000001fcfcc824 */ /* 0x000fe200078e0a00 */
[----:B------:R-:W-:-:S02]  /*6180*/  ISETP.GT.U32.AND P2, PT, R0, R23, PT ;  /* 0x000000170000720c */ /* 0x000fc40003f44070 */
[----:B------:R-:W-:Y:S01]  /*6190*/  IABS R13, R10 ;  /* 0x0000000a000d7213 */ /* 0x000fe20000000000 */
[----:B------:R-:W-:Y:S01]  /*61a0*/  @!P5 IMAD.IADD R11, R11, 0x1, -R0 ;  /* 0x000000010b0bd824 */ /* 0x000fe200078e0a00 */
[----:B------:R-:W-:Y:S01]  /*61b0*/  ISETP.GE.AND P4, PT, R12, RZ, PT ;  /* 0x000000ff0c00720c */ /* 0x000fe20003f86270 */
[----:B------:R-:W-:Y:S01]  /*61c0*/  @!P1 IMAD.MOV R252, RZ, RZ, -R252 ;  /* 0x000000fffffc9224 */ /* 0x000fe200078e0afc */
[----:B------:R-:W-:Y:S01]  /*61d0*/  ISETP.GE.AND P1, PT, R8, RZ, PT ;  /* 0x000000ff0800720c */ /* 0x000fe20003f26270 */
[----:B------:R-:W-:Y:S01]  /*61e0*/  IMAD.HI.U32 R8, R6, R21, RZ ;  /* 0x0000001506087227 */ /* 0x000fe200078e00ff */
[----:B------:R-:W-:Y:S02]  /*61f0*/  ISETP.GT.U32.AND P5, PT, R0, R11, PT ;  /* 0x0000000b0000720c */ /* 0x000fe40003fa4070 */
[----:B------:R-:W-:Y:S01]  /*6200*/  ISETP.GE.AND P0, PT, R10, RZ, PT ;  /* 0x000000ff0a00720c */ /* 0x000fe20003f06270 */
[----:B------:R-:W-:-:S04]  /*6210*/  IMAD.HI.U32 R10, R6, R13, RZ ;  /* 0x0000000d060a7227 */ /* 0x000fc800078e00ff */
[----:B------:R-:W-:Y:S02]  /*6220*/  @!P2 IMAD.IADD R23, R23, 0x1, -R0 ;  /* 0x000000011717a824 */ /* 0x000fe400078e0a00 */
[----:B------:R-:W-:Y:S02]  /*6230*/  IMAD.MOV R8, RZ, RZ, -R8 ;  /* 0x000000ffff087224 */ /* 0x000fe400078e0a08 */
[----:B------:R-:W-:Y:S01]  /*6240*/  IMAD.MOV R10, RZ, RZ, -R10 ;  /* 0x000000ffff0a7224 */ /* 0x000fe200078e0a0a */
[C---:B------:R-:W-:Y:S01]  /*6250*/  ISETP.GT.U32.AND P2, PT, R0.reuse, R23, PT ;  /* 0x000000170000720c */ /* 0x040fe20003f44070 */
[C---:B------:R-:W-:Y:S02]  /*6260*/  IMAD R21, R0.reuse, R8, R21 ;  /* 0x0000000800157224 */ /* 0x040fe400078e0215 */
[----:B------:R-:W-:Y:S02]  /*6270*/  IMAD R13, R0, R10, R13 ;  /* 0x0000000a000d7224 */ /* 0x000fe400078e020d */
[----:B------:R-:W-:-:S04]  /*6280*/  IMAD.HI.U32 R8, R6, R15, RZ ;  /* 0x0000000f06087227 */ /* 0x000fc800078e00ff */
[----:B------:R-:W-:Y:S01]  /*6290*/  @!P5 IMAD.IADD R11, R11, 0x1, -R0 ;  /* 0x000000010b0bd824 */ /* 0x000fe200078e0a00 */
[C---:B------:R-:W-:Y:S01]  /*62a0*/  ISETP.GT.U32.AND P5, PT, R0.reuse, R21, PT ;  /* 0x000000150000720c */ /* 0x040fe20003fa4070 */
[----:B------:R-:W-:Y:S02]  /*62b0*/  IMAD.MOV R112, RZ, RZ, -R8 ;  /* 0x000000ffff707224 */ /* 0x000fe400078e0a08 */
[----:B------:R-:W-:Y:S01]  /*62c0*/  @!P4 IMAD.MOV R11, RZ, RZ, -R11 ;  /* 0x000000ffff0bc224 */ /* 0x000fe200078e0a0b */
[C---:B------:R-:W-:Y:S01]  /*62d0*/  ISETP.GT.U32.AND P4, PT, R0.reuse, R13, PT ;  /* 0x0000000d0000720c */ /* 0x040fe20003f84070 */
[----:B------:R-:W-:Y:S01]  /*62e0*/  IMAD R112, R0, R112, R15 ;  /* 0x0000007000707224 */ /* 0x000fe200078e020f */
[----:B------:R-:W-:Y:S01]  /*62f0*/  IABS R15, R18 ;  /* 0x00000012000f7213 */ /* 0x000fe20000000000 */
[----:B------:R-:W-:Y:S02]  /*6300*/  @!P2 IMAD.IADD R23, R23, 0x1, -R0 ;  /* 0x000000011717a824 */ /* 0x000fe400078e0a00 */
[----:B------:R-:W-:Y:S01]  /*6310*/  IMAD.HI.U32 R8, R6, R19, RZ ;  /* 0x0000001306087227 */ /* 0x000fe200078e00ff */
[----:B------:R-:W-:-:S03]  /*6320*/  ISETP.GT.U32.AND P2, PT, R0, R112, PT ;  /* 0x000000700000720c */ /* 0x000fc60003f44070 */
[----:B------:R-:W-:Y:S02]  /*6330*/  IMAD.MOV R8, RZ, RZ, -R8 ;  /* 0x000000ffff087224 */ /* 0x000fe400078e0a08 */
[----:B------:R-:W-:Y:S02]  /*6340*/  VIADD R12, R7, 0x3c ;  /* 0x0000003c070c7836 */ /* 0x000fe40000000000 */
[--C-:B------:R-:W-:Y:S02]  /*6350*/  @!P4 IMAD.IADD R13, R13, 0x1, -R0.reuse ;  /* 0x000000010d0dc824 */ /* 0x100fe400078e0a00 */
[----:B------:R-:W-:Y:S01]  /*6360*/  IMAD R108, R0, R8, R19 ;  /* 0x00000008006c7224 */ /* 0x000fe200078e0213 */
[----:B------:R-:W-:Y:S01]  /*6370*/  IABS R17, R12 ;  /* 0x0000000c00117213 */ /* 0x000fe20000000000 */
[----:B------:R-:W-:Y:S01]  /*6380*/  IMAD.HI.U32 R8, R6, R15, RZ ;  /* 0x0000000f06087227 */ /* 0x000fe200078e00ff */
[----:B------:R-:W-:Y:S02]  /*6390*/  ISETP.GT.U32.AND P4, PT, R0, R13, PT ;  /* 0x0000000d0000720c */ /* 0x000fe40003f84070 */
[----:B------:R-:W-:Y:S01]  /*63a0*/  IABS R19, R39 ;  /* 0x0000002700137213 */ /* 0x000fe20000000000 */
[--C-:B------:R-:W-:Y:S01]  /*63b0*/  @!P2 IMAD.IADD R112, R112, 0x1, -R0.reuse ;  /* 0x000000017070a824 */ /* 0x100fe200078e0a00 */
[----:B------:R-:W-:Y:S01]  /*63c0*/  ISETP.GE.AND P3, PT, R12, RZ, PT ;  /* 0x000000ff0c00720c */ /* 0x000fe20003f66270 */
[----:B------:R-:W-:-:S02]  /*63d0*/  @!P5 IMAD.IADD R21, R21, 0x1, -R0 ;  /* 0x000000011515d824 */ /* 0x000fc400078e0a00 */
[----:B------:R-:W-:Y:S01]  /*63e0*/  IMAD.MOV R8, RZ, RZ, -R8 ;  /* 0x000000ffff087224 */ /* 0x000fe200078e0a08 */
[----:B------:R-:W-:Y:S01]  /*63f0*/  ISETP.GT.U32.AND P2, PT, R0, R112, PT ;  /* 0x000000700000720c */ /* 0x000fe20003f44070 */
[----:B------:R-:W-:Y:S01]  /*6400*/  IMAD.HI.U32 R10, R6, R17, RZ ;  /* 0x00000011060a7227 */ /* 0x000fe200078e00ff */
[----:B------:R-:W-:-:S03]  /*6410*/  ISETP.GT.U32.AND P5, PT, R0, R21, PT ;  /* 0x000000150000720c */ /* 0x000fc60003fa4070 */
[----:B------:R-:W-:Y:S01]  /*6420*/  @!P4 IMAD.IADD R13, R13, 0x1, -R0 ;  /* 0x000000010d0dc824 */ /* 0x000fe200078e0a00 */
[C---:B------:R-:W-:Y:S01]  /*6430*/  ISETP.GT.U32.AND P4, PT, R0.reuse, R108, PT ;  /* 0x0000006c0000720c */ /* 0x040fe20003f84070 */
[----:B------:R-:W-:Y:S02]  /*6440*/  IMAD R106, R0, R8, R15 ;  /* 0x00000008006a7224 */ /* 0x000fe400078e020f */
[----:B------:R-:W-:Y:S02]  /*6450*/  IMAD.MOV R10, RZ, RZ, -R10 ;  /* 0x000000ffff0a7224 */ /* 0x000fe400078e0a0a */
[----:B------:R-:W-:Y:S02]  /*6460*/  @!P6 IMAD.MOV R23, RZ, RZ, -R23 ;  /* 0x000000ffff17e224 */ /* 0x000fe400078e0a17 */
[--C-:B------:R-:W-:Y:S01]  /*6470*/  @!P2 IMAD.IADD R112, R112, 0x1, -R0.reuse ;  /* 0x000000017070a824 */ /* 0x100fe200078e0a00 */
[C---:B------:R-:W-:Y:S01]  /*6480*/  ISETP.GT.U32.AND P2, PT, R0.reuse, R106, PT ;  /* 0x0000006a0000720c */ /* 0x040fe20003f44070 */
[----:B------:R-:W-:Y:S01]  /*6490*/  IMAD R110, R0, R10, R17 ;  /* 0x0000000a006e7224 */ /* 0x000fe200078e0211 */
[----:B------:R-:W-:Y:S01]  /*64a0*/  IABS R10, R41 ;  /* 0x00000029000a7213 */ /* 0x000fe20000000000 */
[--C-:B------:R-:W-:Y:S01]  /*64b0*/  @!P5 IMAD.IADD R21, R21, 0x1, -R0.reuse ;  /* 0x000000011515d824 */ /* 0x100fe200078e0a00 */
[----:B------:R-:W-:Y:S01]  /*64c0*/  IABS R17, R37 ;  /* 0x0000002500117213 */ /* 0x000fe20000000000 */
[----:B------:R-:W-:Y:S01]  /*64d0*/  @!P4 IMAD.IADD R108, R108, 0x1, -R0 ;  /* 0x000000016c6cc824 */ /* 0x000fe200078e0a00 */
[----:B------:R-:W-:Y:S01]  /*64e0*/  ISETP.GT.U32.AND P5, PT, R0, R110, PT ;  /* 0x0000006e0000720c */ /* 0x000fe20003fa4070 */
[----:B------:R-:W-:-:S02]  /*64f0*/  IMAD.MOV.U32 R15, RZ, RZ, R10 ;  /* 0x000000ffff0f7224 */ /* 0x000fc400078e000a */
[----:B------:R-:W-:Y:S01]  /*6500*/  IMAD.HI.U32 R10, R6, R19, RZ ;  /* 0x00000013060a7227 */ /* 0x000fe200078e00ff */
[----:B------:R-:W-:-:S03]  /*6510*/  ISETP.GT.U32.AND P6, PT, R0, R108, PT ;  /* 0x0000006c0000720c */ /* 0x000fc60003fc4070 */
[----:B------:R-:W-:-:S04]  /*6520*/  IMAD.HI.U32 R12, R6, R15, RZ ;  /* 0x0000000f060c7227 */ /* 0x000fc800078e00ff */
[----:B------:R-:W-:Y:S02]  /*6530*/  @!P2 IMAD.IADD R106, R106, 0x1, -R0 ;  /* 0x000000016a6aa824 */ /* 0x000fe400078e0a00 */
[----:B------:R-:W-:-:S03]  /*6540*/  IMAD.HI.U32 R8, R6, R17, RZ ;  /* 0x0000001106087227 */ /* 0x000fc600078e00ff */
[C---:B------:R-:W-:Y:S01]  /*6550*/  ISETP.GT.U32.AND P2, PT, R0.reuse, R106, PT ;  /* 0x0000006a0000720c */ /* 0x040fe20003f44070 */
[----:B------:R-:W-:Y:S02]  /*6560*/  IMAD.MOV R10, RZ, RZ, -R10 ;  /* 0x000000ffff0a7224 */ /* 0x000fe400078e0a0a */
[----:B------:R-:W-:Y:S02]  /*6570*/  IMAD.MOV R12, RZ, RZ, -R12 ;  /* 0x000000ffff0c7224 */ /* 0x000fe400078e0a0c */
[----:B------:R-:W-:Y:S02]  /*6580*/  IMAD.MOV R8, RZ, RZ, -R8 ;  /* 0x000000ffff087224 */ /* 0x000fe400078e0a08 */
[C---:B------:R-:W-:Y:S02]  /*6590*/  IMAD R102, R0.reuse, R10, R19 ;  /* 0x0000000a00667224 */ /* 0x040fe400078e0213 */
[----:B------:R-:W-:Y:S01]  /*65a0*/  IMAD R100, R0, R12, R15 ;  /* 0x0000000c00647224 */ /* 0x000fe200078e020f */
[----:B------:R-:W-:Y:S01]  /*65b0*/  IABS R15, R43 ;  /* 0x0000002b000f7213 */ /* 0x000fe20000000000 */
[--C-:B------:R-:W-:Y:S01]  /*65c0*/  @!P5 IMAD.IADD R110, R110, 0x1, -R0.reuse ;  /* 0x000000016e6ed824 */ /* 0x100fe200078e0a00 */
[----:B------:R-:W-:Y:S01]  /*65d0*/  ISETP.GE.AND P5, PT, R14, RZ, PT ;  /* 0x000000ff0e00720c */ /* 0x000fe20003fa6270 */
[----:B------:R-:W-:Y:S01]  /*65e0*/  IMAD R104, R0, R8, R17 ;  /* 0x0000000800687224 */ /* 0x000fe200078e0211 */
[----:B------:R-:W-:Y:S01]  /*65f0*/  IABS R17, R45 ;  /* 0x0000002d00117213 */ /* 0x000fe20000000000 */
[----:B------:R-:W-:Y:S01]  /*6600*/  @!P6 IMAD.IADD R108, R108, 0x1, -R0 ;  /* 0x000000016c6ce824 */ /* 0x000fe200078e0a00 */
[C---:B------:R-:W-:Y:S01]  /*6610*/  ISETP.GT.U32.AND P6, PT, R0.reuse, R102, PT ;  /* 0x000000660000720c */ /* 0x040fe20003fc4070 */
[----:B------:R-:W-:Y:S01]  /*6620*/  VIADD R8, R7, 0x1c ;  /* 0x0000001c07087836 */ /* 0x000fe20000000000 */
[----:B------:R-:W-:Y:S01]  /*6630*/  ISETP.GT.U32.AND P4, PT, R0, R110, PT ;  /* 0x0000006e0000720c */ /* 0x000fe20003f84070 */
[----:B------:R-:W-:-:S03]  /*6640*/  IMAD.HI.U32 R7, R6, R15, RZ ;  /* 0x0000000f06077227 */ /* 0x000fc600078e00ff */
[----:B------:R-:W-:Y:S01]  /*6650*/  IABS R19, R8 ;  /* 0x0000000800137213 */ /* 0x000fe20000000000 */
[----:B------:R-:W-:Y:S02]  /*6660*/  IMAD.MOV R12, RZ, RZ, -R7 ;  /* 0x000000ffff0c7224 */ /* 0x000fe400078e0a07 */
[--C-:B------:R-:W-:Y:S01]  /*6670*/  @!P2 IMAD.IADD R106, R106, 0x1, -R0.reuse ;  /* 0x000000016a6aa824 */ /* 0x100fe200078e0a00 */
[C---:B------:R-:W-:Y:S01]  /*6680*/  ISETP.GT.U32.AND P2, PT, R0.reuse, R100, PT ;  /* 0x000000640000720c */ /* 0x040fe20003f44070 */
[----:B------:R-:W-:Y:S02]  /*6690*/  IMAD R15, R0, R12, R15 ;  /* 0x0000000c000f7224 */ /* 0x000fe400078e020f */
[----:B------:R-:W-:Y:S02]  /*66a0*/  @!P6 IMAD.IADD R102, R102, 0x1, -R0 ;  /* 0x000000016666e824 */ /* 0x000fe400078e0a00 */
[----:B------:R-:W-:Y:S01]  /*66b0*/  IMAD.HI.U32 R7, R6, R17, RZ ;  /* 0x0000001106077227 */ /* 0x000fe200078e00ff */
[----:B------:R-:W-:-:S03]  /*66c0*/  ISETP.GT.U32.AND P6, PT, R0, R15, PT ;  /* 0x0000000f0000720c */ /* 0x000fc60003fc4070 */
[----:B------:R-:W-:Y:S01]  /*66d0*/  @!P4 IMAD.IADD R110, R110, 0x1, -R0 ;  /* 0x000000016e6ec824 */ /* 0x000fe200078e0a00 */
[----:B------:R-:W-:Y:S01]  /*66e0*/  ISETP.GT.U32.AND P4, PT, R0, R104, PT ;  /* 0x000000680000720c */ /* 0x000fe20003f84070 */
[----:B------:R-:W-:-:S04]  /*66f0*/  IMAD.HI.U32 R12, R6, R27, RZ ;  /* 0x0000001b060c7227 */ /* 0x000fc800078e00ff */
[----:B------:R-:W-:Y:S02]  /*6700*/  IMAD.MOV R7, RZ, RZ, -R7 ;  /* 0x000000ffff077224 */ /* 0x000fe400078e0a07 */
[----:B------:R-:W-:Y:S02]  /*6710*/  IMAD.MOV R12, RZ, RZ, -R12 ;  /* 0x000000ffff0c7224 */ /* 0x000fe400078e0a0c */
[----:B------:R-:W-:Y:S01]  /*6720*/  @!P2 IMAD.IADD R100, R100, 0x1, -R0 ;  /* 0x000000016464a824 */ /* 0x000fe200078e0a00 */
[----:B------:R-:W-:Y:S01]  /*6730*/  ISETP.GE.AND P2, PT, R18, RZ, PT ;  /* 0x000000ff1200720c */ /* 0x000fe20003f46270 */
[----:B------:R-:W-:Y:S01]  /*6740*/  IMAD R18, R0, R7, R17 ;  /* 0x0000000700127224 */ /* 0x000fe200078e0211 */
[----:B------:R-:W-:Y:S01]  /*6750*/  IABS R17, R49 ;  /* 0x0000003100117213 */ /* 0x000fe20000000000 */
[----:B------:R-:W-:-:S04]  /*6760*/  IMAD.HI.U32 R10, R6, R19, RZ ;  /* 0x00000013060a7227 */ /* 0x000fc800078e00ff */
[C---:B------:R-:W-:Y:S01]  /*6770*/  IMAD R14, R0.reuse, R12, R27 ;  /* 0x0000000c000e7224 */ /* 0x040fe200078e021b */
[----:B------:R-:W-:Y:S01]  /*6780*/  IABS R27, R51 ;  /* 0x00000033001b7213 */ /* 0x000fe20000000000 */
[----:B------:R-:W-:Y:S01]  /*6790*/  @!P6 IMAD.IADD R15, R15, 0x1, -R0 ;  /* 0x000000010f0fe824 */ /* 0x000fe200078e0a00 */
[----:B------:R-:W-:Y:S01]  /*67a0*/  ISETP.GT.U32.AND P6, PT, R0, R18, PT ;  /* 0x000000120000720c */ /* 0x000fe20003fc4070 */
[----:B------:R-:W-:Y:S02]  /*67b0*/  IMAD.MOV R10, RZ, RZ, -R10 ;  /* 0x000000ffff0a7224 */ /* 0x000fe400078e0a0a */
[----:B------:R-:W-:Y:S01]  /*67c0*/  @!P4 IMAD.IADD R104, R104, 0x1, -R0 ;  /* 0x000000016868c824 */ /* 0x000fe200078e0a00 */
[----:B------:R-:W-:Y:S01]  /*67d0*/  ISETP.GE.AND P4, PT, R16, RZ, PT ;  /* 0x000000ff1000720c */ /* 0x000fe20003f86270 */
[----:B------:R-:W-:-:S04]  /*67e0*/  IMAD.HI.U32 R7, R6, R27, RZ ;  /* 0x0000001b06077227 */ /* 0x000fc800078e00ff */
[----:B------:R-:W-:Y:S01]  /*67f0*/  IMAD R16, R0, R10, R19 ;  /* 0x0000000a00107224 */ /* 0x000fe200078e0213 */
[----:B------:R-:W-:Y:S01]  /*6800*/  LOP3.LUT R19, R4, 0x4, RZ, 0xfc, !PT ;  /* 0x0000000404137812 */ /* 0x000fe200078efcff */
[----:B------:R-:W-:-:S03]  /*6810*/  IMAD.HI.U32 R10, R6, R29, RZ ;  /* 0x0000001d060a7227 */ /* 0x000fc600078e00ff */
[----:B------:R-:W-:Y:S01]  /*6820*/  IABS R35, R19 ;  /* 0x0000001300237213 */ /* 0x000fe20000000000 */
[----:B------:R-:W-:Y:S02]  /*6830*/  IMAD.MOV R7, RZ, RZ, -R7 ;  /* 0x000000ffff077224 */ /* 0x000fe400078e0a07 */
[----:B------:R-:W-:Y:S02]  /*6840*/  IMAD.MOV R22, RZ, RZ, -R10 ;  /* 0x000000ffff167224 */ /* 0x000fe400078e0a0a */
[----:B------:R-:W-:Y:S01]  /*6850*/  IMAD R10, R0, R7, R27 ;  /* 0x00000007000a7224 */ /* 0x000fe200078e021b */
[----:B------:R-:W-:Y:S01]  /*6860*/  SHF.R.S32.HI R27, RZ, 0x2, R152 ;  /* 0x00000002ff1b7819 */ /* 0x000fe20000011498 */
[----:B------:R-:W-:Y:S02]  /*6870*/  IMAD.MOV.U32 R7, RZ, RZ, R13 ;  /* 0x000000ffff077224 */ /* 0x000fe400078e000d */
[----:B------:R-:W-:Y:S01]  /*6880*/  @!P6 IMAD.IADD R18, R18, 0x1, -R0 ;  /* 0x000000011212e824 */ /* 0x000fe200078e0a00 */
[C---:B------:R-:W-:Y:S01]  /*6890*/  ISETP.GT.U32.AND P6, PT, R0.reuse, R16, PT ;  /* 0x000000100000720c */ /* 0x040fe20003fc4070 */
[----:B------:R-:W-:Y:S01]  /*68a0*/  @!P1 IMAD.MOV R21, RZ, RZ, -R21 ;  /* 0x000000ffff159224 */ /* 0x000fe200078e0a15 */
[C---:B------:R-:W-:Y:S01]  /*68b0*/  ISETP.GT.U32.AND P1, PT, R0.reuse, R104, PT ;  /* 0x000000680000720c */ /* 0x040fe20003f24070 */
[----:B------:R-:W-:Y:S01]  /*68c0*/  @!P0 IMAD.MOV R7, RZ, RZ, -R7 ;  /* 0x000000ffff078224 */ /* 0x000fe200078e0a07 */
[C---:B------:R-:W-:Y:S01]  /*68d0*/  ISETP.GT.U32.AND P0, PT, R0.reuse, R102, PT ;  /* 0x000000660000720c */ /* 0x040fe20003f04070 */
[----:B------:R-:W-:Y:S01]  /*68e0*/  @!P5 IMAD.MOV R112, RZ, RZ, -R112 ;  /* 0x000000ffff70d224 */ /* 0x000fe200078e0a70 */
[----:B------:R-:W-:Y:S01]  /*68f0*/  ISETP.GT.U32.AND P5, PT, R0, R100, PT ;  /* 0x000000640000720c */ /* 0x000fe20003fa4070 */
[----:B------:R-:W-:Y:S01]  /*6900*/  IMAD.HI.U32 R4, R6, R17, RZ ;  /* 0x0000001106047227 */ /* 0x000fe200078e00ff */
[----:B------:R-:W-:-:S03]  /*6910*/  SGXT R27, R27, 0x1 ;  /* 0x000000011b1b781a */ /* 0x000fc60000000200 */
[----:B------:R-:W-:Y:S01]  /*6920*/  @!P4 IMAD.MOV R108, RZ, RZ, -R108 ;  /* 0x000000ffff6cc224 */ /* 0x000fe200078e0a6c */
[----:B------:R-:W-:Y:S01]  /*6930*/  ISETP.GT.U32.AND P4, PT, R0, R18, PT ;  /* 0x000000120000720c */ /* 0x000fe20003f84070 */
[----:B------:R-:W-:-:S04]  /*6940*/  IMAD.HI.U32 R12, R6, R31, RZ ;  /* 0x0000001f060c7227 */ /* 0x000fc800078e00ff */
[----:B------:R-:W-:Y:S02]  /*6950*/  IMAD.MOV R4, RZ, RZ, -R4 ;  /* 0x000000ffff047224 */ /* 0x000fe400078e0a04 */
[----:B------:R-:W-:Y:S02]  /*6960*/  IMAD.MOV R33, RZ, RZ, -R12 ;  /* 0x000000ffff217224 */ /* 0x000fe400078e0a0c */
[C---:B------:R-:W-:Y:S02]  /*6970*/  IMAD R12, R0.reuse, R4, R17 ;  /* 0x00000004000c7224 */ /* 0x040fe400078e0211 */
[----:B------:R-:W-:Y:S02]  /*6980*/  IMAD R17, R0, R22, R29 ;  /* 0x0000001600117224 */ /* 0x000fe400078e021d */
[----:B------:R-:W-:Y:S02]  /*6990*/  @!P6 IMAD.IADD R16, R16, 0x1, -R0 ;  /* 0x000000011010e824 */ /* 0x000fe400078e0a00 */
[----:B------:R-:W-:-:S03]  /*69a0*/  IMAD.HI.U32 R4, R6, R35, RZ ;  /* 0x0000002306047227 */ /* 0x000fc600078e00ff */
[C---:B------:R-:W-:Y:S01]  /*69b0*/  ISETP.GT.U32.AND P6, PT, R0.reuse, R16, PT ;  /* 0x000000100000720c */ /* 0x040fe20003fc4070 */
[C---:B------:R-:W-:Y:S02]  /*69c0*/  IMAD R6, R0.reuse, R33, R31 ;  /* 0x0000002100067224 */ /* 0x040fe400078e021f */
[----:B------:R-:W-:Y:S01]  /*69d0*/  @!P2 IMAD.MOV R106, RZ, RZ, -R106 ;  /* 0x000000ffff6aa224 */ /* 0x000fe200078e0a6a */
[----:B------:R-:W-:Y:S01]  /*69e0*/  ISETP.GT.U32.AND P2, PT, R0, R14, PT ;  /* 0x0000000e0000720c */ /* 0x000fe20003f44070 */
[--C-:B------:R-:W-:Y:S01]  /*69f0*/  @!P1 IMAD.IADD R104, R104, 0x1, -R0.reuse ;  /* 0x0000000168689824 */ /* 0x100fe200078e0a00 */
[----:B------:R-:W-:Y:S01]  /*6a00*/  ISETP.GT.U32.AND P1, PT, R0, R12, PT ;  /* 0x0000000c0000720c */ /* 0x000fe20003f24070 */
[--C-:B------:R-:W-:Y:S01]  /*6a10*/  @!P0 IMAD.IADD R102, R102, 0x1, -R0.reuse ;  /* 0x0000000166668824 */ /* 0x100fe200078e0a00 */
[----:B------:R-:W-:Y:S01]  /*6a20*/  ISETP.GT.U32.AND P0, PT, R0, R10, PT ;  /* 0x0000000a0000720c */ /* 0x000fe20003f04070 */
[--C-:B------:R-:W-:Y:S01]  /*6a30*/  @!P5 IMAD.IADD R100, R100, 0x1, -R0.reuse ;  /* 0x000000016464d824 */ /* 0x100fe200078e0a00 */
[----:B------:R-:W-:Y:S01]  /*6a40*/  ISETP.GT.U32.AND P5, PT, R0, R17, PT ;  /* 0x000000110000720c */ /* 0x000fe20003fa4070 */
[----:B------:R-:W-:Y:S01]  /*6a50*/  @!P4 IMAD.IADD R18, R18, 0x1, -R0 ;  /* 0x000000011212c824 */ /* 0x000fe200078e0a00 */
[----:B------:R-:W-:Y:S01]  /*6a60*/  ISETP.GT.U32.AND P4, PT, R0, R6, PT ;  /* 0x000000060000720c */ /* 0x000fe20003f84070 */
[----:B------:R-:W-:-:S02]  /*6a70*/  IMAD.MOV R4, RZ, RZ, -R4 ;  /* 0x000000ffff047224 */ /* 0x000fc400078e0a04 */
[----:B------:R-:W-:Y:S01]  /*6a80*/  @!P3 IMAD.MOV R110, RZ, RZ, -R110 ;  /* 0x000000ffff6eb224 */ /* 0x000fe200078e0a6e */
[C---:B------:R-:W-:Y:S01]  /*6a90*/  ISETP.GT.U32.AND P3, PT, R0.reuse, R15, PT ;  /* 0x0000000f0000720c */ /* 0x040fe20003f64070 */
[----:B------:R-:W-:Y:S02]  /*6aa0*/  IMAD R13, R0, R4, R35 ;  /* 0x00000004000d7224 */ /* 0x000fe400078e0223 */
[--C-:B------:R-:W-:Y:S02]  /*6ab0*/  @!P2 IMAD.IADD R14, R14, 0x1, -R0.reuse ;  /* 0x000000010e0ea824 */ /* 0x100fe400078e0a00 */
[--C-:B------:R-:W-:Y:S01]  /*6ac0*/  @!P1 IMAD.IADD R12, R12, 0x1, -R0.reuse ;  /* 0x000000010c0c9824 */ /* 0x100fe200078e0a00 */
[----:B------:R-:W-:Y:S01]  /*6ad0*/  ISETP.GT.U32.AND P2, PT, R0, R13, PT ;  /* 0x0000000d0000720c */ /* 0x000fe20003f44070 */
[--C-:B------:R-:W-:Y:S01]  /*6ae0*/  @!P0 IMAD.IADD R10, R10, 0x1, -R0.reuse ;  /* 0x000000010a0a8824 */ /* 0x100fe200078e0a00 */
[----:B------:R-:W-:Y:S01]  /*6af0*/  ISETP.GE.AND P1, PT, R39, RZ, PT ;  /* 0x000000ff2700720c */ /* 0x000fe20003f26270 */
[--C-:B------:R-:W-:Y:S01]  /*6b00*/  @!P5 IMAD.IADD R17, R17, 0x1, -R0.reuse ;  /* 0x000000011111d824 */ /* 0x100fe200078e0a00 */
[----:B------:R-:W-:Y:S01]  /*6b10*/  ISETP.GE.AND P0, PT, R41, RZ, PT ;  /* 0x000000ff2900720c */ /* 0x000fe20003f06270 */
[--C-:B------:R-:W-:Y:S01]  /*6b20*/  @!P6 IMAD.IADD R16, R16, 0x1, -R0.reuse ;  /* 0x000000011010e824 */ /* 0x100fe200078e0a00 */
[----:B------:R-:W-:Y:S01]  /*6b30*/  ISETP.GE.AND P5, PT, R43, RZ, PT ;  /* 0x000000ff2b00720c */ /* 0x000fe20003fa6270 */
[--C-:B------:R-:W-:Y:S01]  /*6b40*/  @!P4 IMAD.IADD R6, R6, 0x1, -R0.reuse ;  /* 0x000000010606c824 */ /* 0x100fe200078e0a00 */
[----:B------:R-:W-:Y:S01]  /*6b50*/  ISETP.GE.AND P6, PT, R37, RZ, PT ;  /* 0x000000ff2500720c */ /* 0x000fe20003fc6270 */
[----:B------:R-:W-:Y:S01]  /*6b60*/  IMAD.SHL.U32 R4, R152, 0x20, RZ ;  /* 0x0000002098047824 */ /* 0x000fe200078e00ff */
[----:B------:R-:W-:Y:S01]  /*6b70*/  ISETP.GE.AND P4, PT, R45, RZ, PT ;  /* 0x000000ff2d00720c */ /* 0x000fe20003f86270 */
[--C-:B------:R-:W-:Y:S01]  /*6b80*/  @!P3 IMAD.IADD R15, R15, 0x1, -R0.reuse ;  /* 0x000000010f0fb824 */ /* 0x100fe200078e0a00 */
[----:B------:R-:W-:Y:S01]  /*6b90*/  ISETP.GE.AND P3, PT, R8, RZ, PT ;  /* 0x000000ff0800720c */ /* 0x000fe20003f66270 */
[----:B------:R-:W-:Y:S01]  /*6ba0*/  @!P2 IMAD.IADD R13, R13, 0x1, -R0 ;  /* 0x000000010d0da824 */ /* 0x000fe200078e0a00 */
[----:B------:R-:W-:Y:S01]  /*6bb0*/  LOP3.LUT R22, R4, 0x760, RZ, 0xc0, !PT ;  /* 0x0000076004167812 */ /* 0x000fe200078ec0ff */
[----:B------:R-:W-:Y:S01]  /*6bc0*/  IMAD.MOV.U32 R4, RZ, RZ, R15 ;  /* 0x000000ffff047224 */ /* 0x000fe200078e000f */
[C---:B------:R-:W-:Y:S01]  /*6bd0*/  ISETP.GT.U32.AND P2, PT, R0.reuse, R14, PT ;  /* 0x0000000e0000720c */ /* 0x040fe20003f44070 */
[----:B------:R-:W-:Y:S01]  /*6be0*/  @!P1 IMAD.MOV R102, RZ, RZ, -R102 ;  /* 0x000000ffff669224 */ /* 0x000fe200078e0a66 */
        /* <DEDUP_REMOVED lines=8> */
[----:B------:R-:W-:Y:S01]  /*6c70*/  ISETP.GT.U32.AND P4, PT, R0, R13, PT ;  /* 0x0000000d0000720c */ /* 0x000fe20003f84070 */
[----:B------:R-:W-:Y:S01]  /*6c80*/  @!P3 IMAD.MOV R16, RZ, RZ, -R16 ;  /* 0x000000ffff10b224 */ /* 0x000fe200078e0a10 */
[----:B------:R-:W-:Y:S01]  /*6c90*/  ISETP.GE.AND P3, PT, R47, RZ, PT ;  /* 0x000000ff2f00720c */ /* 0x000fe20003f66270 */
        /* <DEDUP_REMOVED lines=10> */
[----:B------:R-:W-:Y:S01]  /*6d40*/  @!P4 IMAD.IADD R13, R13, 0x1, -R0 ;  /* 0x000000010d0dc824 */ /* 0x000fe200078e0a00 */
[----:B------:R-:W-:Y:S01]  /*6d50*/  ISETP.NE.AND P4, PT, R3, RZ, PT ;  /* 0x000000ff0300720c */ /* 0x000fe20003f85270 */
[----:B------:R-:W-:Y:S01]  /*6d60*/  IMAD.MOV.U32 R8, RZ, RZ, R17 ;  /* 0x000000ffff087224 */ /* 0x000fe200078e0011 */
[----:B------:R-:W-:Y:S01]  /*6d70*/  LOP3.LUT R3, RZ, R3, RZ, 0x33, !PT ;  /* 0x00000003ff037212 */ /* 0x000fe200078e33ff */
[----:B------:R-:W-:Y:S01]  /*6d80*/  IMAD.MOV.U32 R0, RZ, RZ, R13 ;  /* 0x000000ffff007224 */ /* 0x000fe200078e000d */
[----:B------:R-:W-:Y:S01]  /*6d90*/  LOP3.LUT R22, R22, 0x90, R27, 0xf8, !PT ;  /* 0x0000009016167812 */ /* 0x000fe200078ef81b */
[----:B------:R-:W-:Y:S01]  /*6da0*/  @!P3 IMAD.MOV R14, RZ, RZ, -R14 ;  /* 0x000000ffff0eb224 */ /* 0x000fe200078e0a0e */
[C---:B------:R-:W-:Y:S01]  /*6db0*/  SEL R197, R3.reuse, R34, !P4 ;  /* 0x0000002203c57207 */ /* 0x040fe20006000000 */
[----:B------:R-:W-:Y:S01]  /*6dc0*/  @!P2 IMAD.MOV R12, RZ, RZ, -R12 ;  /* 0x000000ffff0ca224 */ /* 0x000fe200078e0a0c */
[C---:B------:R-:W-:Y:S01]  /*6dd0*/  SEL R185, R3.reuse, R20, !P4 ;  /* 0x0000001403b97207 */ /* 0x040fe20006000000 */
[----:B------:R-:W-:Y:S01]  /*6de0*/  @!P1 IMAD.MOV R10, RZ, RZ, -R10 ;  /* 0x000000ffff0a9224 */ /* 0x000fe200078e0a0a */
[C---:B------:R-:W-:Y:S01]  /*6df0*/  SEL R211, R3.reuse, R50, !P4 ;  /* 0x0000003203d37207 */ /* 0x040fe20006000000 */
[----:B------:R-:W-:Y:S01]  /*6e00*/  @!P0 IMAD.MOV R8, RZ, RZ, -R8 ;  /* 0x000000ffff088224 */ /* 0x000fe200078e0a08 */
[C---:B------:R-:W-:Y:S01]  /*6e10*/  SEL R199, R3.reuse, R38, !P4 ;  /* 0x0000002603c77207 */ /* 0x040fe20006000000 */
[----:B------:R-:W-:Y:S01]  /*6e20*/  @!P5 IMAD.MOV R6, RZ, RZ, -R6 ;  /* 0x000000ffff06d224 */ /* 0x000fe200078e0a06 */
[----:B------:R-:W-:Y:S01]  /*6e30*/  SEL R187, R3, R24, !P4 ;  /* 0x0000001803bb7207 */ /* 0x000fe20006000000 */
[----:B------:R-:W-:Y:S01]  /*6e40*/  IMAD R197, R197, UR4, RZ ;  /* 0x00000004c5c57c24 */ /* 0x000fe2000f8e02ff */
[C---:B------:R-:W-:Y:S01]  /*6e50*/  SEL R189, R3.reuse, R26, !P4 ;  /* 0x0000001a03bd7207 */ /* 0x040fe20006000000 */
[----:B------:R-:W-:Y:S01]  /*6e60*/  @!P6 IMAD.MOV R0, RZ, RZ, -R0 ;  /* 0x000000ffff00e224 */ /* 0x000fe200078e0a00 */
[----:B------:R-:W-:Y:S01]  /*6e70*/  SEL R217, R3, R54, !P4 ;  /* 0x0000003603d97207 */ /* 0x000fe20006000000 */
[----:B------:R-:W-:Y:S01]  /*6e80*/  IMAD R185, R185, UR4, RZ ;  /* 0x00000004b9b97c24 */ /* 0x000fe2000f8e02ff */
        /* <DEDUP_REMOVED lines=62> */
[C---:B------:R-:W-:Y:S01]  /*7270*/  SEL R26, R3.reuse, R9, !P4 ;  /* 0x00000009031a7207 */ /* 0x040fe20006000000 */
        /* <DEDUP_REMOVED lines=9> */
[C---:B------:R-:W-:Y:S01]  /*7310*/  SEL R93, R3.reuse, R114, !P4 ;  /* 0x00000072035d7207 */ /* 0x040fe20006000000 */
[----:B------:R-:W-:Y:S01]  /*7320*/  IMAD R26, R26, UR4, RZ ;  /* 0x000000041a1a7c24 */ /* 0x000fe2000f8e02ff */
[C---:B------:R-:W-:Y:S01]  /*7330*/  SEL R92, R3.reuse, R116, !P4 ;  /* 0x00000074035c7207 */ /* 0x040fe20006000000 */
[----:B------:R-:W-:Y:S01]  /*7340*/  IMAD R96, R96, UR4, RZ ;  /* 0x0000000460607c24 */ /* 0x000fe2000f8e02ff */
[----:B------:R-:W-:Y:S01]  /*7350*/  SEL R91, R3, R118, !P4 ;  /* 0x00000076035b7207 */ /* 0x000fe20006000000 */
        /* <DEDUP_REMOVED lines=163> */
[----:B------:R-:W-:Y:S01]  /*7d90*/  SHF.R.S32.HI R196, RZ, 0x1f, R197 ;  /* 0x0000001fffc47819 */ /* 0x000fe200000114c5 */
[----:B------:R-:W-:Y:S01]  /*7da0*/  IMAD R10, R10, UR4, RZ ;  /* 0x000000040a0a7c24 */ /* 0x000fe2000f8e02ff */
[----:B------:R-:W-:Y:S01]  /*7db0*/  SEL R3, R3, R0, !P4 ;  /* 0x0000000003037207 */ /* 0x000fe20006000000 */
[----:B------:R-:W-:Y:S01]  /*7dc0*/  IMAD R0, R2, UR4, RZ ;  /* 0x0000000402007c24 */ /* 0x000fe2000f8e02ff */
[----:B------:R-:W-:Y:S01]  /*7dd0*/  SHF.R.S32.HI R184, RZ, 0x1f, R185 ;  /* 0x0000001fffb87819 */ /* 0x000fe200000114b9 */
[----:B------:R-:W-:Y:S01]  /*7de0*/  IMAD R2, R36, UR5, RZ ;  /* 0x0000000524027c24 */ /* 0x000fe2000f8e02ff */
[----:B------:R-:W-:Y:S01]  /*7df0*/  IADD3 R197, P5, R197, UR10, RZ ;  /* 0x0000000ac5c57c10 */ /* 0x000fe2000ffbe0ff */
[----:B------:R-:W-:Y:S01]  /*7e00*/  IMAD R36, R98, UR4, RZ ;  /* 0x0000000462247c24 */ /* 0x000fe2000f8e02ff */
[----:B------:R-:W-:Y:S01]  /*7e10*/  IADD3 R185, P4, R185, UR10, RZ ;  /* 0x0000000ab9b97c10 */ /* 0x000fe2000ff9e0ff */
[----:B------:R-:W-:Y:S01]  /*7e20*/  IMAD R8, R8, UR4, RZ ;  /* 0x0000000408087c24 */ /* 0x000fe2000f8e02ff */
[----:B------:R-:W-:Y:S01]  /*7e30*/  SHF.R.S32.HI R210, RZ, 0x1f, R211 ;  /* 0x0000001fffd27819 */ /* 0x000fe200000114d3 */
[----:B------:R-:W-:Y:S01]  /*7e40*/  IMAD R6, R6, UR4, RZ ;  /* 0x0000000406067c24 */ /* 0x000fe2000f8e02ff */
[----:B------:R-:W-:Y:S01]  /*7e50*/  IADD3.X R196, R196, UR11, RZ, P5, !PT ;  /* 0x0000000bc4c47c10 */ /* 0x000fe2000affe4ff */
[----:B------:R-:W-:Y:S01]  /*7e60*/  IMAD R3, R3, UR4, RZ ;  /* 0x0000000403037c24 */ /* 0x000fe2000f8e02ff */
[----:B------:R-:W-:Y:S01]  /*7e70*/  SHF.R.S32.HI R198, RZ, 0x1f, R199 ;  /* 0x0000001fffc67819 */ /* 0x000fe200000114c7 */
[----:B------:R-:W-:Y:S01]  /*7e80*/  UIADD3 UR4, UR6, 0x4000, URZ ;  /* 0x0000400006047890 */ /* 0x000fe2000fffe03f */
[----:B------:R-:W-:Y:S01]  /*7e90*/  IADD3.X R184, R184, UR11, RZ, P4, !PT ;  /* 0x0000000bb8b87c10 */ /* 0x000fe2000a7fe4ff */
[----:B------:R-:W-:Y:S01]  /*7ea0*/  USHF.R.U32.HI UR5, URZ, 0x4, UR6 ;  /* 0x000000043f057899 */ /* 0x000fe20008011606 */
[----:B------:R-:W-:Y:S01]  /*7eb0*/  IADD3 R211, P5, R211, UR10, RZ ;  /* 0x0000000ad3d37c10 */ /* 0x000fe2000ffbe0ff */
[----:B------:R-:W-:Y:S01]  /*7ec0*/  USHF.R.U32.HI UR12, URZ, 0x4, UR4 ;  /* 0x000000043f0c7899 */ /* 0x000fe20008011604 */
[----:B------:R-:W-:Y:S01]  /*7ed0*/  SHF.R.S32.HI R186, RZ, 0x1f, R187 ;  /* 0x0000001fffba7819 */ /* 0x000fe200000114bb */
[----:B------:R-:W-:Y:S01]  /*7ee0*/  USGXT.U32 UR4, UR5, 0xe ;  /* 0x0000000e0504789a */ /* 0x000fe20008000000 */
[----:B------:R-:W-:-:S02]  /*7ef0*/  IADD3 R199, P4, R199, UR10, RZ ;  /* 0x0000000ac7c77c10 */ /* 0x000fc4000ff9e0ff */
[----:B------:R-:W-:Y:S02]  /*7f00*/  CS2R R100, SRZ ;  /* 0x0000000000647805 */ /* 0x000fe4000001ff00 */
[----:B------:R-:W-:Y:S02]  /*7f10*/  IADD3 R187, P3, R187, UR10, RZ ;  /* 0x0000000abbbb7c10 */ /* 0x000fe4000ff7e0ff */
[----:B------:R-:W-:Y:S02]  /*7f20*/  CS2R R102, SRZ ;  /* 0x0000000000667805 */ /* 0x000fe4000001ff00 */
[----:B------:R-:W-:Y:S02]  /*7f30*/  SHF.R.S32.HI R224, RZ, 0x1f, R225 ;  /* 0x0000001fffe07819 */ /* 0x000fe400000114e1 */
[----:B------:R-:W-:Y:S02]  /*7f40*/  CS2R R104, SRZ ;  /* 0x0000000000687805 */ /* 0x000fe4000001ff00 */
[----:B------:R-:W-:-:S02]  /*7f50*/  IADD3.X R210, R210, UR11, RZ, P5, !PT ;  /* 0x0000000bd2d27c10 */ /* 0x000fc4000affe4ff */
[----:B------:R-:W-:Y:S02]  /*7f60*/  CS2R R106, SRZ ;  /* 0x00000000006a7805 */ /* 0x000fe4000001ff00 */
[----:B------:R-:W-:Y:S02]  /*7f70*/  SHF.R.S32.HI R212, RZ, 0x1f, R213 ;  /* 0x0000001fffd47819 */ /* 0x000fe400000114d5 */
[----:B------:R-:W-:Y:S02]  /*7f80*/  CS2R R108, SRZ ;  /* 0x00000000006c7805 */ /* 0x000fe4000001ff00 */
[----:B------:R-:W-:Y:S02]  /*7f90*/  IADD3.X R198, R198, UR11, RZ, P4, !PT ;  /* 0x0000000bc6c67c10 */ /* 0x000fe4000a7fe4ff */
[----:B------:R-:W-:Y:S02]  /*7fa0*/  CS2R R110, SRZ ;  /* 0x00000000006e7805 */ /* 0x000fe4000001ff00 */
[----:B------:R-:W-:-:S02]  /*7fb0*/  IADD3 R225, P5, R225, UR10, RZ ;  /* 0x0000000ae1e17c10 */ /* 0x000fc4000ffbe0ff */
        /* <DEDUP_REMOVED lines=9> */
[----:B------:R-:W-:Y:S02]  /*8050*/  IADD3 R201, P3, R201, UR10, RZ ;  /* 0x0000000ac9c97c10 */ /* 0x000fe4000ff7e0ff */
[----:B------:R-:W-:Y:S02]  /*8060*/  CS2R R122, SRZ ;  /* 0x00000000007a7805 */ /* 0x000fe4000001ff00 */
[----:B------:R-:W-:-:S02]  /*8070*/  IADD3 R189, P2, R189, UR10, RZ ;  /* 0x0000000abdbd7c10 */ /* 0x000fc4000ff5e0ff */
[----:B------:R-:W-:Y:S02]  /*8080*/  CS2R R124, SRZ ;  /* 0x00000000007c7805 */ /* 0x000fe4000001ff00 */
[----:B------:R-:W-:Y:S02]  /*8090*/  SHF.R.S32.HI R238, RZ, 0x1f, R239 ;  /* 0x0000001fffee7819 */ /* 0x000fe400000114ef */
[----:B------:R-:W-:Y:S02]  /*80a0*/  CS2R R126, SRZ ;  /* 0x00000000007e7805 */ /* 0x000fe4000001ff00 */
[----:B------:R-:W-:Y:S02]  /*80b0*/  IADD3.X R224, R224, UR11, RZ, P5, !PT ;  /* 0x0000000be0e07c10 */ /* 0x000fe4000affe4ff */
[----:B------:R-:W-:Y:S02]  /*80c0*/  CS2R R128, SRZ ;  /* 0x0000000000807805 */ /* 0x000fe4000001ff00 */
[----:B------:R-:W-:-:S02]  /*80d0*/  SHF.R.S32.HI R226, RZ, 0x1f, R227 ;  /* 0x0000001fffe27819 */ /* 0x000fc400000114e3 */
[----:B------:R-:W-:Y:S02]  /*80e0*/  CS2R R130, SRZ ;  /* 0x0000000000827805 */ /* 0x000fe4000001ff00 */
[----:B------:R-:W-:Y:S02]  /*80f0*/  IADD3.X R212, R212, UR11, RZ, P4, !PT ;  /* 0x0000000bd4d47c10 */ /* 0x000fe4000a7fe4ff */
[----:B------:R-:W-:Y:S02]  /*8100*/  CS2R R132, SRZ ;  /* 0x0000000000847805 */ /* 0x000fe4000001ff00 */
[----:B------:R-:W-:Y:S02]  /*8110*/  IADD3 R239, P5, R239, UR10, RZ ;  /* 0x0000000aefef7c10 */ /* 0x000fe4000ffbe0ff */
        /* <DEDUP_REMOVED lines=15> */
[----:B------:R-:W-:Y:S02]  /*8210*/  IADD3 R203, P2, R203, UR10, RZ ;  /* 0x0000000acbcb7c10 */ /* 0x000fe4000ff5e0ff */
[----:B------:R-:W-:Y:S02]  /*8220*/  CS2R R150, SRZ ;  /* 0x0000000000967805 */ /* 0x000fe4000001ff00 */
[----:B------:R-:W-:Y:S01]  /*8230*/  IADD3 R191, P1, R191, UR10, RZ ;  /* 0x0000000abfbf7c10 */ /* 0x000fe2000ff3e0ff */
[----:B------:R-:W-:Y:S01]  /*8240*/  UMOV UR5, URZ ;  /* 0x0000003f00057c82 */ /* 0x000fe20008000000 */
[----:B------:R-:W-:Y:S01]  /*8250*/  IADD3.X R238, R238, UR11, RZ, P5, !PT ;  /* 0x0000000beeee7c10 */ /* 0x000fe2000affe4ff */
[----:B------:R-:W-:Y:S01]  /*8260*/  USGXT.U32 UR12, UR12, 0xe ;  /* 0x0000000e0c0c789a */ /* 0x000fe20008000000 */
[----:B------:R-:W-:-:S02]  /*8270*/  SHF.R.S32.HI R240, RZ, 0x1f, R241 ;  /* 0x0000001ffff07819 */ /* 0x000fc400000114f1 */
[----:B------:R-:W-:Y:S02]  /*8280*/  IADD3.X R226, R226, UR11, RZ, P4, !PT ;  /* 0x0000000be2e27c10 */ /* 0x000fe4000a7fe4ff */
[----:B------:R-:W-:Y:S02]  /*8290*/  IADD3 R98, P5, R97, UR10, RZ ;  /* 0x0000000a61627c10 */ /* 0x000fe4000ffbe0ff */
[----:B------:R-:W-:Y:S02]  /*82a0*/  SHF.R.S32.HI R228, RZ, 0x1f, R229 ;  /* 0x0000001fffe47819 */ /* 0x000fe400000114e5 */
[----:B------:R-:W-:Y:S01]  /*82b0*/  IADD3.X R214, R214, UR11, RZ, P3, !PT ;  /* 0x0000000bd6d67c10 */ /* 0x000fe20009ffe4ff */
[----:B------:R0:W-:Y:S01]  /*82c0*/  STL [R1+0x200], R98 ;  /* 0x0002006201007387 */ /* 0x0001e20000100800 */
[----:B------:R-:W-:Y:S02]  /*82d0*/  IADD3 R241, P4, R241, UR10, RZ ;  /* 0x0000000af1f17c10 */ /* 0x000fe4000ff9e0ff */
[----:B------:R-:W-:-:S02]  /*82e0*/  SHF.R.S32.HI R216, RZ, 0x1f, R217 ;  /* 0x0000001fffd87819 */ /* 0x000fc400000114d9 */
[----:B------:R-:W-:Y:S02]  /*82f0*/  IADD3.X R202, R202, UR11, RZ, P2, !PT ;  /* 0x0000000bcaca7c10 */ /* 0x000fe400097fe4ff */
[----:B------:R-:W-:Y:S02]  /*8300*/  IADD3 R229, P3, R229, UR10, RZ ;  /* 0x0000000ae5e57c10 */ /* 0x000fe4000ff7e0ff */
[----:B------:R-:W-:Y:S02]  /*8310*/  SHF.R.S32.HI R204, RZ, 0x1f, R205 ;  /* 0x0000001fffcc7819 */ /* 0x000fe400000114cd */
[----:B------:R-:W-:Y:S02]  /*8320*/  IADD3.X R190, R190, UR11, RZ, P1, !PT ;  /* 0x0000000bbebe7c10 */ /* 0x000fe40008ffe4ff */
[----:B------:R-:W-:Y:S02]  /*8330*/  IADD3 R217, P2, R217, UR10, RZ ;  /* 0x0000000ad9d97c10 */ /* 0x000fe4000ff5e0ff */
[----:B------:R-:W-:-:S02]  /*8340*/  SHF.R.S32.HI R192, RZ, 0x1f, R193 ;  /* 0x0000001fffc07819 */ /* 0x000fc400000114c1 */
[----:B------:R-:W-:Y:S02]  /*8350*/  IADD3 R205, P1, R205, UR10, RZ ;  /* 0x0000000acdcd7c10 */ /* 0x000fe4000ff3e0ff */
[----:B------:R-:W-:Y:S02]  /*8360*/  IADD3 R193, P0, R193, UR10, RZ ;  /* 0x0000000ac1c17c10 */ /* 0x000fe4000ff1e0ff */
[----:B------:R-:W-:Y:S02]  /*8370*/  IADD3.X R240, R240, UR11, RZ, P4, !PT ;  /* 0x0000000bf0f07c10 */ /* 0x000fe4000a7fe4ff */
[----:B------:R-:W-:Y:S02]  /*8380*/  SHF.R.S32.HI R242, RZ, 0x1f, R243 ;  /* 0x0000001ffff27819 */ /* 0x000fe400000114f3 */
[----:B------:R-:W-:Y:S02]  /*8390*/  IADD3.X R228, R228, UR11, RZ, P3, !PT ;  /* 0x0000000be4e47c10 */ /* 0x000fe40009ffe4ff */
[----:B0-----:R-:W-:-:S02]  /*83a0*/  IADD3 R98, P4, R96, UR10, RZ ;  /* 0x0000000a60627c10 */ /* 0x001fc4000ff9e0ff */
[----:B------:R-:W-:Y:S02]  /*83b0*/  SHF.R.S32.HI R230, RZ, 0x1f, R231 ;  /* 0x0000001fffe67819 */ /* 0x000fe400000114e7 */
[----:B------:R-:W-:Y:S01]  /*83c0*/  IADD3.X R216, R216, UR11, RZ, P2, !PT ;  /* 0x0000000bd8d87c10 */ /* 0x000fe200097fe4ff */
[----:B------:R0:W-:Y:S01]  /*83d0*/  STL [R1+0x208], R98 ;  /* 0x0002086201007387 */ /* 0x0001e20000100800 */
[----:B------:R-:W-:Y:S02]  /*83e0*/  IADD3 R243, P3, R243, UR10, RZ ;  /* 0x0000000af3f37c10 */ /* 0x000fe4000ff7e0ff */
[----:B------:R-:W-:Y:S02]  /*83f0*/  SHF.R.S32.HI R218, RZ, 0x1f, R219 ;  /* 0x0000001fffda7819 */ /* 0x000fe400000114db */
[----:B------:R-:W-:Y:S02]  /*8400*/  IADD3.X R204, R204, UR11, RZ, P1, !PT ;  /* 0x0000000bcccc7c10 */ /* 0x000fe40008ffe4ff */
[----:B------:R-:W-:-:S02]  /*8410*/  IADD3 R231, P2, R231, UR10, RZ ;  /* 0x0000000ae7e77c10 */ /* 0x000fc4000ff5e0ff */
[----:B------:R-:W-:Y:S02]  /*8420*/  SHF.R.S32.HI R206, RZ, 0x1f, R207 ;  /* 0x0000001fffce7819 */ /* 0x000fe400000114cf */
[----:B------:R-:W-:Y:S02]  /*8430*/  IADD3.X R192, R192, UR11, RZ, P0, !PT ;  /* 0x0000000bc0c07c10 */ /* 0x000fe400087fe4ff */
[----:B------:R-:W-:Y:S02]  /*8440*/  IADD3 R219, P1, R219, UR10, RZ ;  /* 0x0000000adbdb7c10 */ /* 0x000fe4000ff3e0ff */
[----:B------:R-:W-:Y:S02]  /*8450*/  SHF.R.S32.HI R194, RZ, 0x1f, R195 ;  /* 0x0000001fffc27819 */ /* 0x000fe400000114c3 */
[----:B------:R-:W-:Y:S02]  /*8460*/  IADD3 R207, P0, R207, UR10, RZ ;  /* 0x0000000acfcf7c10 */ /* 0x000fe4000ff1e0ff */
[----:B------:R-:W-:-:S02]  /*8470*/  IADD3 R195, P6, R195, UR10, RZ ;  /* 0x0000000ac3c37c10 */ /* 0x000fc4000ffde0ff */
[----:B------:R-:W-:Y:S02]  /*8480*/  IADD3.X R242, R242, UR11, RZ, P3, !PT ;  /* 0x0000000bf2f27c10 */ /* 0x000fe40009ffe4ff */
[----:B------:R-:W-:Y:S02]  /*8490*/  SHF.R.S32.HI R244, RZ, 0x1f, R245 ;  /* 0x0000001ffff47819 */ /* 0x000fe400000114f5 */
[----:B------:R-:W-:Y:S02]  /*84a0*/  IADD3.X R230, R230, UR11, RZ, P2, !PT ;  /* 0x0000000be6e67c10 */ /* 0x000fe400097fe4ff */
[----:B0-----:R-:W-:Y:S02]  /*84b0*/  IADD3 R98, P3, R95, UR10, RZ ;  /* 0x0000000a5f627c10 */ /* 0x001fe4000ff7e0ff */
[----:B------:R-:W-:Y:S02]  /*84c0*/  SHF.R.S32.HI R232, RZ, 0x1f, R233 ;  /* 0x0000001fffe87819 */ /* 0x000fe400000114e9 */
[----:B------:R-:W-:Y:S01]  /*84d0*/  IADD3.X R218, R218, UR11, RZ, P1, !PT ;  /* 0x0000000bdada7c10 */ /* 0x000fe20008ffe4ff */
[----:B------:R0:W-:Y:S01]  /*84e0*/  STL [R1+0x210], R98 ;  /* 0x0002106201007387 */ /* 0x0001e20000100800 */
[----:B------:R-:W-:-:S02]  /*84f0*/  IADD3 R245, P2, R245, UR10, RZ ;  /* 0x0000000af5f57c10 */ /* 0x000fc4000ff5e0ff */
[----:B------:R-:W-:Y:S02]  /*8500*/  SHF.R.S32.HI R220, RZ, 0x1f, R221 ;  /* 0x0000001fffdc7819 */ /* 0x000fe400000114dd */
[----:B------:R-:W-:Y:S02]  /*8510*/  IADD3.X R206, R206, UR11, RZ, P0, !PT ;  /* 0x0000000bcece7c10 */ /* 0x000fe400087fe4ff */
[----:B------:R-:W-:Y:S02]  /*8520*/  IADD3 R233, P1, R233, UR10, RZ ;  /* 0x0000000ae9e97c10 */ /* 0x000fe4000ff3e0ff */
[----:B------:R-:W-:Y:S02]  /*8530*/  SHF.R.S32.HI R208, RZ, 0x1f, R209 ;  /* 0x0000001fffd07819 */ /* 0x000fe400000114d1 */
[----:B------:R-:W-:Y:S02]  /*8540*/  IADD3.X R194, R194, UR11, RZ, P6, !PT ;  /* 0x0000000bc2c27c10 */ /* 0x000fe4000b7fe4ff */
[----:B------:R-:W-:-:S02]  /*8550*/  IADD3 R221, P0, R221, UR10, RZ ;  /* 0x0000000adddd7c10 */ /* 0x000fc4000ff1e0ff */
[----:B------:R-:W-:Y:S02]  /*8560*/  IADD3 R209, P6, R209, UR10, RZ ;  /* 0x0000000ad1d17c10 */ /* 0x000fe4000ffde0ff */
[----:B------:R-:W-:Y:S02]  /*8570*/  IADD3.X R244, R244, UR11, RZ, P2, !PT ;  /* 0x0000000bf4f47c10 */ /* 0x000fe400097fe4ff */
[----:B------:R-:W-:Y:S02]  /*8580*/  SHF.R.S32.HI R246, RZ, 0x1f, R247 ;  /* 0x0000001ffff67819 */ /* 0x000fe400000114f7 */
[----:B------:R-:W-:Y:S02]  /*8590*/  IADD3.X R232, R232, UR11, RZ, P1, !PT ;  /* 0x0000000be8e87c10 */ /* 0x000fe40008ffe4ff */
[----:B0-----:R-:W-:Y:S02]  /*85a0*/  IADD3 R98, P2, R94, UR10, RZ ;  /* 0x0000000a5e627c10 */ /* 0x001fe4000ff5e0ff */
[----:B------:R-:W-:-:S02]  /*85b0*/  SHF.R.S32.HI R234, RZ, 0x1f, R235 ;  /* 0x0000001fffea7819 */ /* 0x000fc400000114eb */
[----:B------:R-:W-:Y:S01]  /*85c0*/  IADD3.X R220, R220, UR11, RZ, P0, !PT ;  /* 0x0000000bdcdc7c10 */ /* 0x000fe200087fe4ff */
[----:B------:R0:W-:Y:S01]  /*85d0*/  STL [R1+0x218], R98 ;  /* 0x0002186201007387 */ /* 0x0001e20000100800 */
[----:B------:R-:W-:Y:S02]  /*85e0*/  IADD3 R247, P1, R247, UR10, RZ ;  /* 0x0000000af7f77c10 */ /* 0x000fe4000ff3e0ff */
[----:B------:R-:W-:Y:S02]  /*85f0*/  SHF.R.S32.HI R222, RZ, 0x1f, R223 ;  /* 0x0000001fffde7819 */ /* 0x000fe400000114df */
[----:B------:R-:W-:Y:S02]  /*8600*/  IADD3.X R208, R208, UR11, RZ, P6, !PT ;  /* 0x0000000bd0d07c10 */ /* 0x000fe4000b7fe4ff */
        /* <DEDUP_REMOVED lines=10> */
[----:B------:R-:W-:Y:S02]  /*86b0*/  IADD3 R237, P6, R237, UR10, RZ ;  /* 0x0000000aeded7c10 */ /* 0x000fe4000ffde0ff */
[----:B------:R-:W-:Y:S02]  /*86c0*/  IADD3.X R248, R248, UR11, RZ, P0, !PT ;  /* 0x0000000bf8f87c10 */ /* 0x000fe400087fe4ff */
[----:B------:R-:W-:Y:S02]  /*86d0*/  SHF.R.S32.HI R250, RZ, 0x1f, R251 ;  /* 0x0000001ffffa7819 */ /* 0x000fe400000114fb */
[----:B------:R-:W-:Y:S02]  /*86e0*/  IADD3.X R236, R236, UR11, RZ, P6, !PT ;  /* 0x0000000becec7c10 */ /* 0x000fe4000b7fe4ff */
[----:B0-----:R-:W-:Y:S02]  /*86f0*/  IADD3 R98, P0, R92, UR10, RZ ;  /* 0x0000000a5c627c10 */ /* 0x001fe4000ff1e0ff */
[----:B------:R-:W-:-:S02]  /*8700*/  IADD3 R251, P6, R251, UR10, RZ ;  /* 0x0000000afbfb7c10 */ /* 0x000fc4000ffde0ff */
[----:B------:R-:W-:Y:S01]  /*8710*/  SHF.R.S32.HI R252, RZ, 0x1f, R97 ;  /* 0x0000001ffffc7819 */ /* 0x000fe20000011461 */
[----:B------:R0:W-:Y:S01]  /*8720*/  STL [R1+0x228], R98 ;  /* 0x0002286201007387 */ /* 0x0001e20000100800 */
[----:B------:R-:W-:Y:S02]  /*8730*/  IADD3.X R250, R250, UR11, RZ, P6, !PT ;  /* 0x0000000bfafa7c10 */ /* 0x000fe4000b7fe4ff */
[----:B------:R-:W-:Y:S02]  /*8740*/  SHF.R.S32.HI R97, RZ, 0x1f, R96 ;  /* 0x0000001fff617819 */ /* 0x000fe40000011460 */
[----:B------:R-:W-:Y:S02]  /*8750*/  IADD3.X R252, R252, UR11, RZ, P5, !PT ;  /* 0x0000000bfcfc7c10 */ /* 0x000fe4000affe4ff */
[----:B------:R-:W-:Y:S02]  /*8760*/  IADD3.X R97, R97, UR11, RZ, P4, !PT ;  /* 0x0000000b61617c10 */ /* 0x000fe4000a7fe4ff */
[----:B------:R-:W-:-:S02]  /*8770*/  SHF.R.S32.HI R96, RZ, 0x1f, R95 ;  /* 0x0000001fff607819 */ /* 0x000fc4000001145f */
[----:B0-----:R-:W-:Y:S02]  /*8780*/  IADD3 R98, P6, R91, UR10, RZ ;  /* 0x0000000a5b627c10 */ /* 0x001fe4000ffde0ff */
[----:B------:R-:W-:Y:S02]  /*8790*/  SHF.R.S32.HI R95, RZ, 0x1f, R94 ;  /* 0x0000001fff5f7819 */ /* 0x000fe4000001145e */
[----:B------:R-:W-:Y:S01]  /*87a0*/  SHF.R.S32.HI R94, RZ, 0x1f, R93 ;  /* 0x0000001fff5e7819 */ /* 0x000fe2000001145d */
[----:B------:R0:W-:Y:S01]  /*87b0*/  STL [R1+0x230], R98 ;  /* 0x0002306201007387 */ /* 0x0001e20000100800 */
[----:B------:R-:W-:Y:S02]  /*87c0*/  IADD3.X R95, R95, UR11, RZ, P2, !PT ;  /* 0x0000000b5f5f7c10 */ /* 0x000fe400097fe4ff */
[----:B------:R-:W-:Y:S02]  /*87d0*/  SHF.R.S32.HI R93, RZ, 0x1f, R92 ;  /* 0x0000001fff5d7819 */ /* 0x000fe4000001145c */
[----:B------:R-:W-:-:S02]  /*87e0*/  SHF.R.S32.HI R92, RZ, 0x1f, R91 ;  /* 0x0000001fff5c7819 */ /* 0x000fc4000001145b */
[----:B------:R-:W-:Y:S02]  /*87f0*/  IADD3.X R93, R93, UR11, RZ, P0, !PT ;  /* 0x0000000b5d5d7c10 */ /* 0x000fe400087fe4ff */
[----:B------:R-:W-:Y:S02]  /*8800*/  SHF.R.S32.HI R91, RZ, 0x1f, R90 ;  /* 0x0000001fff5b7819 */ /* 0x000fe4000001145a */
[----:B0-----:R-:W-:Y:S02]  /*8810*/  IADD3 R98, P5, R90, UR10, RZ ;  /* 0x0000000a5a627c10 */ /* 0x001fe4000ffbe0ff */
[----:B------:R-:W-:Y:S02]  /*8820*/  SHF.R.S32.HI R90, RZ, 0x1f, R89 ;  /* 0x0000001fff5a7819 */ /* 0x000fe40000011459 */
[----:B------:R-:W-:Y:S01]  /*8830*/  IADD3.X R91, R91, UR11, RZ, P5, !PT ;  /* 0x0000000b5b5b7c10 */ /* 0x000fe2000affe4ff */
[----:B------:R0:W-:Y:S04]  /*8840*/  STL [R1+0x238], R98 ;  /* 0x0002386201007387 */ /* 0x0001e80000100800 */
[----:B------:R1:W-:Y:S01]  /*8850*/  STL [R1+0x204], R97 ;  /* 0x0002046101007387 */ /* 0x0003e20000100800 */
[----:B0-----:R-:W-:-:S02]  /*8860*/  IADD3 R98, P4, R89, UR10, RZ ;  /* 0x0000000a59627c10 */ /* 0x001fc4000ff9e0ff */
[----:B------:R-:W-:Y:S02]  /*8870*/  SHF.R.S32.HI R89, RZ, 0x1f, R88 ;  /* 0x0000001fff597819 */ /* 0x000fe40000011458 */
[----:B-1----:R-:W-:Y:S01]  /*8880*/  IADD3.X R97, R96, UR11, RZ, P3, !PT ;  /* 0x0000000b60617c10 */ /* 0x002fe20009ffe4ff */
[----:B------:R0:W-:Y:S01]  /*8890*/  STL [R1+0x240], R98 ;  /* 0x0002406201007387 */ /* 0x0001e20000100800 */
[----:B------:R-:W-:Y:S02]  /*88a0*/  IADD3 R96, P3, R88, UR10, RZ ;  /* 0x0000000a58607c10 */ /* 0x000fe4000ff7e0ff */
[----:B------:R-:W-:Y:S01]  /*88b0*/  SHF.R.S32.HI R88, RZ, 0x1f, R87 ;  /* 0x0000001fff587819 */ /* 0x000fe20000011457 */
[----:B------:R-:W-:Y:S01]  /*88c0*/  STL [R1+0x20c], R97 ;  /* 0x00020c6101007387 */ /* 0x000fe20000100800 */
[----:B------:R-:W-:-:S03]  /*88d0*/  IADD3.X R89, R89, UR11, RZ, P3, !PT ;  /* 0x0000000b59597c10 */ /* 0x000fc60009ffe4ff */
[----:B------:R1:W-:Y:S01]  /*88e0*/  STL [R1+0x248], R96 ;  /* 0x0002486001007387 */ /* 0x0003e20000100800 */
[----:B0-----:R-:W-:-:S03]  /*88f0*/  CS2R R98, SRZ ;  /* 0x0000000000627805 */ /* 0x001fc6000001ff00 */
[----:B------:R0:W-:Y:S01]  /*8900*/  STL [R1+0x214], R95 ;  /* 0x0002145f01007387 */ /* 0x0001e20000100800 */
[----:B-1----:R-:W-:Y:S02]  /*8910*/  IADD3 R96, P2, R87, UR10, RZ ;  /* 0x0000000a57607c10 */ /* 0x002fe4000ff5e0ff */
[----:B------:R-:W-:Y:S02]  /*8920*/  SHF.R.S32.HI R87, RZ, 0x1f, R86 ;  /* 0x0000001fff577819 */ /* 0x000fe40000011456 */
[----:B0-----:R-:W-:Y:S01]  /*8930*/  IADD3.X R95, R94, UR11, RZ, P1, !PT ;  /* 0x0000000b5e5f7c10 */ /* 0x001fe20008ffe4ff */
        /* <DEDUP_REMOVED lines=407> */
[----:B------:R-:W-:Y:S01]  /*a2b0*/  STL [R1+0x4a0], R21 ;  /* 0x0004a01501007387 */ /* 0x000fe20000100800 */
[----:B------:R-:W-:Y:S02]  /*a2c0*/  IADD3 R19, P4, R18, UR10, RZ ;  /* 0x0000000a12137c10 */ /* 0x000fe4000ff9e0ff */
[----:B------:R-:W-:Y:S01]  /*a2d0*/  SHF.R.S32.HI R18, RZ, 0x1f, R16 ;  /* 0x0000001fff127819 */ /* 0x000fe20000011410 */
[----:B------:R-:W-:Y:S04]  /*a2e0*/  STL [R1+0x46c], R20 ;  /* 0x00046c1401007387 */ /* 0x000fe80000100800 */
        /* <DEDUP_REMOVED lines=8> */
[----:B------:R1:W-:Y:S04]  /*a370*/  STL [R1+0x47c], R17 ;  /* 0x00047c1101007387 */ /* 0x0003e80000100800 */
[----:B------:R2:W-:Y:S01]  /*a380*/  STL [R1+0x4b8], R15 ;  /* 0x0004b80f01007387 */ /* 0x0005e20000100800 */
[----:B0-----:R-:W-:-:S03]  /*a390*/  LOP3.LUT R19, R182, 0x1c, RZ, 0xfc, !PT ;  /* 0x0000001cb6137812 */ /* 0x001fc600078efcff */
[----:B------:R0:W-:Y:S01]  /*a3a0*/  STL [R1+0x484], R13 ;  /* 0x0004840d01007387 */ /* 0x0001e20000100800 */
[----:B-1----:R-:W-:Y:S02]  /*a3b0*/  LOP3.LUT R17, R182, 0x16, RZ, 0xfc, !PT ;  /* 0x00000016b6117812 */ /* 0x002fe400078efcff */
[----:B--2---:R-:W-:Y:S02]  /*a3c0*/  IADD3 R15, P1, R12, UR10, RZ ;  /* 0x0000000a0c0f7c10 */ /* 0x004fe4000ff3e0ff */
[----:B------:R-:W-:Y:S02]  /*a3d0*/  SHF.R.S32.HI R12, RZ, 0x1f, R10 ;  /* 0x0000001fff0c7819 */ /* 0x000fe4000001140a */
[----:B0-----:R-:W-:Y:S01]  /*a3e0*/  IADD3.X R13, R11, UR11, RZ, P0, !PT ;  /* 0x0000000b0b0d7c10 */ /* 0x001fe200087fe4ff */
        /* <DEDUP_REMOVED lines=16> */
[----:B0-----:R-:W-:-:S02]  /*a4f0*/  LOP3.LUT R11, R182, 0x8, RZ, 0xfc, !PT ;  /* 0x00000008b60b7812 */ /* 0x001fc400078efcff */
[----:B-1----:R-:W-:Y:S02]  /*a500*/  IADD3.X R9, R4, UR11, RZ, P4, !PT ;  /* 0x0000000b04097c10 */ /* 0x002fe4000a7fe4ff */
[----:B------:R-:W-:Y:S02]  /*a510*/  SHF.R.S32.HI R4, RZ, 0x1f, R0 ;  /* 0x0000001fff047819 */ /* 0x000fe40000011400 */
[----:B--2---:R-:W-:Y:S01]  /*a520*/  IADD3 R7, P4, R3, UR10, RZ ;  /* 0x0000000a03077c10 */ /* 0x004fe2000ff9e0ff */
[----:B------:R0:W-:Y:S01]  /*a530*/  STL [R1+0x4a4], R9 ;  /* 0x0004a40901007387 */ /* 0x0001e20000100800 */
[----:B------:R-:W-:Y:S02]  /*a540*/  IADD3.X R3, R18, UR11, RZ, P3, !PT ;  /* 0x0000000b12037c10 */ /* 0x000fe40009ffe4ff */
[----:B------:R-:W-:Y:S01]  /*a550*/  IADD3.X R6, R6, UR11, RZ, P4, !PT ;  /* 0x0000000b06067c10 */ /* 0x000fe2000a7fe4ff */
[----:B------:R1:W-:Y:S01]  /*a560*/  STL [R1+0x4e0], R7 ;  /* 0x0004e00701007387 */ /* 0x0003e20000100800 */
[----:B------:R-:W-:-:S03]  /*a570*/  LOP3.LUT R18, R182, 0x18, RZ, 0xfc, !PT ;  /* 0x00000018b6127812 */ /* 0x000fc600078efcff */
[----:B------:R2:W-:Y:S01]  /*a580*/  STL [R1+0x4ac], R3 ;  /* 0x0004ac0301007387 */ /* 0x0005e20000100800 */
[----:B0-----:R-:W-:Y:S02]  /*a590*/  IADD3.X R9, R12, UR11, RZ, P0, !PT ;  /* 0x0000000b0c097c10 */ /* 0x001fe400087fe4ff */
[----:B------:R-:W-:Y:S02]  /*a5a0*/  LOP3.LUT R12, R182, 0xa, RZ, 0xfc, !PT ;  /* 0x0000000ab60c7812 */ /* 0x000fe400078efcff */
[----:B-1----:R-:W-:Y:S01]  /*a5b0*/  IADD3 R7, P3, R0, UR10, RZ ;  /* 0x0000000a00077c10 */ /* 0x002fe2000ff7e0ff */
[----:B------:R-:W-:Y:S01]  /*a5c0*/  UMOV UR10, 0xfffffe00 ;  /* 0xfffffe00000a7882 */ /* 0x000fe20000000000 */
[----:B------:R-:W-:Y:S02]  /*a5d0*/  IADD3.X R0, R16, UR11, RZ, P2, !PT ;  /* 0x0000000b10007c10 */ /* 0x000fe400097fe4ff */
[----:B--2---:R-:W-:Y:S01]  /*a5e0*/  IADD3 R3, P2, R2, UR8, RZ ;  /* 0x0000000802037c10 */ /* 0x004fe2000ff5e0ff */
[----:B------:R0:W-:Y:S01]  /*a5f0*/  STL [R1+0x4e8], R7 ;  /* 0x0004e80701007387 */ /* 0x0001e20000100800 */
[----:B------:R-:W-:Y:S01]  /*a600*/  LOP3.LUT R16, R182, 0x14, RZ, 0xfc, !PT ;  /* 0x00000014b6107812 */ /* 0x000fe200078efcff */
[----:B------:R-:W-:Y:S01]  /*a610*/  ULDC UR8, c[0x0][0x238] ;  /* 0x00008e0000087ab9 */ /* 0x000fe20000000800 */
[----:B------:R-:W-:Y:S01]  /*a620*/  LEA.HI.X.SX32 R2, R2, UR9, 0x1, P2 ;  /* 0x0000000902027c11 */ /* 0x000fe200090f0eff */
[----:B------:R1:W-:Y:S01]  /*a630*/  STL [R1+0x4b4], R0 ;  /* 0x0004b40001007387 */ /* 0x0003e20000100800 */
[----:B------:R-:W-:Y:S01]  /*a640*/  ULDC UR9, c[0x0][0x238] ;  /* 0x00008e0000097ab9 */ /* 0x000fe20000000800 */
[----:B0-----:R-:W-:-:S02]  /*a650*/  IADD3.X R7, R14, UR11, RZ, P1, !PT ;  /* 0x0000000b0e077c10 */ /* 0x001fc40008ffe4ff */
[----:B------:R-:W-:Y:S02]  /*a660*/  LOP3.LUT R14, R182, 0x10, RZ, 0xfc, !PT ;  /* 0x00000010b60e7812 */ /* 0x000fe400078efcff */
[----:B-1----:R-:W-:Y:S01]  /*a670*/  IADD3.X R0, R10, UR11, RZ, P6, !PT ;  /* 0x0000000b0a007c10 */ /* 0x002fe2000b7fe4ff */
[----:B------:R0:W-:Y:S01]  /*a680*/  STL [R1+0x4bc], R7 ;  /* 0x0004bc0701007387 */ /* 0x0001e20000100800 */
[----:B------:R-:W-:-:S03]  /*a690*/  LOP3.LUT R10, R182, 0x6, RZ, 0xfc, !PT ;  /* 0x00000006b60a7812 */ /* 0x000fc600078efcff */
[----:B------:R1:W-:Y:S04]  /*a6a0*/  STL [R1+0x4c4], R9 ;  /* 0x0004c40901007387 */ /* 0x0003e80000100800 */
[----:B------:R2:W-:Y:S01]  /*a6b0*/  STL [R1+0x4cc], R0 ;  /* 0x0004cc0001007387 */ /* 0x0005e20000100800 */
[----:B0-----:R-:W-:Y:S02]  /*a6c0*/  IADD3.X R7, R8, UR11, RZ, P5, !PT ;  /* 0x0000000b08077c10 */ /* 0x001fe4000affe4ff */
[----:B------:R-:W-:Y:S02]  /*a6d0*/  LOP3.LUT R8, R182, 0x1a, RZ, 0xfc, !PT ;  /* 0x0000001ab6087812 */ /* 0x000fe400078efcff */
[----:B-1----:R-:W-:Y:S01]  /*a6e0*/  LOP3.LUT R9, R180, 0x10, RZ, 0x3c, !PT ;  /* 0x00000010b4097812 */ /* 0x002fe200078e3cff */
[----:B------:R0:W-:Y:S01]  /*a6f0*/  STL [R1+0x4d4], R7 ;  /* 0x0004d40701007387 */ /* 0x0001e20000100800 */
[----:B--2---:R-:W-:-:S03]  /*a700*/  IADD3.X R0, R4, UR11, RZ, P3, !PT ;  /* 0x0000000b04007c10 */ /* 0x004fc60009ffe4ff */
[----:B------:R1:W-:Y:S01]  /*a710*/  STL [R1+0x4dc], R6 ;  /* 0x0004dc0601007387 */ /* 0x0003e20000100800 */
[----:B------:R-:W-:Y:S01]  /*a720*/  LOP3.LUT R4, R152, 0x1f, RZ, 0xc0, !PT ;  /* 0x0000001f98047812 */ /* 0x000fe200078ec0ff */
[----:B------:R-:W-:Y:S02]  /*a730*/  UMOV UR11, 0x3fffffef ;  /* 0x3fffffef000b7882 */ /* 0x000fe40000000000 */
[----:B------:R2:W-:Y:S01]  /*a740*/  STL [R1+0x4e4], R0 ;  /* 0x0004e40001007387 */ /* 0x0005e20000100800 */
[----:B------:R-:W-:Y:S01]  /*a750*/  UIADD3.64 UR10, UR4, -UR10, URZ ;  /* 0x8000000a040a7297 */ /* 0x000fe2000fffe03f */
[C---:B0-----:R-:W-:Y:S02]  /*a760*/  LOP3.LUT R7, R182.reuse, 0x4, RZ, 0xfc, !PT ;  /* 0x00000004b6077812 */ /* 0x041fe400078efcff */
[----:B------:R-:W-:Y:S01]  /*a770*/  STL [R1], RZ ;  /* 0x000000ff01007387 */ /* 0x000fe20000100800 */
[----:B-1----:R-:W-:-:S03]  /*a780*/  LOP3.LUT R6, R182, 0x2, RZ, 0xfc, !PT ;  /* 0x00000002b6067812 */ /* 0x002fc600078efcff */
[----:B------:R-:W-:Y:S01]  /*a790*/  STL [R1+0x4], RZ ;  /* 0x000004ff01007387 */ /* 0x000fe20000100800 */
[----:B--2---:R-:W0:Y:S03]  /*a7a0*/  LDC R0, c[0x0][0x238] ;  /* 0x00008e00ff007b82 */ /* 0x004e260000000800 */
[----:B------:R-:W-:Y:S04]  /*a7b0*/  STL [R1+0x8], RZ ;  /* 0x000008ff01007387 */ /* 0x000fe80000100800 */
[----:B------:R-:W-:Y:S04]  /*a7c0*/  STL [R1+0xc], RZ ;  /* 0x00000cff01007387 */ /* 0x000fe80000100800 */
[----:B------:R-:W-:Y:S04]  /*a7d0*/  STL [R1+0x10], RZ ;  /* 0x000010ff01007387 */ /* 0x000fe80000100800 */
[----:B------:R-:W-:Y:S04]  /*a7e0*/  STL [R1+0x14], RZ ;  /* 0x000014ff01007387 */ /* 0x000fe80000100800 */
[----:B------:R-:W-:Y:S04]  /*a7f0*/  STL [R1+0x18], RZ ;  /* 0x000018ff01007387 */ /* 0x000fe80000100800 */
[----:B------:R-:W-:Y:S01]  /*a800*/  STL [R1+0x1c], RZ ;  /* 0x00001cff01007387 */ /* 0x000fe20000100800 */
[----:B0-----:R-:W-:-:S03]  /*a810*/  IMAD R19, R19, R0, RZ ;  /* 0x0000000013137224 */ /* 0x001fc600078e02ff */
[----:B------:R-:W-:Y:S01]  /*a820*/  STL [R1+0x20], RZ ;  /* 0x000020ff01007387 */ /* 0x000fe20000100800 */
[-C--:B------:R-:W-:Y:S02]  /*a830*/  IMAD R23, R155, R0.reuse, RZ ;  /* 0x000000009b177224 */ /* 0x080fe400078e02ff */
[-C--:B------:R-:W-:Y:S01]  /*a840*/  IMAD R21, R153, R0.reuse, RZ ;  /* 0x0000000099157224 */ /* 0x080fe200078e02ff */
[----:B------:R-:W-:Y:S01]  /*a850*/  STL [R1+0x24], RZ ;  /* 0x000024ff01007387 */ /* 0x000fe20000100800 */
[-C--:B------:R-:W-:Y:S02]  /*a860*/  IMAD R20, R182, R0.reuse, RZ ;  /* 0x00000000b6147224 */ /* 0x080fe400078e02ff */
[----:B------:R-:W-:Y:S01]  /*a870*/  IMAD R0, R8, R0, RZ ;  /* 0x0000000008007224 */ /* 0x000fe200078e02ff */
[----:B------:R-:W-:Y:S01]  /*a880*/  STL [R1+0x28], RZ ;  /* 0x000028ff01007387 */ /* 0x000fe20000100800 */
[----:B------:R-:W-:-:S03]  /*a890*/  LOP3.LUT R8, R22, R182, RZ, 0xfc, !PT ;  /* 0x000000b616087212 */ /* 0x000fc600078efcff */
[----:B------:R-:W-:Y:S04]  /*a8a0*/  STL [R1+0x2c], RZ ;  /* 0x00002cff01007387 */ /* 0x000fe80000100800 */
        /* <DEDUP_REMOVED lines=116> */
[----:B------:R0:W-:Y:S04]  /*aff0*/  STL [R1+0x560], R19 ;  /* 0x0005601301007387 */ /* 0x0001e80000100800 */
[----:B------:R1:W-:Y:S01]  /*b000*/  STL [R1+0x55c], R0 ;  /* 0x00055c0001007387 */ /* 0x0003e20000100800 */
[----:B0-----:R-:W-:-:S02]  /*b010*/  IMAD R19, R18, UR8, RZ ;  /* 0x0000000812137c24 */ /* 0x001fc4000f8e02ff */
[----:B------:R-:W-:Y:S02]  /*b020*/  IMAD R18, R17, UR9, RZ ;  /* 0x0000000911127c24 */ /* 0x000fe4000f8e02ff */
[----:B------:R-:W-:Y:S01]  /*b030*/  IMAD R17, R16, UR13, RZ ;  /* 0x0000000d10117c24 */ /* 0x000fe2000f8e02ff */
[----:B------:R0:W-:Y:S01]  /*b040*/  STL [R1+0x558], R19 ;  /* 0x0005581301007387 */ /* 0x0001e20000100800 */
[----:B------:R-:W-:Y:S01]  /*b050*/  IMAD R16, R15, UR14, RZ ;  /* 0x0000000e0f107c24 */ /* 0x000fe2000f8e02ff */
[----:B------:R-:W-:Y:S01]  /*b060*/  UMOV UR13, 0xc0000010 ;  /* 0xc0000010000d7882 */ /* 0x000fe20000000000 */
[----:B------:R-:W-:Y:S01]  /*b070*/  IMAD R15, R14, UR15, RZ ;  /* 0x0000000f0e0f7c24 */ /* 0x000fe2000f8e02ff */
[----:B------:R0:W-:Y:S01]  /*b080*/  STL [R1+0x554], R18 ;  /* 0x0005541201007387 */ /* 0x0001e20000100800 */
[----:B------:R-:W-:Y:S02]  /*b090*/  IMAD R14, R13, UR20, RZ ;  /* 0x000000140d0e7c24 */ /* 0x000fe4000f8e02ff */
[----:B------:R-:W-:Y:S01]  /*b0a0*/  IMAD R13, R12, UR21, RZ ;  /* 0x000000150c0d7c24 */ /* 0x000fe2000f8e02ff */
[----:B------:R0:W-:Y:S01]  /*b0b0*/  STL [R1+0x550], R17 ;  /* 0x0005501101007387 */ /* 0x0001e20000100800 */
[----:B------:R-:W-:-:S02]  /*b0c0*/  IMAD R12, R11, UR22, RZ ;  /* 0x000000160b0c7c24 */ /* 0x000fc4000f8e02ff */
[----:B------:R-:W-:Y:S01]  /*b0d0*/  IMAD R11, R10, UR23, RZ ;  /* 0x000000170a0b7c24 */ /* 0x000fe2000f8e02ff */
[----:B------:R0:W-:Y:S01]  /*b0e0*/  STL [R1+0x54c], R16 ;  /* 0x00054c1001007387 */ /* 0x0001e20000100800 */
[----:B------:R-:W-:Y:S02]  /*b0f0*/  IMAD R10, R7, UR24, RZ ;  /* 0x00000018070a7c24 */ /* 0x000fe4000f8e02ff */
[----:B------:R-:W-:Y:S01]  /*b100*/  IMAD R7, R6, UR25, RZ ;  /* 0x0000001906077c24 */ /* 0x000fe2000f8e02ff */
[----:B------:R0:W-:Y:S01]  /*b110*/  STL [R1+0x548], R15 ;  /* 0x0005480f01007387 */ /* 0x0001e20000100800 */
[----:B------:R-:W-:Y:S01]  /*b120*/  LOP3.LUT R6, R8, 0x10, RZ, 0x3c, !PT ;  /* 0x0000001008067812 */ /* 0x000fe200078e3cff */
[----:B-1----:R-:W-:Y:S01]  /*b130*/  IMAD R0, R4, UR7, RZ ;  /* 0x0000000704007c24 */ /* 0x002fe2000f8e02ff */
[----:B------:R-:W-:Y:S01]  /*b140*/  ULDC UR7, c[0x0][0x230] ;  /* 0x00008c0000077ab9 */ /* 0x000fe20000000800 */
[----:B------:R0:W-:Y:S03]  /*b150*/  STL [R1+0x544], R14 ;  /* 0x0005440e01007387 */ /* 0x0001e60000100800 */
[----:B------:R-:W-:Y:S01]  /*b160*/  SHF.R.S32.HI R179, RZ, 0x1f, R0 ;  /* 0x0000001fffb37819 */ /* 0x000fe20000011400 */
[----:B------:R0:W-:Y:S04]  /*b170*/  STL [R1+0x540], R13 ;  /* 0x0005400d01007387 */ /* 0x0001e80000100800 */
[----:B------:R0:W-:Y:S04]  /*b180*/  STL [R1+0x53c], R12 ;  /* 0x00053c0c01007387 */ /* 0x0001e80000100800 */
[----:B------:R0:W-:Y:S04]  /*b190*/  STL [R1+0x538], R11 ;  /* 0x0005380b01007387 */ /* 0x0001e80000100800 */
[----:B------:R0:W-:Y:S04]  /*b1a0*/  STL [R1+0x534], R10 ;  /* 0x0005340a01007387 */ /* 0x0001e80000100800 */
[----:B------:R0:W-:Y:S04]  /*b1b0*/  STL [R1+0x530], R7 ;  /* 0x0005300701007387 */ /* 0x0001e80000100800 */
[----:B------:R0:W-:Y:S02]  /*b1c0*/  STL [R1+0x520], R6 ;  /* 0x0005200601007387 */ /* 0x0001e40000100800 */
.L_x_1:
[----:B------:R1:W-:Y:S04]  /*b1d0*/  STL [R1+0x6ac], R136 ;  /* 0x0006ac8801007387 */ /* 0x0003e80000100800 */
[----:B-1----:R-:W2:Y:S04]  /*b1e0*/  LDL R136, [R1+0x540] ;  /* 0x0005400001887983 */ /* 0x002ea80000100800 */
[----:B------:R1:W-:Y:S04]  /*b1f0*/  STL [R1+0x6a8], R137 ;  /* 0x0006a88901007387 */ /* 0x0003e80000100800 */
[----:B------:R3:W-:Y:S04]  /*b200*/  STL [R1+0x6a4], R138 ;  /* 0x0006a48a01007387 */ /* 0x0007e80000100800 */
[----:B------:R4:W-:Y:S01]  /*b210*/  STL [R1+0x6a0], R139 ;  /* 0x0006a08b01007387 */ /* 0x0009e20000100800 */
[----:B-1----:R-:W1:Y:S01]  /*b220*/  S2R R137, SR_TID.X ;  /* 0x0000000000897919 */ /* 0x002e620000002100 */
[----:B---3--:R-:W3:Y:S02]  /*b230*/  LDC R138, c[0x0][0x238] ;  /* 0x00008e00ff8a7b82 */ /* 0x008ee40000000800 */
[----:B----4-:R-:W4:Y:S04]  /*b240*/  LDL R139, [R1+0x53c] ;  /* 0x00053c00018b7983 */ /* 0x010f280000100800 */
[----:B------:R0:W-:Y:S04]  /*b250*/  STL [R1+0x69c], R140 ;  /* 0x00069c8c01007387 */ /* 0x0001e80000100800 */
[----:B0-----:R-:W2:Y:S04]  /*b260*/  LDL R140, [R1+0x534] ;  /* 0x00053400018c7983 */ /* 0x001ea80000100800 */
[----:B------:R0:W-:Y:S04]  /*b270*/  STL [R1+0x698], R141 ;  /* 0x0006988d01007387 */ /* 0x0001e80000100800 */
[----:B0-----:R-:W4:Y:S04]  /*b280*/  LDL R141, [R1+0x538] ;  /* 0x00053800018d7983 */ /* 0x001f280000100800 */
[----:B------:R0:W-:Y:S04]  /*b290*/  STL [R1+0x694], R142 ;  /* 0x0006948e01007387 */ /* 0x0001e80000100800 */
[----:B0-----:R-:W2:Y:S01]  /*b2a0*/  LDL R142, [R1+0x530] ;  /* 0x00053000018e7983 */ /* 0x001ea20000100800 */
[----:B-1----:R-:W-:Y:S01]  /*b2b0*/  SHF.R.U32.HI R137, RZ, 0x6, R137 ;  /* 0x00000006ff897819 */ /* 0x002fe20000011689 */
[C---:B---3--:R-:W-:Y:S01]  /*b2c0*/  IMAD R138, R182.reuse, R138, RZ ;  /* 0x0000008ab68a7224 */ /* 0x048fe200078e02ff */
[----:B------:R-:W-:Y:S01]  /*b2d0*/  ISETP.GE.AND P0, PT, R182, UR7, PT ;  /* 0x00000007b6007c0c */ /* 0x000fe2000bf06270 */
[----:B------:R-:W-:Y:S01]  /*b2e0*/  STL [R1+0x690], R143 ;  /* 0x0006908f01007387 */ /* 0x000fe20000100800 */
[----:B------:R-:W-:-:S02]  /*b2f0*/  SGXT.U32 R137, R137, 0x1 ;  /* 0x000000018989781a */ /* 0x000fc40000000000 */
[C---:B------:R-:W-:Y:S01]  /*b300*/  IADD3 R6, P1, R138.reuse, R3, RZ ;  /* 0x000000038a067210 */ /* 0x040fe20007f3e0ff */
[----:B------:R-:W-:Y:S01]  /*b310*/  STL [R1+0x68c], R144 ;  /* 0x00068c9001007387 */ /* 0x000fe20000100800 */
[----:B------:R-:W-:Y:S02]  /*b320*/  LOP3.LUT R137, R137, 0x2, RZ, 0xfc, !PT ;  /* 0x0000000289897812 */ /* 0x000fe400078efcff */
[----:B------:R-:W-:Y:S01]  /*b330*/  LEA.HI.X.SX32 R7, R138, R2, 0x1, P1 ;  /* 0x000000028a077211 */ /* 0x000fe200008f0eff */
[----:B------:R-:W-:Y:S01]  /*b340*/  STL [R1+0x688], R145 ;  /* 0x0006889101007387 */ /* 0x000fe20000100800 */
[----:B------:R-:W-:-:S03]  /*b350*/  PRMT R15, RZ, 0x7610, R15 ;  /* 0x00007610ff0f7816 */ /* 0x000fc6000000000f */
[----:B------:R-:W-:Y:S04]  /*b360*/  STL [R1+0x684], R146 ;  /* 0x0006849201007387 */ /* 0x000fe80000100800 */
[----:B------:R-:W-:Y:S04]  /*b370*/  STL [R1+0x680], R147 ;  /* 0x0006809301007387 */ /* 0x000fe80000100800 */
[----:B------:R-:W-:Y:S01]  /*b380*/  STL [R1+0x67c], R148 ;  /* 0x00067c9401007387 */ /* 0x000fe20000100800 */
[----:B------:R-:W-:-:S03]  /*b390*/  ISETP.GE.AND P1, PT, R137, UR7, PT ;  /* 0x0000000789007c0c */ /* 0x000fc6000bf26270 */
[----:B------:R-:W-:Y:S04]  /*b3a0*/  STL [R1+0x678], R149 ;  /* 0x0006789501007387 */ /* 0x000fe80000100800 */
[----:B------:R-:W-:Y:S04]  /*b3b0*/  STL [R1+0x674], R150 ;  /* 0x0006749601007387 */ /* 0x000fe80000100800 */
[----:B------:R-:W-:Y:S04]  /*b3c0*/  STL [R1+0x670], R151 ;  /* 0x0006709701007387 */ /* 0x000fe80000100800 */
[----:B-----5:R0:W-:Y:S04]  /*b3d0*/  STL [R1+0x570], R5 ;  /* 0x0005700501007387 */ /* 0x0201e80000100800 */
[----:B------:R-:W3:Y:S01]  /*b3e0*/  LDL R137, [R1+0x544] ;  /* 0x0005440001897983 */ /* 0x000ee20000100800 */
[----:B------:R-:W1:Y:S03]  /*b3f0*/  S2R R138, SR_TID.X ;  /* 0x00000000008a7919 */ /* 0x000e660000002100 */
[----:B------:R2:W3:Y:S01]  /*b400*/  @!P0 LDG.E.U8 R15, desc[UR16][R6.64] ;  /* 0x00000010060f8981 */ /* 0x0004e2000c1e1100 */
[----:B------:R-:W-:-:S02]  /*b410*/  PRMT R14, RZ, 0x7610, R14 ;  /* 0x00007610ff0e7816 */ /* 0x000fc4000000000e */
[----:B------:R-:W-:Y:S01]  /*b420*/  PRMT R13, RZ, 0x7610, R13 ;  /* 0x00007610ff0d7816 */ /* 0x000fe2000000000d */
[----:B0-----:R-:W3:Y:S01]  /*b430*/  LDL R5, [R1+0x554] ;  /* 0x0005540001057983 */ /* 0x001ee20000100800 */
[----:B-1----:R-:W-:-:S04]  /*b440*/  SHF.R.U32.HI R138, RZ, 0x6, R138 ;  /* 0x00000006ff8a7819 */ /* 0x002fc8000001168a */
[----:B------:R-:W-:-:S04]  /*b450*/  SGXT.U32 R138, R138, 0x1 ;  /* 0x000000018a8a781a */ /* 0x000fc80000000000 */
[----:B------:R-:W-:Y:S02]  /*b460*/  LOP3.LUT R138, R138, 0x4, RZ, 0xfc, !PT ;  /* 0x000000048a8a7812 */ /* 0x000fe400078efcff */
[----:B------:R-:W-:Y:S02]  /*b470*/  PRMT R12, RZ, 0x7610, R12 ;  /* 0x00007610ff0c7816 */ /* 0x000fe4000000000c */
[----:B------:R-:W-:Y:S02]  /*b480*/  PRMT R11, RZ, 0x7610, R11 ;  /* 0x00007610ff0b7816 */ /* 0x000fe4000000000b */
[----:B--2---:R-:W-:-:S04]  /*b490*/  IADD3 R6, P0, R142, R3, RZ ;  /* 0x000000038e067210 */ /* 0x004fc80007f1e0ff */
[----:B------:R-:W-:-:S05]  /*b4a0*/  LEA.HI.X.SX32 R7, R142, R2, 0x1, P0 ;  /* 0x000000028e077211 */ /* 0x000fca00000f0eff */
[----:B------:R0:W2:Y:S02]  /*b4b0*/  @!P1 LDG.E.U8 R14, desc[UR16][R6.64] ;  /* 0x00000010060e9981 */ /* 0x0000a4000c1e1100 */
[----:B0-----:R-:W-:-:S04]  /*b4c0*/  IADD3 R6, P0, R140, R3, RZ ;  /* 0x000000038c067210 */ /* 0x001fc80007f1e0ff */
[----:B------:R-:W-:Y:S02]  /*b4d0*/  LEA.HI.X.SX32 R7, R140, R2, 0x1, P0 ;  /* 0x000000028c077211 */ /* 0x000fe400000f0eff */
[----:B------:R-:W2:Y:S01]  /*b4e0*/  LDL R140, [R1+0x548] ;  /* 0x00054800018c7983 */ /* 0x000ea20000100800 */
[----:B------:R-:W-:Y:S02]  /*b4f0*/  ISETP.GE.AND P1, PT, R138, UR7, PT ;  /* 0x000000078a007c0c */ /* 0x000fe4000bf26270 */
[----:B------:R-:W0:Y:S11]  /*b500*/  S2R R138, SR_TID.X ;  /* 0x00000000008a7919 */ /* 0x000e360000002100 */
[----:B------:R4:W2:Y:S02]  /*b510*/  @!P1 LDG.E.U8 R13, desc[UR16][R6.64] ;  /* 0x00000010060d9981 */ /* 0x0008a4000c1e1100 */
[----:B----4-:R-:W-:-:S04]  /*b520*/  IADD3 R6, P0, R141, R3, RZ ;  /* 0x000000038d067210 */ /* 0x010fc80007f1e0ff */
[----:B------:R-:W-:Y:S02]  /*b530*/  LEA.HI.X.SX32 R7, R141, R2, 0x1, P0 ;  /* 0x000000028d077211 */ /* 0x000fe400000f0eff */
[----:B------:R-:W4:Y:S01]  /*b540*/  LDL R141, [R1+0x54c] ;  /* 0x00054c00018d7983 */ /* 0x000f220000100800 */
[----:B0-----:R-:W-:-:S04]  /*b550*/  SHF.R.U32.HI R138, RZ, 0x6, R138 ;  /* 0x00000006ff8a7819 */ /* 0x001fc8000001168a */
[----:B------:R-:W-:-:S04]  /*b560*/  SGXT.U32 R138, R138, 0x1 ;  /* 0x000000018a8a781a */ /* 0x000fc80000000000 */
[----:B------:R-:W-:-:S04]  /*b570*/  LOP3.LUT R138, R138, 0x6, RZ, 0xfc, !PT ;  /* 0x000000068a8a7812 */ /* 0x000fc800078efcff */
[----:B------:R-:W-:-:S13]  /*b580*/  ISETP.GE.AND P1, PT, R138, UR7, PT ;  /* 0x000000078a007c0c */ /* 0x000fda000bf26270 */
[----:B------:R0:W4:Y:S02]  /*b590*/  @!P1 LDG.E.U8 R12, desc[UR16][R6.64] ;  /* 0x00000010060c9981 */ /* 0x000124000c1e1100 */
[----:B0-----:R-:W-:-:S04]  /*b5a0*/  IADD3 R6, P0, R139, R3, RZ ;  /* 0x000000038b067210 */ /* 0x001fc80007f1e0ff */
[----:B------:R-:W-:Y:S02]  /*b5b0*/  LEA.HI.X.SX32 R7, R139, R2, 0x1, P0 ;  /* 0x000000028b077211 */ /* 0x000fe400000f0eff */
[----:B------:R-:W4:Y:S01]  /*b5c0*/  LDL R139, [R1+0x550] ;  /* 0x00055000018b7983 */ /* 0x000f220000100800 */
[----:B------:R-:W0:Y:S02]  /*b5d0*/  S2R R138, SR_TID.X ;  /* 0x00000000008a7919 */ /* 0x000e240000002100 */
[----:B0-----:R-:W-:-:S04]  /*b5e0*/  SHF.R.U32.HI R138, RZ, 0x6, R138 ;  /* 0x00000006ff8a7819 */ /* 0x001fc8000001168a */
[----:B------:R-:W-:-:S04]  /*b5f0*/  SGXT.U32 R138, R138, 0x1 ;  /* 0x000000018a8a781a */ /* 0x000fc80000000000 */
[----:B------:R-:W-:-:S04]  /*b600*/  LOP3.LUT R138, R138, 0x8, RZ, 0xfc, !PT ;  /* 0x000000088a8a7812 */ /* 0x000fc800078efcff */
[----:B------:R-:W-:Y:S02]  /*b610*/  ISETP.GE.AND P1, PT, R138, UR7, PT ;  /* 0x000000078a007c0c */ /* 0x000fe4000bf26270 */
[----:B------:R-:W0:Y:S11]  /*b620*/  S2R R138, SR_TID.X ;  /* 0x00000000008a7919 */ /* 0x000e360000002100 */
[----:B------:R1:W4:Y:S02]  /*b630*/  @!P1 LDG.E.U8 R11, desc[UR16][R6.64] ;  /* 0x00000010060b9981 */ /* 0x000324000c1e1100 */
[----:B-1----:R-:W-:-:S04]  /*b640*/  IADD3 R6, P0, R136, R3, RZ ;  /* 0x0000000388067210 */ /* 0x002fc80007f1e0ff */
[----:B------:R-:W-:Y:S02]  /*b650*/  LEA.HI.X.SX32 R7, R136, R2, 0x1, P0 ;  /* 0x0000000288077211 */ /* 0x000fe400000f0eff */
[----:B------:R-:W1:Y:S01]  /*b660*/  S2R R136, SR_TID.X ;  /* 0x0000000000887919 */ /* 0x000e620000002100 */
[----:B0-----:R-:W-:-:S04]  /*b670*/  SHF.R.U32.HI R138, RZ, 0x6, R138 ;  /* 0x00000006ff8a7819 */ /* 0x001fc8000001168a */
[----:B------:R-:W-:-:S04]  /*b680*/  SGXT.U32 R138, R138, 0x1 ;  /* 0x000000018a8a781a */ /* 0x000fc80000000000 */
[----:B------:R-:W-:-:S04]  /*b690*/  LOP3.LUT R138, R138, 0xa, RZ, 0xfc, !PT ;  /* 0x0000000a8a8a7812 */ /* 0x000fc800078efcff */
[----:B------:R-:W-:Y:S02]  /*b6a0*/  ISETP.GE.AND P1, PT, R138, UR7, PT ;  /* 0x000000078a007c0c */ /* 0x000fe4000bf26270 */
[----:B------:R-:W-:Y:S01]  /*b6b0*/  PRMT R10, RZ, 0x7610, R10 ;  /* 0x00007610ff0a7816 */ /* 0x000fe2000000000a */
[----:B------:R-:W0:Y:S10]  /*b6c0*/  LDC R138, c[0x0][0x238] ;  /* 0x00008e00ff8a7b82 */ /* 0x000e340000000800 */
[----:B------:R3:W4:Y:S01]  /*b6d0*/  @!P1 LDG.E.U8 R10, desc[UR16][R6.64] ;  /* 0x00000010060a9981 */ /* 0x000722000c1e1100 */
[----:B-1----:R-:W-:-:S04]  /*b6e0*/  SHF.R.U32.HI R136, RZ, 0x6, R136 ;  /* 0x00000006ff887819 */ /* 0x002fc80000011688 */
[----:B------:R-:W-:-:S04]  /*b6f0*/  SGXT.U32 R136, R136, 0x1 ;  /* 0x000000018888781a */ /* 0x000fc80000000000 */
[----:B------:R-:W-:-:S04]  /*b700*/  LOP3.LUT R136, R136, 0xc, RZ, 0xfc, !PT ;  /* 0x0000000c88887812 */ /* 0x000fc800078efcff */
[----:B------:R-:W-:Y:S02]  /*b710*/  ISETP.GE.AND P1, PT, R136, UR7, PT ;  /* 0x0000000788007c0c */ /* 0x000fe4000bf26270 */
[----:B------:R-:W1:Y:S01]  /*b720*/  S2R R136, SR_TID.X ;  /* 0x0000000000887919 */ /* 0x000e620000002100 */
[C---:B---3--:R-:W-:Y:S02]  /*b730*/  IADD3 R6, P0, R137.reuse, R3, RZ ;  /* 0x0000000389067210 */ /* 0x048fe40007f1e0ff */
[----:B------:R-:W-:Y:S02]  /*b740*/  PRMT R16, RZ, 0x7610, R16 ;  /* 0x00007610ff107816 */ /* 0x000fe40000000010 */
[----:B------:R-:W-:Y:S02]  /*b750*/  LEA.HI.X.SX32 R7, R137, R2, 0x1, P0 ;  /* 0x0000000289077211 */ /* 0x000fe400000f0eff */
[----:B------:R-:W-:Y:S01]  /*b760*/  PRMT R19, RZ, 0x7610, R19 ;  /* 0x00007610ff137816 */ /* 0x000fe20000000013 */
[----:B------:R-:W3:Y:S04]  /*b770*/  LDL R137, [R1+0x558] ;  /* 0x0005580001897983 */ /* 0x000ee80000100800 */
[----:B------:R0:W3:Y:S01]  /*b780*/  @!P1 LDG.E.U8 R16, desc[UR16][R6.64] ;  /* 0x0000001006109981 */ /* 0x0000e2000c1e1100 */
[----:B-1----:R-:W-:-:S04]  /*b790*/  LEA.HI R136, R136, 0xe, RZ, 0x1a ;  /* 0x0000000e88887811 */ /* 0x002fc800078fd0ff */
[C---:B------:R-:W-:Y:S01]  /*b7a0*/  ISETP.GE.AND P1, PT, R136.reuse, UR7, PT ;  /* 0x0000000788007c0c */ /* 0x040fe2000bf26270 */
[----:B0-----:R-:W-:Y:S02]  /*b7b0*/  IMAD R138, R136, R138, RZ ;  /* 0x0000008a888a7224 */ /* 0x001fe400078e02ff */
[----:B------:R-:W0:Y:S03]  /*b7c0*/  S2R R136, SR_TID.X ;  /* 0x0000000000887919 */ /* 0x000e260000002100 */
[----:B------:R-:W-:-:S04]  /*b7d0*/  IADD3 R6, P0, R138, R3, RZ ;  /* 0x000000038a067210 */ /* 0x000fc80007f1e0ff */
[----:B------:R-:W-:Y:S02]  /*b7e0*/  LEA.HI.X.SX32 R7, R138, R2, 0x1, P0 ;  /* 0x000000028a077211 */ /* 0x000fe400000f0eff */
[----:B------:R-:W1:Y:S03]  /*b7f0*/  S2R R138, SR_TID.X ;  /* 0x00000000008a7919 */ /* 0x000e660000002100 */
[----:B------:R2:W3:Y:S01]  /*b800*/  @!P1 LDG.E.U8 R19, desc[UR16][R6.64] ;  /* 0x0000001006139981 */ /* 0x0004e2000c1e1100 */
[----:B0-----:R-:W-:-:S04]  /*b810*/  SHF.R.U32.HI R136, RZ, 0x6, R136 ;  /* 0x00000006ff887819 */ /* 0x001fc80000011688 */
[----:B------:R-:W-:-:S04]  /*b820*/  SGXT.U32 R136, R136, 0x1 ;  /* 0x000000018888781a */ /* 0x000fc80000000000 */
[----:B------:R-:W-:Y:S02]  /*b830*/  LOP3.LUT R136, R136, 0x10, RZ, 0xfc, !PT ;  /* 0x0000001088887812 */ /* 0x000fe400078efcff */
[----:B-1----:R-:W-:Y:S02]  /*b840*/  SHF.R.U32.HI R138, RZ, 0x6, R138 ;  /* 0x00000006ff8a7819 */ /* 0x002fe4000001168a */
[----:B------:R-:W-:Y:S02]  /*b850*/  ISETP.GE.AND P1, PT, R136, UR7, PT ;  /* 0x0000000788007c0c */ /* 0x000fe4000bf26270 */
[----:B------:R-:W-:Y:S01]  /*b860*/  SGXT.U32 R138, R138, 0x1 ;  /* 0x000000018a8a781a */ /* 0x000fe20000000000 */
[----:B------:R-:W3:Y:S01]  /*b870*/  LDL R136, [R1+0x55c] ;  /* 0x00055c0001887983 */ /* 0x000ee20000100800 */
[----:B------:R-:W-:Y:S02]  /*b880*/  PRMT R20, RZ, 0x7610, R20 ;  /* 0x00007610ff147816 */ /* 0x000fe40000000014 */
[----:B------:R-:W-:-:S02]  /*b890*/  LOP3.LUT R138, R138, 0x12, RZ, 0xfc, !PT ;  /* 0x000000128a8a7812 */ /* 0x000fc400078efcff */
[----:B--2---:R-:W-:-:S04]  /*b8a0*/  IADD3 R6, P0, R140, R3, RZ ;  /* 0x000000038c067210 */ /* 0x004fc80007f1e0ff */
[----:B------:R-:W-:Y:S02]  /*b8b0*/  LEA.HI.X.SX32 R7, R140, R2, 0x1, P0 ;  /* 0x000000028c077211 */ /* 0x000fe400000f0eff */
[----:B------:R-:W-:Y:S01]  /*b8c0*/  PRMT R22, RZ, 0x7610, R22 ;  /* 0x00007610ff167816 */ /* 0x000fe20000000016 */
[----:B------:R-:W2:Y:S04]  /*b8d0*/  LDL R140, [R1+0x560] ;  /* 0x00056000018c7983 */ /* 0x000ea80000100800 */
[----:B------:R4:W2:Y:S01]  /*b8e0*/  @!P1 LDG.E.U8 R20, desc[UR16][R6.64] ;  /* 0x0000001006149981 */ /* 0x0008a2000c1e1100 */
[----:B------:R-:W-:Y:S02]  /*b8f0*/  ISETP.GE.AND P1, PT, R138, UR7, PT ;  /* 0x000000078a007c0c */ /* 0x000fe4000bf26270 */
[----:B------:R-:W0:Y:S01]  /*b900*/  S2R R138, SR_TID.X ;  /* 0x00000000008a7919 */ /* 0x000e220000002100 */
[----:B----4-:R-:W-:-:S04]  /*b910*/  IADD3 R6, P0, R141, R3, RZ ;  /* 0x000000038d067210 */ /* 0x010fc80007f1e0ff */
[----:B------:R-:W-:-:S06]  /*b920*/  LEA.HI.X.SX32 R7, R141, R2, 0x1, P0 ;  /* 0x000000028d077211 */ /* 0x000fcc00000f0eff */
[----:B------:R1:W4:Y:S01]  /*b930*/  @!P1 LDG.E.U8 R22, desc[UR16][R6.64] ;  /* 0x0000001006169981 */ /* 0x000322000c1e1100 */
[----:B0-----:R-:W-:-:S04]  /*b940*/  SHF.R.U32.HI R138, RZ, 0x6, R138 ;  /* 0x00000006ff8a7819 */ /* 0x001fc8000001168a */
[----:B------:R-:W-:-:S04]  /*b950*/  SGXT.U32 R138, R138, 0x1 ;  /* 0x000000018a8a781a */ /* 0x000fc80000000000 */
[----:B------:R-:W-:-:S04]  /*b960*/  LOP3.LUT R138, R138, 0x14, RZ, 0xfc, !PT ;  /* 0x000000148a8a7812 */ /* 0x000fc800078efcff */
[----:B------:R-:W-:Y:S02]  /*b970*/  ISETP.GE.AND P1, PT, R138, UR7, PT ;  /* 0x000000078a007c0c */ /* 0x000fe4000bf26270 */
[----:B------:R-:W0:Y:S01]  /*b980*/  S2R R138, SR_TID.X ;  /* 0x00000000008a7919 */ /* 0x000e220000002100 */
[----:B------:R-:W-:Y:S02]  /*b990*/  PRMT R23, RZ, 0x7610, R23 ;  /* 0x00007610ff177816 */ /* 0x000fe40000000017 */
[----:B-1----:R-:W-:-:S04]  /*b9a0*/  IADD3 R6, P0, R139, R3, RZ ;  /* 0x000000038b067210 */ /* 0x002fc80007f1e0ff */
[----:B------:R-:W-:Y:S02]  /*b9b0*/  LEA.HI.X.SX32 R7, R139, R2, 0x1, P0 ;  /* 0x000000028b077211 */ /* 0x000fe400000f0eff */
[----:B------:R-:W4:Y:S04]  /*b9c0*/  LDL R139, [R1+0x4e8] ;  /* 0x0004e800018b7983 */ /* 0x000f280000100800 */
[----:B------:R1:W4:Y:S01]  /*b9d0*/  @!P1 LDG.E.U8 R23, desc[UR16][R6.64] ;  /* 0x0000001006179981 */ /* 0x000322000c1e1100 */
[----:B0-----:R-:W-:-:S04]  /*b9e0*/  SHF.R.U32.HI R138, RZ, 0x6, R138 ;  /* 0x00000006ff8a7819 */ /* 0x001fc8000001168a */
[----:B------:R-:W-:-:S04]  /*b9f0*/  SGXT.U32 R138, R138, 0x1 ;  /* 0x000000018a8a781a */ /* 0x000fc80000000000 */
[----:B------:R-:W-:-:S04]  /*ba00*/  LOP3.LUT R138, R138, 0x16, RZ, 0xfc, !PT ;  /* 0x000000168a8a7812 */ /* 0x000fc800078efcff */
[----:B------:R-:W-:Y:S02]  /*ba10*/  ISETP.GE.AND P1, PT, R138, UR7, PT ;  /* 0x000000078a007c0c */ /* 0x000fe4000bf26270 */
[----:B------:R-:W4:Y:S04]  /*ba20*/  LDL R138, [R1+0x4d8] ;  /* 0x0004d800018a7983 */ /* 0x000f280000100800 */
[----:B------:R-:W4:Y:S01]  /*ba30*/  LDL.LU R182, [R1+0x4e4] ;  /* 0x0004e40001b67983 */ /* 0x000f220000300800 */
[----:B-1----:R-:W-:-:S04]  /*ba40*/  IADD3 R6, P0, R5, R3, RZ ;  /* 0x0000000305067210 */ /* 0x002fc80007f1e0ff */
[----:B------:R-:W-:Y:S02]  /*ba50*/  LEA.HI.X.SX32 R7, R5, R2, 0x1, P0 ;  /* 0x0000000205077211 */ /* 0x000fe400000f0eff */
[----:B------:R-:W0:Y:S01]  /*ba60*/  S2R R5, SR_TID.X ;  /* 0x0000000000057919 */ /* 0x000e220000002100 */
[----:B------:R-:W-:-:S06]  /*ba70*/  PRMT R153, RZ, 0x7610, R153 ;  /* 0x00007610ff997816 */ /* 0x000fcc0000000099 */
[----:B------:R3:W4:Y:S01]  /*ba80*/  @!P1 LDG.E.U8 R153, desc[UR16][R6.64] ;  /* 0x0000001006999981 */ /* 0x000722000c1e1100 */
[----:B0-----:R-:W-:-:S04]  /*ba90*/  SHF.R.U32.HI R5, RZ, 0x6, R5 ;  /* 0x00000006ff057819 */ /* 0x001fc80000011605 */
[----:B------:R-:W-:-:S04]  /*baa0*/  SGXT.U32 R5, R5, 0x1 ;  /* 0x000000010505781a */ /* 0x000fc80000000000 */
[----:B------:R-:W-:-:S04]  /*bab0*/  LOP3.LUT R5, R5, 0x18, RZ, 0xfc, !PT ;  /* 0x0000001805057812 */ /* 0x000fc800078efcff */
[----:B------:R-:W-:Y:S02]  /*bac0*/  ISETP.GE.AND P1, PT, R5, UR7, PT ;  /* 0x0000000705007c0c */ /* 0x000fe4000bf26270 */
[----:B------:R-:W0:Y:S01]  /*bad0*/  S2R R5, SR_TID.X ;  /* 0x0000000000057919 */ /* 0x000e220000002100 */
[----:B------:R-:W-:Y:S02]  /*bae0*/  PRMT R154, RZ, 0x7610, R154 ;  /* 0x00007610ff9a7816 */ /* 0x000fe4000000009a */
[----:B0-----:R-:W-:-:S04]  /*baf0*/  SHF.R.U32.HI R5, RZ, 0x6, R5 ;  /* 0x00000006ff057819 */ /* 0x001fc80000011605 */
[----:B------:R-:W-:Y:S02]  /*bb00*/  SGXT.U32 R5, R5, 0x1 ;  /* 0x000000010505781a */ /* 0x000fe40000000000 */
[----:B---3--:R-:W-:Y:S02]  /*bb10*/  IADD3 R6, P0, R137, R3, RZ ;  /* 0x0000000389067210 */ /* 0x008fe40007f1e0ff */
[----:B------:R-:W-:Y:S02]  /*bb20*/  LOP3.LUT R5, R5, 0x1a, RZ, 0xfc, !PT ;  /* 0x0000001a05057812 */ /* 0x000fe400078efcff */
[----:B------:R-:W-:Y:S02]  /*bb30*/  LEA.HI.X.SX32 R7, R137, R2, 0x1, P0 ;  /* 0x0000000289077211 */ /* 0x000fe400000f0eff */
[----:B------:R-:W-:Y:S01]  /*bb40*/  PRMT R156, RZ, 0x7610, R156 ;  /* 0x00007610ff9c7816 */ /* 0x000fe2000000009c */
[----:B------:R-:W3:Y:S04]  /*bb50*/  LDL R137, [R1+0x4c8] ;  /* 0x0004c80001897983 */ /* 0x000ee80000100800 */
[----:B------:R0:W3:Y:S01]  /*bb60*/  @!P1 LDG.E.U8 R154, desc[UR16][R6.64] ;  /* 0x00000010069a9981 */ /* 0x0000e2000c1e1100 */
[----:B------:R-:W-:-:S02]  /*bb70*/  ISETP.GE.AND P1, PT, R5, UR7, PT ;  /* 0x0000000705007c0c */ /* 0x000fc4000bf26270 */
[----:B------:R-:W1:Y:S02]  /*bb80*/  S2R R5, SR_TID.X ;  /* 0x0000000000057919 */ /* 0x000e640000002100 */
[----:B-1----:R-:W-:-:S04]  /*bb90*/  SHF.R.U32.HI R5, RZ, 0x6, R5 ;  /* 0x00000006ff057819 */ /* 0x002fc80000011605 */
[----:B------:R-:W-:-:S04]  /*bba0*/  SGXT.U32 R5, R5, 0x1 ;  /* 0x000000010505781a */ /* 0x000fc80000000000 */
[----:B------:R-:W-:Y:S02]  /*bbb0*/  LOP3.LUT R5, R5, 0x1c, RZ, 0xfc, !PT ;  /* 0x0000001c05057812 */ /* 0x000fe400078efcff */
[----:B0-----:R-:W-:-:S04]  /*bbc0*/  IADD3 R6, P0, R136, R3, RZ ;  /* 0x0000000388067210 */ /* 0x001fc80007f1e0ff */
[----:B------:R-:W-:Y:S02]  /*bbd0*/  LEA.HI.X.SX32 R7, R136, R2, 0x1, P0 ;  /* 0x0000000288077211 */ /* 0x000fe400000f0eff */
[----:B------:R-:W0:Y:S03]  /*bbe0*/  S2R R136, SR_TID.X ;  /* 0x0000000000887919 */ /* 0x000e260000002100 */
[----:B------:R2:W3:Y:S01]  /*bbf0*/  @!P1 LDG.E.U8 R156, desc[UR16][R6.64] ;  /* 0x00000010069c9981 */ /* 0x0004e2000c1e1100 */
[----:B------:R-:W-:-:S03]  /*bc00*/  ISETP.GE.AND P1, PT, R5, UR7, PT ;  /* 0x0000000705007c0c */ /* 0x000fc6000bf26270 */
[----:B------:R-:W3:Y:S01]  /*bc10*/  LDL.LU R5, [R1+0x4d4] ;  /* 0x0004d40001057983 */ /* 0x000ee20000300800 */
[----:B--2---:R-:W-:-:S04]  /*bc20*/  IADD3 R6, P0, R140, R3, RZ ;  /* 0x000000038c067210 */ /* 0x004fc80007f1e0ff */
[----:B------:R-:W-:Y:S02]  /*bc30*/  LEA.HI.X.SX32 R7, R140, R2, 0x1, P0 ;  /* 0x000000028c077211 */ /* 0x000fe400000f0eff */
[----:B------:R-:W1:Y:S01]  /*bc40*/  LDC R140, c[0x0][0x238] ;  /* 0x00008e00ff8c7b82 */ /* 0x000e620000000800 */
[----:B------:R-:W-:-:S06]  /*bc50*/  PRMT R157, RZ, 0x7610, R157 ;  /* 0x00007610ff9d7816 */ /* 0x000fcc000000009d */
[----:B------:R2:W3:Y:S01]  /*bc60*/  @!P1 LDG.E.U8 R157, desc[UR16][R6.64] ;  /* 0x00000010069d9981 */ /* 0x0004e2000c1e1100 */
[----:B0-----:R-:W-:-:S04]  /*bc70*/  LEA.HI R136, R136, 0x1e, RZ, 0x1a ;  /* 0x0000001e88887811 */ /* 0x001fc800078fd0ff */
[C---:B------:R-:W-:Y:S01]  /*bc80*/  ISETP.GE.AND P1, PT, R136.reuse, UR7, PT ;  /* 0x0000000788007c0c */ /* 0x040fe2000bf26270 */
[----:B-1----:R-:W-:Y:S01]  /*bc90*/  IMAD R140, R136, R140, RZ ;  /* 0x0000008c888c7224 */ /* 0x002fe200078e02ff */
[----:B------:R-:W-:Y:S01]  /*bca0*/  PRMT R161, RZ, 0x7610, R161 ;  /* 0x00007610ffa17816 */ /* 0x000fe200000000a1 */
[----:B------:R-:W3:Y:S03]  /*bcb0*/  LDL R136, [R1+0x4b8] ;  /* 0x0004b80001887983 */ /* 0x000ee60000100800 */
[----:B--2---:R-:W-:-:S04]  /*bcc0*/  IADD3 R6, P0, R140, R3, RZ ;  /* 0x000000038c067210 */ /* 0x004fc80007f1e0ff */
[----:B------:R-:W-:Y:S01]  /*bcd0*/  LEA.HI.X.SX32 R7, R140, R2, 0x1, P0 ;  /* 0x000000028c077211 */ /* 0x000fe200000f0eff */
[----:B------:R-:W-:Y:S04]  /*bce0*/  STL [R1+0x588], R3 ;  /* 0x0005880301007387 */ /* 0x000fe80000100800 */
[----:B------:R4:W2:Y:S01]  /*bcf0*/  @!P1 LDG.E.U8 R161, desc[UR16][R6.64] ;  /* 0x0000001006a19981 */ /* 0x0008a2000c1e1100 */
[----:B------:R-:W-:-:S03]  /*bd00*/  ISETP.GE.AND P0, PT, R4, UR7, PT ;  /* 0x0000000704007c0c */ /* 0x000fc6000bf06270 */
[----:B------:R-:W-:Y:S04]  /*bd10*/  STL [R1+0x574], R2 ;  /* 0x0005740201007387 */ /* 0x000fe80000100800 */
[----:B------:R-:W2:Y:S04]  /*bd20*/  LDL R142, [R1+0x4a8] ;  /* 0x0004a800018e7983 */ /* 0x000ea80000100800 */
[----:B------:R-:W2:Y:S01]  /*bd30*/  LDL R4, [R1+0x4a4] ;  /* 0x0004a40001047983 */ /* 0x000ea20000100800 */
[----:B------:R-:W-:Y:S01]  /*bd40*/  BAR.SYNC.DEFER_BLOCKING 0x0 ;  /* 0x0000000000007b1d */ /* 0x000fe20000010000 */
[----:B----4-:R-:W-:-:S05]  /*bd50*/  IADD3 R6, P1, R0, R139, RZ ;  /* 0x0000008b00067210 */ /* 0x010fca0007f3e0ff */
[----:B------:R-:W-:Y:S01]  /*bd60*/  IMAD.X R7, R179, 0x1, R182, P1 ;  /* 0x00000001b3077824 */ /* 0x000fe200008e06b6 */
[----:B------:R0:W-:Y:S04]  /*bd70*/  STL [R1+0x578], R182 ;  /* 0x000578b601007387 */ /* 0x0001e80000100800 */
[----:B0-----:R-:W4:Y:S01]  /*bd80*/  LDL.LU R182, [R1+0x4c4] ;  /* 0x0004c40001b67983 */ /* 0x001f220000300800 */
[----:B------:R-:W-:-:S03]  /*bd90*/  PRMT R162, RZ, 0x7610, R162 ;  /* 0x00007610ffa27816 */ /* 0x000fc600000000a2 */
[----:B------:R-:W2:Y:S04]  /*bda0*/  LDL R3, [R1+0x498] ;  /* 0x0004980001037983 */ /* 0x000ea80000100800 */
[----:B------:R0:W2:Y:S04]  /*bdb0*/  @!P0 LDG.E.U8 R162, desc[UR16][R6.64] ;  /* 0x0000001006a28981 */ /* 0x0000a8000c1e1100 */
[----:B------:R-:W2:Y:S01]  /*bdc0*/  LDL R2, [R1+0x494] ;  /* 0x0004940001027983 */ /* 0x000ea20000100800 */
[----:B0-----:R-:W-:Y:S02]  /*bdd0*/  IADD3 R6, P1, R0, R138, RZ ;  /* 0x0000008a00067210 */ /* 0x001fe40007f3e0ff */
[----:B------:R-:W-:-:S02]  /*bde0*/  PRMT R163, RZ, 0x7610, R163 ;  /* 0x00007610ffa37816 */ /* 0x000fc400000000a3 */
[----:B------:R-:W-:Y:S01]  /*bdf0*/  PRMT R164, RZ, 0x7610, R164 ;  /* 0x00007610ffa47816 */ /* 0x000fe200000000a4 */
[----:B---3--:R-:W-:Y:S01]  /*be00*/  IMAD.X R7, R179, 0x1, R5, P1 ;  /* 0x00000001b3077824 */ /* 0x008fe200008e0605 */
[----:B------:R0:W-:Y:S04]  /*be10*/  STL [R1+0x580], R5 ;  /* 0x0005800501007387 */ /* 0x0001e80000100800 */
[----:B------:R1:W3:Y:S04]  /*be20*/  @!P0 LDG.E.U8 R163, desc[UR16][R6.64] ;  /* 0x0000001006a38981 */ /* 0x0002e8000c1e1100 */
[----:B0-----:R-:W2:Y:S04]  /*be30*/  LDL.LU R5, [R1+0x4b4] ;  /* 0x0004b40001057983 */ /* 0x001ea80000300800 */
[----:B------:R-:W3:Y:S04]  /*be40*/  LDL R141, [R1+0x488] ;  /* 0x00048800018d7983 */ /* 0x000ee80000100800 */
[----:B------:R-:W3:Y:S01]  /*be50*/  LDL R140, [R1+0x484] ;  /* 0x00048400018c7983 */ /* 0x000ee20000100800 */
[----:B-1----:R-:W-:-:S03]  /*be60*/  IADD3 R6, P1, R0, R137, RZ ;  /* 0x0000008900067210 */ /* 0x002fc60007f3e0ff */
[----:B----4-:R-:W-:Y:S04]  /*be70*/  STL [R1+0x584], R182 ;  /* 0x000584b601007387 */ /* 0x010fe80000100800 */
[----:B------:R-:W4:Y:S04]  /*be80*/  LDL R139, [R1+0x478] ;  /* 0x00047800018b7983 */ /* 0x000f280000100800 */
[----:B------:R-:W4:Y:S04]  /*be90*/  LDL R138, [R1+0x474] ;  /* 0x00047400018a7983 */ /* 0x000f280000100800 */
[----:B------:R-:W4:Y:S01]  /*bea0*/  LDL R137, [R1+0x468] ;  /* 0x0004680001897983 */ /* 0x000f220000100800 */
[----:B------:R-:W-:-:S05]  /*beb0*/  IMAD.X R7, R179, 0x1, R182, P1 ;  /* 0x00000001b3077824 */ /* 0x000fca00008e06b6 */
[----:B------:R0:W4:Y:S02]  /*bec0*/  @!P0 LDG.E.U8 R164, desc[UR16][R6.64] ;  /* 0x0000001006a48981 */ /* 0x000124000c1e1100 */
[----:B0-----:R-:W-:Y:S02]  /*bed0*/  IADD3 R6, P1, R0, R136, RZ ;  /* 0x0000008800067210 */ /* 0x001fe40007f3e0ff */
[----:B------:R-:W4:Y:S01]  /*bee0*/  LDL R136, [R1+0x464] ;  /* 0x0004640001887983 */ /* 0x000f220000100800 */
[----:B------:R-:W-:Y:S02]  /*bef0*/  PRMT R165, RZ, 0x7610, R165 ;  /* 0x00007610ffa57816 */ /* 0x000fe400000000a5 */
[----:B------:R-:W-:Y:S02]  /*bf00*/  PRMT R181, RZ, 0x7610, R181 ;  /* 0x00007610ffb57816 */ /* 0x000fe400000000b5 */
[----:B------:R-:W-:Y:S02]  /*bf10*/  PRMT R160, RZ, 0x7610, R160 ;  /* 0x00007610ffa07816 */ /* 0x000fe400000000a0 */
[----:B------:R-:W-:-:S02]  /*bf20*/  PRMT R159, RZ, 0x7610, R159 ;  /* 0x00007610ff9f7816 */ /* 0x000fc4000000009f */
[----:B------:R-:W-:Y:S02]  /*bf30*/  PRMT R158, RZ, 0x7610, R158 ;  /* 0x00007610ff9e7816 */ /* 0x000fe4000000009e */
[----:B------:R-:W-:Y:S01]  /*bf40*/  PRMT R155, RZ, 0x7610, R155 ;  /* 0x00007610ff9b7816 */ /* 0x000fe2000000009b */
[----:B--2---:R-:W-:-:S05]  /*bf50*/  IMAD.X R7, R179, 0x1, R5, P1 ;  /* 0x00000001b3077824 */ /* 0x004fca00008e0605 */
[----:B------:R0:W2:Y:S02]  /*bf60*/  @!P0 LDG.E.U8 R165, desc[UR16][R6.64] ;  /* 0x0000001006a58981 */ /* 0x0000a4000c1e1100 */
[----:B0-----:R-:W-:-:S05]  /*bf70*/  IADD3 R6, P1, R0, R185, RZ ;  /* 0x000000b900067210 */ /* 0x001fca0007f3e0ff */
[----:B------:R-:W-:Y:S01]  /*bf80*/  IMAD.X R7, R179, 0x1, R184, P1 ;  /* 0x00000001b3077824 */ /* 0x000fe200008e06b8 */
[----:B------:R0:W-:Y:S04]  /*bf90*/  STL [R1+0x58c], R5 ;  /* 0x00058c0501007387 */ /* 0x0001e80000100800 */
[----:B------:R1:W2:Y:S04]  /*bfa0*/  @!P0 LDG.E.U8 R181, desc[UR16][R6.64] ;  /* 0x0000001006b58981 */ /* 0x0002a8000c1e1100 */
[----:B0-----:R-:W2:Y:S01]  /*bfb0*/  LDL R5, [R1+0x458] ;  /* 0x0004580001057983 */ /* 0x001ea20000100800 */
[----:B-1----:R-:W-:-:S02]  /*bfc0*/  IADD3 R6, P1, R0, R142, RZ ;  /* 0x0000008e00067210 */ /* 0x002fc40007f3e0ff */
[----:B------:R-:W-:Y:S01]  /*bfd0*/  PRMT R152, RZ, 0x7610, R152 ;  /* 0x00007610ff987816 */ /* 0x000fe20000000098 */
[----:B------:R-:W2:Y:S02]  /*bfe0*/  LDL R142, [R1+0x408] ;  /* 0x00040800018e7983 */ /* 0x000ea40000100800 */
[----:B------:R-:W-:Y:S02]  /*bff0*/  IMAD.X R7, R179, 0x1, R4, P1 ;  /* 0x00000001b3077824 */ /* 0x000fe400008e0604 */
[----:B------:R-:W2:Y:S04]  /*c000*/  LDL R4, [R1+0x454] ;  /* 0x0004540001047983 */ /* 0x000ea80000100800 */
[----:B------:R0:W2:Y:S02]  /*c010*/  @!P0 LDG.E.U8 R160, desc[UR16][R6.64] ;  /* 0x0000001006a08981 */ /* 0x0000a4000c1e1100 */
[----:B0-----:R-:W-:-:S02]  /*c020*/  IADD3 R6, P1, R0, R3, RZ ;  /* 0x0000000300067210 */ /* 0x001fc40007f3e0ff */
[----:B------:R-:W2:Y:S03]  /*c030*/  LDL R3, [R1+0x448] ;  /* 0x0004480001037983 */ /* 0x000ea60000100800 */
[----:B------:R-:W-:Y:S02]  /*c040*/  IMAD.X R7, R179, 0x1, R2, P1 ;  /* 0x00000001b3077824 */ /* 0x000fe400008e0602 */
[----:B------:R-:W2:Y:S04]  /*c050*/  LDL R2, [R1+0x444] ;  /* 0x0004440001027983 */ /* 0x000ea80000100800 */
[----:B------:R3:W2:Y:S02]  /*c060*/  @!P0 LDG.E.U8 R159, desc[UR16][R6.64] ;  /* 0x00000010069f8981 */ /* 0x0006a4000c1e1100 */
[----:B---3--:R-:W-:-:S02]  /*c070*/  IADD3 R6, P1, R0, R141, RZ ;  /* 0x0000008d00067210 */ /* 0x008fc40007f3e0ff */
[----:B------:R-:W3:Y:S03]  /*c080*/  LDL R141, [R1+0x438] ;  /* 0x00043800018d7983 */ /* 0x000ee60000100800 */
[----:B------:R-:W-:Y:S02]  /*c090*/  IMAD.X R7, R179, 0x1, R140, P1 ;  /* 0x00000001b3077824 */ /* 0x000fe400008e068c */
[----:B------:R-:W3:Y:S04]  /*c0a0*/  LDL R140, [R1+0x434] ;  /* 0x00043400018c7983 */ /* 0x000ee80000100800 */
[----:B------:R4:W3:Y:S02]  /*c0b0*/  @!P0 LDG.E.U8 R158, desc[UR16][R6.64] ;  /* 0x00000010069e8981 */ /* 0x0008e4000c1e1100 */
[----:B----4-:R-:W-:-:S02]  /*c0c0*/  IADD3 R6, P1, R0, R139, RZ ;  /* 0x0000008b00067210 */ /* 0x010fc40007f3e0ff */
[----:B------:R-:W4:Y:S03]  /*c0d0*/  LDL R139, [R1+0x428] ;  /* 0x00042800018b7983 */ /* 0x000f260000100800 */
[----:B------:R-:W-:Y:S02]  /*c0e0*/  IMAD.X R7, R179, 0x1, R138, P1 ;  /* 0x00000001b3077824 */ /* 0x000fe400008e068a */
[----:B------:R-:W4:Y:S04]  /*c0f0*/  LDL R138, [R1+0x424] ;  /* 0x00042400018a7983 */ /* 0x000f280000100800 */
[----:B------:R0:W4:Y:S02]  /*c100*/  @!P0 LDG.E.U8 R155, desc[UR16][R6.64] ;  /* 0x00000010069b8981 */ /* 0x000124000c1e1100 */
[----:B0-----:R-:W-:-:S02]  /*c110*/  IADD3 R6, P1, R0, R137, RZ ;  /* 0x0000008900067210 */ /* 0x001fc40007f3e0ff */
[----:B------:R-:W4:Y:S03]  /*c120*/  LDL R137, [R1+0x418] ;  /* 0x0004180001897983 */ /* 0x000f260000100800 */
[----:B------:R-:W-:Y:S02]  /*c130*/  IMAD.X R7, R179, 0x1, R136, P1 ;  /* 0x00000001b3077824 */ /* 0x000fe400008e0688 */
[----:B------:R-:W4:Y:S04]  /*c140*/  LDL R136, [R1+0x414] ;  /* 0x0004140001887983 */ /* 0x000f280000100800 */
[----:B------:R2:W4:Y:S01]  /*c150*/  @!P0 LDG.E.U8 R152, desc[UR16][R6.64] ;  /* 0x0000001006988981 */ /* 0x000522000c1e1100 */
[----:B------:R-:W-:-:S02]  /*c160*/  PRMT R21, RZ, 0x7610, R21 ;  /* 0x00007610ff157816 */ /* 0x000fc40000000015 */
[----:B------:R-:W-:Y:S02]  /*c170*/  PRMT R18, RZ, 0x7610, R18 ;  /* 0x00007610ff127816 */ /* 0x000fe40000000012 */
[----:B------:R-:W-:Y:S01]  /*c180*/  PRMT R17, RZ, 0x7610, R17 ;  /* 0x00007610ff117816 */ /* 0x000fe20000000011 */
[----:B------:R0:W-:Y:S02]  /*c190*/  STS.U8 [R8+UR6+0x400c], R16 ;  /* 0x00400c1008007988 */ /* 0x0001e40008000006 */
[----:B0-----:R-:W-:Y:S02]  /*c1a0*/  PRMT R16, RZ, 0x7610, R16 ;  /* 0x00007610ff107816 */ /* 0x001fe40000000010 */
[----:B--2---:R-:W-:Y:S02]  /*c1b0*/  IADD3 R6, P1, R0, R5, RZ ;  /* 0x0000000500067210 */ /* 0x004fe40007f3e0ff */
[----:B------:R-:W2:Y:S03]  /*c1c0*/  LDL R5, [R1+0x404] ;  /* 0x0004040001057983 */ /* 0x000ea60000100800 */
[----:B------:R-:W-:-:S02]  /*c1d0*/  IMAD.X R7, R179, 0x1, R4, P1 ;  /* 0x00000001b3077824 */ /* 0x000fc400008e0604 */
[----:B------:R-:W2:Y:S04]  /*c1e0*/  LDL R4, [R1+0x3f8] ;  /* 0x0003f80001047983 */ /* 0x000ea80000100800 */
[----:B------:R0:W2:Y:S02]  /*c1f0*/  @!P0 LDG.E.U8 R21, desc[UR16][R6.64] ;  /* 0x0000001006158981 */ /* 0x0000a4000c1e1100 */
[----:B0-----:R-:W-:Y:S02]  /*c200*/  IADD3 R6, P1, R0, R3, RZ ;  /* 0x0000000300067210 */ /* 0x001fe40007f3e0ff */
[----:B------:R-:W2:Y:S03]  /*c210*/  LDL R3, [R1+0x3f4] ;  /* 0x0003f40001037983 */ /* 0x000ea60000100800 */
[----:B------:R-:W-:-:S02]  /*c220*/  IMAD.X R7, R179, 0x1, R2, P1 ;  /* 0x00000001b3077824 */ /* 0x000fc400008e0602 */
[----:B------:R-:W2:Y:S04]  /*c230*/  LDL R2, [R1+0x520] ;  /* 0x0005200001027983 */ /* 0x000ea80000100800 */
[----:B------:R3:W2:Y:S02]  /*c240*/  @!P0 LDG.E.U8 R18, desc[UR16][R6.64] ;  /* 0x0000001006128981 */ /* 0x0006a4000c1e1100 */
[----:B---3--:R-:W-:Y:S02]  /*c250*/  IADD3 R6, P1, R0, R141, RZ ;  /* 0x0000008d00067210 */ /* 0x008fe40007f3e0ff */
[----:B------:R-:W3:Y:S03]  /*c260*/  LDL R141, [R1+0x3e8] ;  /* 0x0003e800018d7983 */ /* 0x000ee60000100800 */
[----:B------:R-:W-:-:S02]  /*c270*/  IMAD.X R7, R179, 0x1, R140, P1 ;  /* 0x00000001b3077824 */ /* 0x000fc400008e068c */
[----:B------:R-:W3:Y:S04]  /*c280*/  LDL R140, [R1+0x3e4] ;  /* 0x0003e400018c7983 */ /* 0x000ee80000100800 */
[----:B------:R4:W3:Y:S02]  /*c290*/  @!P0 LDG.E.U8 R17, desc[UR16][R6.64] ;  /* 0x0000001006118981 */ /* 0x0008e4000c1e1100 */
[----:B----4-:R-:W-:Y:S02]  /*c2a0*/  IADD3 R6, P1, R0, R139, RZ ;  /* 0x0000008b00067210 */ /* 0x010fe40007f3e0ff */
[----:B------:R-:W4:Y:S03]  /*c2b0*/  LDL R139, [R1+0x3d8] ;  /* 0x0003d800018b7983 */ /* 0x000f260000100800 */
[----:B------:R-:W-:-:S02]  /*c2c0*/  IMAD.X R7, R179, 0x1, R138, P1 ;  /* 0x00000001b3077824 */ /* 0x000fc400008e068a */
[----:B------:R-:W4:Y:S04]  /*c2d0*/  LDL R138, [R1+0x3d4] ;  /* 0x0003d400018a7983 */ /* 0x000f280000100800 */
[----:B------:R0:W4:Y:S04]  /*c2e0*/  @!P0 LDG.E.U8 R16, desc[UR16][R6.64] ;  /* 0x0000001006108981 */ /* 0x000128000c1e1100 */
[----:B------:R-:W-:Y:S04]  /*c2f0*/  STL [R1+0x57c], R8 ;  /* 0x00057c0801007387 */ /* 0x000fe80000100800 */
[----:B------:R1:W-:Y:S01]  /*c300*/  STS.U8 [R8+UR6+0x4000], R15 ;  /* 0x0040000f08007988 */ /* 0x0003e20008000006 */
[----:B0-----:R-:W-:-:S03]  /*c310*/  IADD3 R6, P1, R0, R137, RZ ;  /* 0x0000008900067210 */ /* 0x001fc60007f3e0ff */
[----:B------:R-:W4:Y:S02]  /*c320*/  LDL R137, [R1+0x3c8] ;  /* 0x0003c80001897983 */ /* 0x000f240000100800 */
[----:B------:R-:W-:Y:S02]  /*c330*/  IMAD.X R7, R179, 0x1, R136, P1 ;  /* 0x00000001b3077824 */ /* 0x000fe400008e0688 */
[----:B------:R0:W-:Y:S04]  /*c340*/  STS.U8 [R8+UR6+0x4002], R14 ;  /* 0x0040020e08007988 */ /* 0x0001e80008000006 */
[----:B------:R-:W4:Y:S01]  /*c350*/  LDL R136, [R1+0x3c4] ;  /* 0x0003c40001887983 */ /* 0x000f220000100800 */
[----:B-1----:R-:W-:-:S03]  /*c360*/  PRMT R15, RZ, 0x7610, R15 ;  /* 0x00007610ff0f7816 */ /* 0x002fc6000000000f */
[----:B------:R1:W-:Y:S04]  /*c370*/  STS.U8 [R8+UR6+0x4004], R13 ;  /* 0x0040040d08007988 */ /* 0x0003e80008000006 */
[----:B------:R1:W4:Y:S01]  /*c380*/  @!P0 LDG.E.U8 R15, desc[UR16][R6.64] ;  /* 0x00000010060f8981 */ /* 0x000322000c1e1100 */
[----:B0-----:R-:W-:-:S03]  /*c390*/  PRMT R14, RZ, 0x7610, R14 ;  /* 0x00007610ff0e7816 */ /* 0x001fc6000000000e */
[----:B------:R0:W-:Y:S04]  /*c3a0*/  STS.U8 [R8+UR6+0x4006], R12 ;  /* 0x0040060c08007988 */ /* 0x0001e80008000006 */
[----:B------:R0:W-:Y:S01]  /*c3b0*/  STS.U8 [R8+UR6+0x4008], R11 ;  /* 0x0040080b08007988 */ /* 0x0001e20008000006 */
[----:B-1----:R-:W-:-:S03]  /*c3c0*/  IADD3 R6, P1, R0, R142, RZ ;  /* 0x0000008e00067210 */ /* 0x002fc60007f3e0ff */
[----:B------:R-:W-:Y:S04]  /*c3d0*/  STS.U8 [R8+UR6+0x400a], R10 ;  /* 0x00400a0a08007988 */ /* 0x000fe80008000006 */
[----:B------:R1:W-:Y:S01]  /*c3e0*/  STS.U8 [R8+UR6+0x400e], R19 ;  /* 0x00400e1308007988 */ /* 0x0003e20008000006 */
[----:B------:R-:W-:Y:S02]  /*c3f0*/  PRMT R13, RZ, 0x7610, R13 ;  /* 0x00007610ff0d7816 */ /* 0x000fe4000000000d */
[----:B0-----:R-:W-:Y:S01]  /*c400*/  PRMT R12, RZ, 0x7610, R12 ;  /* 0x00007610ff0c7816 */ /* 0x001fe2000000000c */
[----:B------:R-:W4:Y:S01]  /*c410*/  LDL R143, [R1+0x394] ;  /* 0x00039400018f7983 */ /* 0x000f220000100800 */
[----:B------:R-:W-:-:S03]  /*c420*/  PRMT R11, RZ, 0x7610, R11 ;  /* 0x00007610ff0b7816 */ /* 0x000fc6000000000b */
[----:B------:R-:W4:Y:S04]  /*c430*/  LDL R142, [R1+0x378] ;  /* 0x00037800018e7983 */ /* 0x000f280000100800 */
[----:B-1----:R-:W4:Y:S01]  /*c440*/  LDL R8, [R1+0x3b8] ;  /* 0x0003b80001087983 */ /* 0x002f220000100800 */
[----:B--2---:R-:W-:-:S03]  /*c450*/  IMAD.X R7, R179, 0x1, R5, P1 ;  /* 0x00000001b3077824 */ /* 0x004fc600008e0605 */
        /* <DEDUP_REMOVED lines=15> */
[----:B------:R-:W3:Y:S04]  /*c550*/  LDL R138, [R1+0x388] ;  /* 0x00038800018a7983 */ /* 0x000ee80000100800 */
[----:B------:R0:W3:Y:S02]  /*c560*/  @!P0 LDG.E.U8 R11, desc[UR16][R6.64] ;  /* 0x00000010060b8981 */ /* 0x0000e4000c1e1100 */
[----:B0-----:R-:W-:Y:S02]  /*c570*/  IADD3 R6, P1, R0, R137, RZ ;  /* 0x0000008900067210 */ /* 0x001fe40007f3e0ff */
[----:B------:R-:W3:Y:S03]  /*c580*/  LDL R137, [R1+0x384] ;  /* 0x0003840001897983 */ /* 0x000ee60000100800 */
[----:B------:R-:W-:-:S02]  /*c590*/  IMAD.X R7, R179, 0x1, R136, P1 ;  /* 0x00000001b3077824 */ /* 0x000fc400008e0688 */
[----:B------:R-:W3:Y:S01]  /*c5a0*/  LDL R136, [R1+0x374] ;  /* 0x0003740001887983 */ /* 0x000ee20000100800 */
[----:B------:R-:W-:-:S06]  /*c5b0*/  PRMT R10, RZ, 0x7610, R10 ;  /* 0x00007610ff0a7816 */ /* 0x000fcc000000000a */
[----:B------:R0:W3:Y:S04]  /*c5c0*/  @!P0 LDG.E.U8 R10, desc[UR16][R6.64] ;  /* 0x00000010060a8981 */ /* 0x0000e8000c1e1100 */
[----:B------:R1:W-:Y:S02]  /*c5d0*/  STS.U8 [R2+UR6+0x4000], R20 ;  /* 0x0040001402007988 */ /* 0x0003e40008000006 */
[----:B-1----:R-:W-:Y:S02]  /*c5e0*/  PRMT R20, RZ, 0x7610, R20 ;  /* 0x00007610ff147816 */ /* 0x002fe40000000014 */
[----:B0-----:R-:W-:Y:S01]  /*c5f0*/  IADD3 R6, P1, R0, R8, RZ ;  /* 0x0000000800067210 */ /* 0x001fe20007f3e0ff */
[----:B------:R-:W-:Y:S04]  /*c600*/  STS.U8 [R2+UR6+0x4002], R22 ;  /* 0x0040021602007988 */ /* 0x000fe80008000006 */
[----:B------:R0:W-:Y:S04]  /*c610*/  STS.U8 [R2+UR6+0x4004], R23 ;  /* 0x0040041702007988 */ /* 0x0001e80008000006 */
[----:B------:R-:W-:Y:S01]  /*c620*/  STS.U8 [R2+UR6+0x4006], R153 ;  /* 0x0040069902007988 */ /* 0x000fe20008000006 */
[----:B0-----:R-:W-:-:S03]  /*c630*/  PRMT R23, RZ, 0x7610, R23 ;  /* 0x00007610ff177816 */ /* 0x001fc60000000017 */
[----:B------:R0:W-:Y:S04]  /*c640*/  STS.U8 [R2+UR6+0x4008], R154 ;  /* 0x0040089a02007988 */ /* 0x0001e80008000006 */
[----:B------:R-:W-:Y:S04]  /*c650*/  STS.U8 [R2+UR6+0x400a], R156 ;  /* 0x00400a9c02007988 */ /* 0x000fe80008000006 */
[----:B------:R1:W-:Y:S01]  /*c660*/  STS.U8 [R2+UR6+0x400c], R157 ;  /* 0x00400c9d02007988 */ /* 0x0003e20008000006 */
[----:B0-----:R-:W-:-:S03]  /*c670*/  PRMT R154, RZ, 0x7610, R154 ;  /* 0x00007610ff9a7816 */ /* 0x001fc6000000009a */
[----:B------:R-:W-:Y:S01]  /*c680*/  STS.U8 [R2+UR6+0x400e], R161 ;  /* 0x00400ea102007988 */ /* 0x000fe20008000006 */
[----:B-1----:R-:W-:-:S03]  /*c690*/  PRMT R157, RZ, 0x7610, R157 ;  /* 0x00007610ff9d7816 */ /* 0x002fc6000000009d */
[----:B------:R0:W-:Y:S02]  /*c6a0*/  STS.U8 [R180+UR6], R162 ;  /* 0x000000a2b4007988 */ /* 0x0001e40008000006 */
[----:B0-----:R-:W-:Y:S01]  /*c6b0*/  PRMT R162, RZ, 0x7610, R162 ;  /* 0x00007610ffa27816 */ /* 0x001fe200000000a2 */
[----:B--2---:R-:W-:Y:S02]  /*c6c0*/  IMAD.X R7, R179, 0x1, R5, P1 ;  /* 0x00000001b3077824 */ /* 0x004fe400008e0605 */
[----:B------:R-:W2:Y:S04]  /*c6d0*/  LDL.LU R5, [R1+0x49c] ;  /* 0x00049c0001057983 */ /* 0x000ea80000300800 */
[----:B------:R0:W2:Y:S02]  /*c6e0*/  @!P0 LDG.E.U8 R20, desc[UR16][R6.64] ;  /* 0x0000001006148981 */ /* 0x0000a4000c1e1100 */
[----:B0-----:R-:W-:-:S05]  /*c6f0*/  IADD3 R6, P1, R0, R4, RZ ;  /* 0x0000000400067210 */ /* 0x001fca0007f3e0ff */
[----:B------:R-:W-:Y:S02]  /*c700*/  IMAD.X R7, R179, 0x1, R3, P1 ;  /* 0x00000001b3077824 */ /* 0x000fe400008e0603 */
[----:B------:R-:W2:Y:S04]  /*c710*/  LDL.LU R3, [R1+0x4e0] ;  /* 0x0004e00001037983 */ /* 0x000ea80000300800 */
[----:B------:R4:W2:Y:S04]  /*c720*/  @!P0 LDG.E.U8 R23, desc[UR16][R6.64] ;  /* 0x0000001006178981 */ /* 0x0008a8000c1e1100 */
[----:B------:R-:W2:Y:S04]  /*c730*/  LDL.LU R182, [R1+0x4ac] ;  /* 0x0004ac0001b67983 */ /* 0x000ea80000300800 */
[----:B------:R-:W2:Y:S04]  /*c740*/  LDL.LU R8, [R1+0x4bc] ;  /* 0x0004bc0001087983 */ /* 0x000ea80000300800 */
[----:B------:R-:W2:Y:S04]  /*c750*/  LDL.LU R2, [R1+0x4cc] ;  /* 0x0004cc0001027983 */ /* 0x000ea80000300800 */
[----:B------:R-:W2:Y:S04]  /*c760*/  LDL.LU R4, [R1+0x4dc] ;  /* 0x0004dc0001047983 */ /* 0x000ea80000300800 */
[----:B------:R-:W2:Y:S04]  /*c770*/  LDL R146, [R1+0x344] ;  /* 0x0003440001927983 */ /* 0x000ea80000100800 */
[----:B------:R-:W2:Y:S04]  /*c780*/  LDL R145, [R1+0x338] ;  /* 0x0003380001917983 */ /* 0x000ea80000100800 */
[----:B------:R-:W2:Y:S01]  /*c790*/  LDL R144, [R1+0x328] ;  /* 0x0003280001907983 */ /* 0x000ea20000100800 */
[----:B----4-:R-:W-:-:S03]  /*c7a0*/  IADD3 R6, P1, R0, R139, RZ ;  /* 0x0000008b00067210 */ /* 0x010fc60007f3e0ff */
[----:B------:R-:W4:Y:S02]  /*c7b0*/  LDL R139, [R1+0x358] ;  /* 0x00035800018b7983 */ /* 0x000f240000100800 */
[----:B------:R-:W-:Y:S02]  /*c7c0*/  IMAD.X R7, R179, 0x1, R143, P1 ;  /* 0x00000001b3077824 */ /* 0x000fe400008e068f */
[----:B------:R0:W-:Y:S04]  /*c7d0*/  STS.U8 [R180+UR6+0x200], R164 ;  /* 0x000200a4b4007988 */ /* 0x0001e80008000006 */
[----:B------:R3:W2:Y:S04]  /*c7e0*/  @!P0 LDG.E.U8 R154, desc[UR16][R6.64] ;  /* 0x00000010069a8981 */ /* 0x0006a8000c1e1100 */
[----:B------:R-:W2:Y:S01]  /*c7f0*/  LDL R143, [R1+0x314] ;  /* 0x00031400018f7983 */ /* 0x000ea20000100800 */
[----:B---3--:R-:W-:-:S03]  /*c800*/  IADD3 R6, P1, R0, R138, RZ ;  /* 0x0000008a00067210 */ /* 0x008fc60007f3e0ff */
[----:B------:R-:W3:Y:S02]  /*c810*/  LDL R138, [R1+0x354] ;  /* 0x00035400018a7983 */ /* 0x000ee40000100800 */
[----:B------:R-:W-:Y:S02]  /*c820*/  IMAD.X R7, R179, 0x1, R137, P1 ;  /* 0x00000001b3077824 */ /* 0x000fe400008e0689 */
[----:B------:R-:W2:Y:S04]  /*c830*/  LDL R137, [R1+0x348] ;  /* 0x0003480001897983 */ /* 0x000ea80000100800 */
[----:B------:R1:W2:Y:S02]  /*c840*/  @!P0 LDG.E.U8 R157, desc[UR16][R6.64] ;  /* 0x00000010069d8981 */ /* 0x0002a4000c1e1100 */
[----:B-1----:R-:W-:-:S02]  /*c850*/  IADD3 R6, P1, R0, R142, RZ ;  /* 0x0000008e00067210 */ /* 0x002fc40007f3e0ff */
[----:B0-----:R-:W-:Y:S01]  /*c860*/  PRMT R164, RZ, 0x7610, R164 ;  /* 0x00007610ffa47816 */ /* 0x001fe200000000a4 */
        /* <DEDUP_REMOVED lines=8> */
[----:B------:R4:W2:Y:S01]  /*c8f0*/  @!P0 LDG.E.U8 R164, desc[UR16][R6.64] ;  /* 0x0000001006a48981 */ /* 0x0008a2000c1e1100 */
[----:B------:R-:W-:-:S03]  /*c900*/  PRMT R166, RZ, 0x7610, R166 ;  /* 0x00007610ffa67816 */ /* 0x000fc600000000a6 */
[----:B------:R0:W-:Y:S02]  /*c910*/  STS.U8 [R180+UR6+0x300], R165 ;  /* 0x000300a5b4007988 */ /* 0x0001e40008000006 */
[----:B0-----:R-:W-:Y:S02]  /*c920*/  PRMT R165, RZ, 0x7610, R165 ;  /* 0x00007610ffa57816 */ /* 0x001fe400000000a5 */
[----:B------:R0:W-:Y:S02]  /*c930*/  STS.U8 [R180+UR6+0x100], R163 ;  /* 0x000100a3b4007988 */ /* 0x0001e40008000006 */
[----:B0-----:R-:W-:Y:S02]  /*c940*/  PRMT R163, RZ, 0x7610, R163 ;  /* 0x00007610ffa37816 */ /* 0x001fe400000000a3 */
[----:B------:R-:W-:Y:S02]  /*c950*/  PRMT R161, RZ, 0x7610, R161 ;  /* 0x00007610ffa17816 */ /* 0x000fe400000000a1 */
[----:B----4-:R-:W-:-:S02]  /*c960*/  IADD3 R6, P1, R0, R139, RZ ;  /* 0x0000008b00067210 */ /* 0x010fc40007f3e0ff */
[----:B------:R-:W4:Y:S03]  /*c970*/  LDL R139, [R1+0x308] ;  /* 0x00030800018b7983 */ /* 0x000f260000100800 */
[----:B---3--:R-:W-:Y:S02]  /*c980*/  IMAD.X R7, R179, 0x1, R138, P1 ;  /* 0x00000001b3077824 */ /* 0x008fe400008e068a */
[----:B------:R-:W3:Y:S04]  /*c990*/  LDL R138, [R1+0x304] ;  /* 0x00030400018a7983 */ /* 0x000ee80000100800 */
[----:B------:R2:W3:Y:S02]  /*c9a0*/  @!P0 LDG.E.U8 R166, desc[UR16][R6.64] ;  /* 0x0000001006a68981 */ /* 0x0004e4000c1e1100 */
[----:B--2---:R-:W-:-:S02]  /*c9b0*/  IADD3 R6, P1, R0, R137, RZ ;  /* 0x0000008900067210 */ /* 0x004fc40007f3e0ff */
[----:B------:R-:W2:Y:S03]  /*c9c0*/  LDL R137, [R1+0x2f4] ;  /* 0x0002f40001897983 */ /* 0x000ea60000100800 */
[----:B------:R-:W-:Y:S01]  /*c9d0*/  IMAD.X R7, R179, 0x1, R146, P1 ;  /* 0x00000001b3077824 */ /* 0x000fe200008e0692 */
[----:B------:R0:W-:Y:S04]  /*c9e0*/  STS.U8 [R180+UR6+0x400], R160 ;  /* 0x000400a0b4007988 */ /* 0x0001e80008000006 */
[----:B------:R1:W2:Y:S04]  /*c9f0*/  @!P0 LDG.E.U8 R165, desc[UR16][R6.64] ;  /* 0x0000001006a58981 */ /* 0x0002a8000c1e1100 */
[----:B------:R0:W-:Y:S04]  /*ca00*/  STS.U8 [R180+UR6+0x500], R159 ;  /* 0x0005009fb4007988 */ /* 0x0001e80008000006 */
[----:B------:R-:W2:Y:S01]  /*ca10*/  LDL R146, [R1+0x2c4] ;  /* 0x0002c40001927983 */ /* 0x000ea20000100800 */
[----:B-1----:R-:W-:-:S02]  /*ca20*/  IADD3 R6, P1, R0, R145, RZ ;  /* 0x0000009100067210 */ /* 0x002fc40007f3e0ff */
[----:B0-----:R-:W-:Y:S01]  /*ca30*/  PRMT R160, RZ, 0x7610, R160 ;  /* 0x00007610ffa07816 */ /* 0x001fe200000000a0 */
[----:B------:R-:W2:Y:S02]  /*ca40*/  LDL R145, [R1+0x2b8] ;  /* 0x0002b80001917983 */ /* 0x000ea40000100800 */
[----:B------:R-:W-:Y:S02]  /*ca50*/  IMAD.X R7, R179, 0x1, R136, P1 ;  /* 0x00000001b3077824 */ /* 0x000fe400008e0688 */
[----:B------:R-:W2:Y:S04]  /*ca60*/  LDL R136, [R1+0x2e8] ;  /* 0x0002e80001887983 */ /* 0x000ea80000100800 */
[----:B------:R0:W2:Y:S02]  /*ca70*/  @!P0 LDG.E.U8 R163, desc[UR16][R6.64] ;  /* 0x0000001006a38981 */ /* 0x0000a4000c1e1100 */
[----:B0-----:R-:W-:-:S02]  /*ca80*/  IADD3 R6, P1, R0, R144, RZ ;  /* 0x0000009000067210 */ /* 0x001fc40007f3e0ff */
[----:B------:R-:W-:Y:S01]  /*ca90*/  PRMT R159, RZ, 0x7610, R159 ;  /* 0x00007610ff9f7816 */ /* 0x000fe2000000009f */
[----:B------:R0:W-:Y:S02]  /*caa0*/  STS.U8 [R180+UR6+0x600], R158 ;  /* 0x0006009eb4007988 */ /* 0x0001e40008000006 */
[----:B------:R-:W-:Y:S02]  /*cab0*/  IMAD.X R7, R179, 0x1, R141, P1 ;  /* 0x00000001b3077824 */ /* 0x000fe400008e068d */
[----:B------:R-:W2:Y:S04]  /*cac0*/  LDL R141, [R1+0x2e4] ;  /* 0x0002e400018d7983 */ /* 0x000ea80000100800 */
[----:B------:R1:W2:Y:S04]  /*cad0*/  @!P0 LDG.E.U8 R161, desc[UR16][R6.64] ;  /* 0x0000001006a18981 */ /* 0x0002a8000c1e1100 */
[----:B------:R-:W2:Y:S01]  /*cae0*/  LDL R144, [R1+0x2a8] ;  /* 0x0002a80001907983 */ /* 0x000ea20000100800 */
[----:B-1----:R-:W-:-:S03]  /*caf0*/  IADD3 R6, P1, R0, R140, RZ ;  /* 0x0000008c00067210 */ /* 0x002fc60007f3e0ff */
[----:B------:R-:W2:Y:S02]  /*cb00*/  LDL R140, [R1+0x2d8] ;  /* 0x0002d800018c7983 */ /* 0x000ea40000100800 */
[----:B------:R-:W-:Y:S01]  /*cb10*/  IMAD.X R7, R179, 0x1, R143, P1 ;  /* 0x00000001b3077824 */ /* 0x000fe200008e068f */
[----:B0-----:R-:W-:Y:S01]  /*cb20*/  PRMT R158, RZ, 0x7610, R158 ;  /* 0x00007610ff9e7816 */ /* 0x001fe2000000009e */
[----:B------:R-:W2:Y:S04]  /*cb30*/  LDL R143, [R1+0x298] ;  /* 0x00029800018f7983 */ /* 0x000ea80000100800 */
[----:B------:R4:W2:Y:S01]  /*cb40*/  @!P0 LDG.E.U8 R160, desc[UR16][R6.64] ;  /* 0x0000001006a08981 */ /* 0x0008a2000c1e1100 */
[----:B------:R-:W-:Y:S02]  /*cb50*/  PRMT R156, RZ, 0x7610, R156 ;  /* 0x00007610ff9c7816 */ /* 0x000fe4000000009c */
[----:B----4-:R-:W-:-:S02]  /*cb60*/  IADD3 R6, P1, R0, R139, RZ ;  /* 0x0000008b00067210 */ /* 0x010fc40007f3e0ff */
[----:B------:R-:W4:Y:S03]  /*cb70*/  LDL R139, [R1+0x2d4] ;  /* 0x0002d400018b7983 */ /* 0x000f260000100800 */
[----:B---3--:R-:W-:Y:S02]  /*cb80*/  IMAD.X R7, R179, 0x1, R138, P1 ;  /* 0x00000001b3077824 */ /* 0x008fe400008e068a */
[----:B------:R-:W3:Y:S04]  /*cb90*/  LDL R138, [R1+0x2c8] ;  /* 0x0002c800018a7983 */ /* 0x000ee80000100800 */
[----:B------:R0:W3:Y:S02]  /*cba0*/  @!P0 LDG.E.U8 R159, desc[UR16][R6.64] ;  /* 0x00000010069f8981 */ /* 0x0000e4000c1e1100 */
[----:B0-----:R-:W-:-:S02]  /*cbb0*/  IADD3 R6, P1, R0, R142, RZ ;  /* 0x0000008e00067210 */ /* 0x001fc40007f3e0ff */
[----:B------:R-:W3:Y:S03]  /*cbc0*/  LDL R142, [R1+0x294] ;  /* 0x00029400018e7983 */ /* 0x000ee60000100800 */
[----:B--2---:R-:W-:Y:S02]  /*cbd0*/  IMAD.X R7, R179, 0x1, R137, P1 ;  /* 0x00000001b3077824 */ /* 0x004fe400008e0689 */
[----:B------:R-:W2:Y:S04]  /*cbe0*/  LDL R137, [R1+0x2b4] ;  /* 0x0002b40001897983 */ /* 0x000ea80000100800 */
[----:B------:R0:W2:Y:S02]  /*cbf0*/  @!P0 LDG.E.U8 R158, desc[UR16][R6.64] ;  /* 0x00000010069e8981 */ /* 0x0000a4000c1e1100 */
[----:B0-----:R-:W-:-:S02]  /*cc00*/  IADD3 R6, P1, R0, R136, RZ ;  /* 0x0000008800067210 */ /* 0x001fc40007f3e0ff */
[----:B------:R-:W2:Y:S03]  /*cc10*/  LDL R136, [R1+0x2a4] ;  /* 0x0002a40001887983 */ /* 0x000ea60000100800 */
[----:B------:R-:W-:Y:S01]  /*cc20*/  IMAD.X R7, R179, 0x1, R141, P1 ;  /* 0x00000001b3077824 */ /* 0x000fe200008e068d */
[----:B------:R0:W-:Y:S04]  /*cc30*/  STS.U8 [R180+UR6+0x700], R155 ;  /* 0x0007009bb4007988 */ /* 0x0001e80008000006 */
[----:B------:R1:W2:Y:S01]  /*cc40*/  @!P0 LDG.E.U8 R156, desc[UR16][R6.64] ;  /* 0x00000010069c8981 */ /* 0x0002a2000c1e1100 */
[----:B------:R-:W-:-:S03]  /*cc50*/  PRMT R153, RZ, 0x7610, R153 ;  /* 0x00007610ff997816 */ /* 0x000fc60000000099 */
[----:B------:R0:W-:Y:S04]  /*cc60*/  STS.U8 [R180+UR6+0x800], R152 ;  /* 0x00080098b4007988 */ /* 0x0001e80008000006 */
[----:B------:R-:W2:Y:S01]  /*cc70*/  LDL R141, [R1+0x284] ;  /* 0x00028400018d7983 */ /* 0x000ea20000100800 */
[----:B-1----:R-:W-:-:S03]  /*cc80*/  IADD3 R6, P1, R0, R140, RZ ;  /* 0x0000008c00067210 */ /* 0x002fc60007f3e0ff */
[----:B------:R-:W2:Y:S01]  /*cc90*/  LDL R140, [R1+0x288] ;  /* 0x00028800018c7983 */ /* 0x000ea20000100800 */
[----:B0-----:R-:W-:Y:S02]  /*cca0*/  PRMT R155, RZ, 0x7610, R155 ;  /* 0x00007610ff9b7816 */ /* 0x001fe4000000009b */
[----:B------:R-:W-:Y:S02]  /*ccb0*/  PRMT R152, RZ, 0x7610, R152 ;  /* 0x00007610ff987816 */ /* 0x000fe40000000098 */
[----:B------:R-:W-:Y:S01]  /*ccc0*/  PRMT R22, RZ, 0x7610, R22 ;  /* 0x00007610ff167816 */ /* 0x000fe20000000016 */
[----:B------:R0:W-:Y:S02]  /*ccd0*/  STS.U8 [R180+UR6+0x900], R21 ;  /* 0x00090015b4007988 */ /* 0x0001e40008000006 */
[----:B0-----:R-:W-:Y:S01]  /*cce0*/  PRMT R21, RZ, 0x7610, R21 ;  /* 0x00007610ff157816 */ /* 0x001fe20000000015 */
[----:B----4-:R-:W-:Y:S02]  /*ccf0*/  IMAD.X R7, R179, 0x1, R139, P1 ;  /* 0x00000001b3077824 */ /* 0x010fe400008e068b */
[----:B------:R-:W4:Y:S04]  /*cd00*/  LDL R139, [R1+0x278] ;  /* 0x00027800018b7983 */ /* 0x000f280000100800 */
[----:B------:R3:W4:Y:S02]  /*cd10*/  @!P0 LDG.E.U8 R155, desc[UR16][R6.64] ;  /* 0x00000010069b8981 */ /* 0x000724000c1e1100 */
[----:B---3--:R-:W-:-:S02]  /*cd20*/  IADD3 R6, P1, R0, R138, RZ ;  /* 0x0000008a00067210 */ /* 0x008fc40007f3e0ff */
[----:B------:R-:W3:Y:S03]  /*cd30*/  LDL R138, [R1+0x274] ;  /* 0x00027400018a7983 */ /* 0x000ee60000100800 */
[----:B------:R-:W-:-:S05]  /*cd40*/  IMAD.X R7, R179, 0x1, R146, P1 ;  /* 0x00000001b3077824 */ /* 0x000fca00008e0692 */
[----:B------:R0:W3:Y:S02]  /*cd50*/  @!P0 LDG.E.U8 R153, desc[UR16][R6.64] ;  /* 0x0000001006998981 */ /* 0x0000e4000c1e1100 */
[----:B0-----:R-:W-:-:S05]  /*cd60*/  IADD3 R6, P1, R0, R145, RZ ;  /* 0x0000009100067210 */ /* 0x001fca0007f3e0ff */
[----:B--2---:R-:W-:Y:S02]  /*cd70*/  IMAD.X R7, R179, 0x1, R137, P1 ;  /* 0x00000001b3077824 */ /* 0x004fe400008e0689 */
[----:B------:R-:W2:Y:S04]  /*cd80*/  LDL R137, [R1+0x264] ;  /* 0x0002640001897983 */ /* 0x000ea80000100800 */
[----:B------:R0:W2:Y:S02]  /*cd90*/  @!P0 LDG.E.U8 R152, desc[UR16][R6.64] ;  /* 0x0000001006988981 */ /* 0x0000a4000c1e1100 */
[----:B0-----:R-:W-:-:S05]  /*cda0*/  IADD3 R6, P1, R0, R144, RZ ;  /* 0x0000009000067210 */ /* 0x001fca0007f3e0ff */
[----:B------:R-:W-:Y:S02]  /*cdb0*/  IMAD.X R7, R179, 0x1, R136, P1 ;  /* 0x00000001b3077824 */ /* 0x000fe400008e0688 */
[----:B------:R-:W2:Y:S04]  /*cdc0*/  LDL R136, [R1+0x254] ;  /* 0x0002540001887983 */ /* 0x000ea80000100800 */
[----:B------:R0:W2:Y:S04]  /*cdd0*/  @!P0 LDG.E.U8 R22, desc[UR16][R6.64] ;  /* 0x0000001006168981 */ /* 0x0000a8000c1e1100 */
[----:B------:R-:W2:Y:S01]  /*cde0*/  LDL.LU R150, [R1+0x268] ;  /* 0x0002680001967983 */ /* 0x000ea20000300800 */
[----:B0-----:R-:W-:-:S05]  /*cdf0*/  IADD3 R6, P1, R0, R143, RZ ;  /* 0x0000008f00067210 */ /* 0x001fca0007f3e0ff */
[----:B------:R-:W-:-:S05]  /*ce00*/  IMAD.X R7, R179, 0x1, R142, P1 ;  /* 0x00000001b3077824 */ /* 0x000fca00008e068e */
[----:B------:R0:W2:Y:S02]  /*ce10*/  @!P0 LDG.E.U8 R21, desc[UR16][R6.64] ;  /* 0x0000001006158981 */ /* 0x0000a4000c1e1100 */
[----:B0-----:R-:W-:Y:S02]  /*ce20*/  IADD3 R6, P1, R0, R140, RZ ;  /* 0x0000008c00067210 */ /* 0x001fe40007f3e0ff */
[----:B------:R-:W2:Y:S04]  /*ce30*/  LDL R140, [R1+0x244] ;  /* 0x00024400018c7983 */ /* 0x000ea80000100800 */
[----:B------:R-:W2:Y:S04]  /*ce40*/  LDL.LU R146, [R1+0x258] ;  /* 0x0002580001927983 */ /* 0x000ea80000300800 */
[----:B------:R-:W2:Y:S01]  /*ce50*/  LDL.LU R142, [R1+0x248] ;  /* 0x00024800018e7983 */ /* 0x000ea20000300800 */
[----:B------:R-:W-:Y:S01]  /*ce60*/  PRMT R19, RZ, 0x7610, R19 ;  /* 0x00007610ff137816 */ /* 0x000fe20000000013 */
[----:B------:R-:W-:-:S02]  /*ce70*/  IMAD.X R7, R179, 0x1, R141, P1 ;  /* 0x00000001b3077824 */ /* 0x000fc400008e068d */
[----:B------:R0:W-:Y:S04]  /*ce80*/  STS.U8 [R180+UR6+0xa00], R18 ;  /* 0x000a0012b4007988 */ /* 0x0001e80008000006 */
[----:B------:R4:W2:Y:S04]  /*ce90*/  @!P0 LDG.E.U8 R19, desc[UR16][R6.64] ;  /* 0x0000001006138981 */ /* 0x0008a8000c1e1100 */
[----:B------:R1:W-:Y:S01]  /*cea0*/  STS.U8 [R180+UR6+0xb00], R17 ;  /* 0x000b0011b4007988 */ /* 0x0003e20008000006 */
[----:B0-----:R-:W-:-:S03]  /*ceb0*/  PRMT R18, RZ, 0x7610, R18 ;  /* 0x00007610ff127816 */ /* 0x001fc60000000012 */
[----:B------:R-:W2:Y:S01]  /*cec0*/  LDL.LU R151, [R1+0x234] ;  /* 0x0002340001977983 */ /* 0x000ea20000300800 */
[----:B-1----:R-:W-:-:S03]  /*ced0*/  PRMT R17, RZ, 0x7610, R17 ;  /* 0x00007610ff117816 */ /* 0x002fc60000000011 */
[----:B------:R0:W-:Y:S02]  /*cee0*/  STS.U8 [R180+UR6+0xc00], R16 ;  /* 0x000c0010b4007988 */ /* 0x0001e40008000006 */
[----:B0-----:R-:W-:Y:S02]  /*cef0*/  PRMT R16, RZ, 0x7610, R16 ;  /* 0x00007610ff107816 */ /* 0x001fe40000000010 */
[----:B----4-:R-:W-:-:S05]  /*cf00*/  IADD3 R6, P1, R0, R139, RZ ;  /* 0x0000008b00067210 */ /* 0x010fca0007f3e0ff */
[----:B---3--:R-:W-:Y:S02]  /*cf10*/  IMAD.X R7, R179, 0x1, R138, P1 ;  /* 0x00000001b3077824 */ /* 0x008fe400008e068a */
[----:B------:R-:W3:Y:S04]  /*cf20*/  LDL R138, [R1+0x208] ;  /* 0x00020800018a7983 */ /* 0x000ee80000100800 */
[----:B------:R2:W4:Y:S04]  /*cf30*/  @!P0 LDG.E.U8 R18, desc[UR16][R6.64] ;  /* 0x0000001006128981 */ /* 0x000528000c1e1100 */
[----:B------:R-:W3:Y:S04]  /*cf40*/  LDL.LU R139, [R1+0x238] ;  /* 0x00023800018b7983 */ /* 0x000ee80000300800 */
[----:B------:R-:W4:Y:S01]  /*cf50*/  LDL.LU R147, [R1+0x224] ;  /* 0x0002240001937983 */ /* 0x000f220000300800 */
[----:B--2---:R-:W-:-:S05]  /*cf60*/  IADD3 R6, P1, R0, R150, RZ ;  /* 0x0000009600067210 */ /* 0x004fca0007f3e0ff */
[----:B------:R-:W-:-:S05]  /*cf70*/  IMAD.X R7, R179, 0x1, R137, P1 ;  /* 0x00000001b3077824 */ /* 0x000fca00008e0689 */
[----:B------:R0:W2:Y:S02]  /*cf80*/  @!P0 LDG.E.U8 R17, desc[UR16][R6.64] ;  /* 0x0000001006118981 */ /* 0x0000a4000c1e1100 */
[----:B0-----:R-:W-:-:S05]  /*cf90*/  IADD3 R6, P1, R0, R146, RZ ;  /* 0x0000009200067210 */ /* 0x001fca0007f3e0ff */
[----:B------:R-:W-:Y:S02]  /*cfa0*/  IMAD.X R7, R179, 0x1, R136, P1 ;  /* 0x00000001b3077824 */ /* 0x000fe400008e0688 */
[----:B------:R-:W2:Y:S04]  /*cfb0*/  LDL.LU R136, [R1+0x218] ;  /* 0x0002180001887983 */ /* 0x000ea80000300800 */
[----:B------:R-:W4:Y:S04]  /*cfc0*/  LDL.LU R137, [R1+0x228] ;  /* 0x0002280001897983 */ /* 0x000f280000300800 */
[----:B------:R-:W2:Y:S04]  /*cfd0*/  LDL.LU R143, [R1+0x214] ;  /* 0x00021400018f7983 */ /* 0x000ea80000300800 */
[----:B------:R0:W2:Y:S02]  /*cfe0*/  @!P0 LDG.E.U8 R16, desc[UR16][R6.64] ;  /* 0x0000001006108981 */ /* 0x0000a4000c1e1100 */
[----:B0-----:R-:W-:-:S05]  /*cff0*/  IADD3 R6, P1, R0, R142, RZ ;  /* 0x0000008e00067210 */ /* 0x001fca0007f3e0ff */
[----:B------:R-:W-:Y:S02]  /*d000*/  IMAD.X R7, R179, 0x1, R140, P1 ;  /* 0x00000001b3077824 */ /* 0x000fe400008e068c */
[----:B------:R-:W2:Y:S04]  /*d010*/  LDL.LU R140, [R1+0x204] ;  /* 0x00020400018c7983 */ /* 0x000ea80000300800 */
[----:B------:R0:W-:Y:S04]  /*d020*/  STS.U8 [R180+UR6+0xd00], R15 ;  /* 0x000d000fb4007988 */ /* 0x0001e80008000006 */
[----:B------:R1:W-:Y:S04]  /*d030*/  STS.U8 [R180+UR6+0xe00], R14 ;  /* 0x000e000eb4007988 */ /* 0x0003e80008000006 */
[----:B------:R1:W-:Y:S01]  /*d040*/  STS.U8 [R180+UR6+0xf00], R13 ;  /* 0x000f000db4007988 */ /* 0x0003e20008000006 */
[----:B0-----:R-:W-:-:S03]  /*d050*/  PRMT R15, RZ, 0x7610, R15 ;  /* 0x00007610ff0f7816 */ /* 0x001fc6000000000f */
[----:B------:R0:W-:Y:S04]  /*d060*/  STS.U8 [R180+UR6+0x1000], R12 ;  /* 0x0010000cb4007988 */ /* 0x0001e80008000006 */
[----:B------:R3:W2:Y:S01]  /*d070*/  @!P0 LDG.E.U8 R15, desc[UR16][R6.64] ;  /* 0x00000010060f8981 */ /* 0x0006a2000c1e1100 */
[----:B-1----:R-:W-:Y:S02]  /*d080*/  PRMT R14, RZ, 0x7610, R14 ;  /* 0x00007610ff0e7816 */ /* 0x002fe4000000000e */
[----:B------:R-:W-:Y:S01]  /*d090*/  PRMT R13, RZ, 0x7610, R13 ;  /* 0x00007610ff0d7816 */ /* 0x000fe2000000000d */
[----:B------:R1:W-:Y:S01]  /*d0a0*/  STS.U8 [R180+UR6+0x1100], R11 ;  /* 0x0011000bb4007988 */ /* 0x0003e20008000006 */
[----:B0-----:R-:W-:-:S03]  /*d0b0*/  PRMT R12, RZ, 0x7610, R12 ;  /* 0x00007610ff0c7816 */ /* 0x001fc6000000000c */
[----:B------:R0:W-:Y:S01]  /*d0c0*/  STS.U8 [R180+UR6+0x1200], R10 ;  /* 0x0012000ab4007988 */ /* 0x0001e20008000006 */
[----:B------:R-:W-:Y:S02]  /*d0d0*/  PRMT R172, RZ, 0x7610, R172 ;  /* 0x00007610ffac7816 */ /* 0x000fe400000000ac */
[----:B------:R-:W-:Y:S01]  /*d0e0*/  PRMT R171, RZ, 0x7610, R171 ;  /* 0x00007610ffab7816 */ /* 0x000fe200000000ab */
[----:B------:R0:W-:Y:S01]  /*d0f0*/  STS.U8 [R180+UR6+0x1400], R23 ;  /* 0x00140017b4007988 */ /* 0x0001e20008000006 */
[----:B-1----:R-:W-:Y:S02]  /*d100*/  PRMT R11, RZ, 0x7610, R11 ;  /* 0x00007610ff0b7816 */ /* 0x002fe4000000000b */
[----:B------:R-:W-:Y:S02]  /*d110*/  PRMT R170, RZ, 0x7610, R170 ;  /* 0x00007610ffaa7816 */ /* 0x000fe400000000aa */
[----:B------:R-:W-:Y:S01]  /*d120*/  PRMT R169, RZ, 0x7610, R169 ;  /* 0x00007610ffa97816 */ /* 0x000fe200000000a9 */
[----:B------:R1:W-:Y:S01]  /*d130*/  STS.U8 [R180+UR6+0x1300], R20 ;  /* 0x00130014b4007988 */ /* 0x0003e20008000006 */
[----:B0-----:R-:W-:-:S02]  /*d140*/  PRMT R10, RZ, 0x7610, R10 ;  /* 0x00007610ff0a7816 */ /* 0x001fc4000000000a */
[----:B------:R-:W-:Y:S02]  /*d150*/  PRMT R23, RZ, 0x7610, R23 ;  /* 0x00007610ff177816 */ /* 0x000fe40000000017 */
[----:B------:R-:W-:Y:S02]  /*d160*/  PRMT R168, RZ, 0x7610, R168 ;  /* 0x00007610ffa87816 */ /* 0x000fe400000000a8 */
[----:B------:R-:W-:Y:S01]  /*d170*/  PRMT R167, RZ, 0x7610, R167 ;  /* 0x00007610ffa77816 */ /* 0x000fe200000000a7 */
[----:B------:R0:W-:Y:S01]  /*d180*/  STS.U8 [R180+UR6+0x1900], R166 ;  /* 0x001900a6b4007988 */ /* 0x0001e20008000006 */
[----:B-1----:R-:W-:-:S03]  /*d190*/  PRMT R20, RZ, 0x7610, R20 ;  /* 0x00007610ff147816 */ /* 0x002fc60000000014 */
[----:B------:R1:W-:Y:S04]  /*d1a0*/  STS.U8 [R180+UR6+0x1a00], R165 ;  /* 0x001a00a5b4007988 */ /* 0x0003e80008000006 */
[----:B------:R1:W-:Y:S04]  /*d1b0*/  STS.U8 [R180+UR6+0x1800], R164 ;  /* 0x001800a4b4007988 */ /* 0x0003e80008000006 */
[----:B------:R1:W-:Y:S04]  /*d1c0*/  STS.U8 [R180+UR6+0x1b00], R163 ;  /* 0x001b00a3b4007988 */ /* 0x0003e80008000006 */
[----:B------:R1:W-:Y:S04]  /*d1d0*/  STS.U8 [R180+UR6+0x1700], R162 ;  /* 0x001700a2b4007988 */ /* 0x0003e80008000006 */
[----:B------:R1:W-:Y:S04]  /*d1e0*/  STS.U8 [R180+UR6+0x1c00], R161 ;  /* 0x001c00a1b4007988 */ /* 0x0003e80008000006 */
[----:B------:R1:W-:Y:S04]  /*d1f0*/  STS.U8 [R180+UR6+0x1d00], R160 ;  /* 0x001d00a0b4007988 */ /* 0x0003e80008000006 */
[----:B------:R1:W-:Y:S04]  /*d200*/  STS.U8 [R180+UR6+0x1e00], R159 ;  /* 0x001e009fb4007988 */ /* 0x0003e80008000006 */
[----:B------:R-:W2:Y:S01]  /*d210*/  LDL R141, [R1+0x4b0] ;  /* 0x0004b000018d7983 */ /* 0x000ea20000100800 */
[----:B---3--:R-:W-:-:S05]  /*d220*/  IADD3 R6, P1, R0, R139, RZ ;  /* 0x0000008b00067210 */ /* 0x008fca0007f3e0ff */
[----:B------:R-:W-:-:S05]  /*d230*/  IMAD.X R7, R179, 0x1, R151, P1 ;  /* 0x00000001b3077824 */ /* 0x000fca00008e0697 */
[----:B------:R4:W3:Y:S02]  /*d240*/  @!P0 LDG.E.U8 R14, desc[UR16][R6.64] ;  /* 0x00000010060e8981 */ /* 0x0008e4000c1e1100 */
[----:B----4-:R-:W-:-:S05]  /*d250*/  IADD3 R6, P1, R0, R137, RZ ;  /* 0x0000008900067210 */ /* 0x010fca0007f3e0ff */
[----:B------:R-:W-:-:S05]  /*d260*/  IMAD.X R7, R179, 0x1, R147, P1 ;  /* 0x00000001b3077824 */ /* 0x000fca00008e0693 */
[----:B------:R2:W4:Y:S02]  /*d270*/  @!P0 LDG.E.U8 R13, desc[UR16][R6.64] ;  /* 0x00000010060d8981 */ /* 0x000524000c1e1100 */
[----:B--2---:R-:W-:-:S05]  /*d280*/  IADD3 R6, P1, R0, R136, RZ ;  /* 0x0000008800067210 */ /* 0x004fca0007f3e0ff */
[----:B------:R-:W-:-:S05]  /*d290*/  IMAD.X R7, R179, 0x1, R143, P1 ;  /* 0x00000001b3077824 */ /* 0x000fca00008e068f */
[----:B------:R2:W4:Y:S02]  /*d2a0*/  @!P0 LDG.E.U8 R12, desc[UR16][R6.64] ;  /* 0x00000010060c8981 */ /* 0x000524000c1e1100 */
[----:B--2---:R-:W-:Y:S02]  /*d2b0*/  IADD3 R6, P1, R0, R138, RZ ;  /* 0x0000008a00067210 */ /* 0x004fe40007f3e0ff */
[----:B0-----:R-:W-:Y:S01]  /*d2c0*/  PRMT R166, RZ, 0x7610, R166 ;  /* 0x00007610ffa67816 */ /* 0x001fe200000000a6 */
[----:B------:R-:W2:Y:S02]  /*d2d0*/  LDL R138, [R1+0x4d0] ;  /* 0x0004d000018a7983 */ /* 0x000ea40000100800 */
[----:B------:R-:W-:-:S05]  /*d2e0*/  IMAD.X R7, R179, 0x1, R140, P1 ;  /* 0x00000001b3077824 */ /* 0x000fca00008e068c */
[----:B------:R0:W4:Y:S02]  /*d2f0*/  @!P0 LDG.E.U8 R11, desc[UR16][R6.64] ;  /* 0x00000010060b8981 */ /* 0x000124000c1e1100 */
[----:B0-----:R-:W-:-:S05]  /*d300*/  IADD3 R6, P1, R0, R251, RZ ;  /* 0x000000fb00067210 */ /* 0x001fca0007f3e0ff */
        /* <DEDUP_REMOVED lines=10> */
[----:B------:R0:W3:Y:S02]  /*d3b0*/  @!P0 LDG.E.U8 R23, desc[UR16][R6.64] ;  /* 0x0000001006178981 */ /* 0x0000e4000c1e1100 */
        /* <DEDUP_REMOVED lines=17> */
[----:B------:R0:W4:Y:S01]  /*d4d0*/  @!P0 LDG.E.U8 R166, desc[UR16][R6.64] ;  /* 0x0000001006a68981 */ /* 0x000122000c1e1100 */
[----:B-1----:R-:W-:Y:S02]  /*d4e0*/  PRMT R165, RZ, 0x7610, R165 ;  /* 0x00007610ffa57816 */ /* 0x002fe400000000a5 */
[----:B0-----:R-:W-:-:S05]  /*d4f0*/  IADD3 R6, P1, R0, R211, RZ ;  /* 0x000000d300067210 */ /* 0x001fca0007f3e0ff */
[----:B------:R-:W-:-:S05]  /*d500*/  IMAD.X R7, R179, 0x1, R210, P1 ;  /* 0x00000001b3077824 */ /* 0x000fca00008e06d2 */
[----:B------:R0:W4:Y:S01]  /*d510*/  @!P0 LDG.E.U8 R165, desc[UR16][R6.64] ;  /* 0x0000001006a58981 */ /* 0x000122000c1e1100 */
[----:B------:R-:W-:Y:S02]  /*d520*/  PRMT R164, RZ, 0x7610, R164 ;  /* 0x00007610ffa47816 */ /* 0x000fe400000000a4 */
        /* <DEDUP_REMOVED lines=21> */
[----:B------:R-:W-:Y:S01]  /*d680*/  IMAD.X R7, R179, 0x1, R186, P1 ;  /* 0x00000001b3077824 */ /* 0x000fe200008e06ba */
[----:B------:R-:W-:Y:S04]  /*d690*/  STL [R1+0x8b0], R250 ;  /* 0x0008b0fa01007387 */ /* 0x000fe80000100800 */
[----:B------:R0:W4:Y:S04]  /*d6a0*/  @!P0 LDG.E.U8 R159, desc[UR16][R6.64] ;  /* 0x00000010069f8981 */ /* 0x000128000c1e1100 */
[----:B------:R-:W-:Y:S01]  /*d6b0*/  STL [R1+0x590], R3 ;  /* 0x0005900301007387 */ /* 0x000fe20000100800 */
[----:B0-----:R-:W-:-:S03]  /*d6c0*/  IADD3 R6, P1, R0, R3, RZ ;  /* 0x0000000300067210 */ /* 0x001fc60007f3e0ff */
[----:B------:R0:W-:Y:S02]  /*d6d0*/  STL [R1+0x594], R4 ;  /* 0x0005940401007387 */ /* 0x0001e40000100800 */
[----:B------:R-:W-:Y:S02]  /*d6e0*/  IMAD.X R7, R179, 0x1, R4, P1 ;  /* 0x00000001b3077824 */ /* 0x000fe400008e0604 */
[----:B0-----:R-:W3:Y:S01]  /*d6f0*/  LDL.LU R4, [R1+0x4c0] ;  /* 0x0004c00001047983 */ /* 0x001ee20000300800 */
[----:B------:R-:W-:-:S06]  /*d700*/  PRMT R173, RZ, 0x7610, R173 ;  /* 0x00007610ffad7816 */ /* 0x000fcc00000000ad */
[----:B------:R2:W4:Y:S04]  /*d710*/  @!P0 LDG.E.U8 R173, desc[UR16][R6.64] ;  /* 0x0000001006ad8981 */ /* 0x000528000c1e1100 */
[----:B------:R0:W-:Y:S01]  /*d720*/  STS.U8 [R180+UR6+0x1f00], R158 ;  /* 0x001f009eb4007988 */ /* 0x0001e20008000006 */
[----:B--2---:R-:W-:-:S03]  /*d730*/  IADD3 R6, P1, R0, R138, RZ ;  /* 0x0000008a00067210 */ /* 0x004fc60007f3e0ff */
[----:B------:R-:W2:Y:S01]  /*d740*/  LDL R138, [R1+0x490] ;  /* 0x00049000018a7983 */ /* 0x000ea20000100800 */
[----:B0-----:R-:W-:Y:S01]  /*d750*/  PRMT R158, RZ, 0x7610, R158 ;  /* 0x00007610ff9e7816 */ /* 0x001fe2000000009e */
[----:B------:R-:W-:Y:S02]  /*d760*/  IMAD.X R7, R179, 0x1, R2, P1 ;  /* 0x00000001b3077824 */ /* 0x000fe400008e0602 */
[----:B------:R-:W4:Y:S04]  /*d770*/  LDL.LU R3, [R1+0x48c] ;  /* 0x00048c0001037983 */ /* 0x000f280000300800 */
[----:B------:R3:W4:Y:S04]  /*d780*/  @!P0 LDG.E.U8 R158, desc[UR16][R6.64] ;  /* 0x00000010069e8981 */ /* 0x000728000c1e1100 */
[----:B------:R0:W-:Y:S04]  /*d790*/  STL [R1+0x598], R2 ;  /* 0x0005980201007387 */ /* 0x0001e80000100800 */
[----:B0-----:R-:W4:Y:S01]  /*d7a0*/  LDL.LU R2, [R1+0x47c] ;  /* 0x00047c0001027983 */ /* 0x001f220000300800 */
[----:B---3--:R-:W-:-:S03]  /*d7b0*/  IADD3 R6, P1, R0, R4, RZ ;  /* 0x0000000400067210 */ /* 0x008fc60007f3e0ff */
[----:B------:R-:W-:Y:S02]  /*d7c0*/  STL [R1+0x59c], R4 ;  /* 0x00059c0401007387 */ /* 0x000fe40000100800 */
[----:B------:R-:W-:Y:S02]  /*d7d0*/  IMAD.X R7, R179, 0x1, R8, P1 ;  /* 0x00000001b3077824 */ /* 0x000fe400008e0608 */
[----:B------:R0:W-:Y:S04]  /*d7e0*/  STL [R1+0x5a0], R8 ;  /* 0x0005a00801007387 */ /* 0x0001e80000100800 */
[----:B0-----:R-:W3:Y:S04]  /*d7f0*/  LDL.LU R8, [R1+0x4a0] ;  /* 0x0004a00001087983 */ /* 0x001ee80000300800 */
[----:B------:R0:W-:Y:S02]  /*d800*/  STS.U8 [R180+UR6+0x1600], R157 ;  /* 0x0016009db4007988 */ /* 0x0001e40008000006 */
[----:B0-----:R-:W-:-:S02]  /*d810*/  PRMT R157, RZ, 0x7610, R157 ;  /* 0x00007610ff9d7816 */ /* 0x001fc4000000009d */
[----:B------:R0:W-:Y:S04]  /*d820*/  STS.U8 [R180+UR6+0x2000], R156 ;  /* 0x0020009cb4007988 */ /* 0x0001e80008000006 */
[----:B------:R1:W4:Y:S01]  /*d830*/  @!P0 LDG.E.U8 R157, desc[UR16][R6.64] ;  /* 0x00000010069d8981 */ /* 0x000322000c1e1100 */
[----:B0-----:R-:W-:Y:S02]  /*d840*/  PRMT R156, RZ, 0x7610, R156 ;  /* 0x00007610ff9c7816 */ /* 0x001fe4000000009c */
[C---:B-1----:R-:W-:Y:S02]  /*d850*/  IADD3 R6, P1, R0.reuse, R141, RZ ;  /* 0x0000008d00067210 */ /* 0x042fe40007f3e0ff */
[----:B------:R-:W4:Y:S03]  /*d860*/  LDL R141, [R1+0x470] ;  /* 0x00047000018d7983 */ /* 0x000f260000100800 */
[----:B------:R-:W-:Y:S01]  /*d870*/  IMAD.X R7, R179, 0x1, R182, P1 ;  /* 0x00000001b3077824 */ /* 0x000fe200008e06b6 */
        /* <DEDUP_REMOVED lines=12> */
[----:B------:R2:W3:Y:S01]  /*d940*/  @!P0 LDG.E.U8 R155, desc[UR16][R6.64] ;  /* 0x00000010069b8981 */ /* 0x0004e2000c1e1100 */
[----:B0-----:R-:W-:Y:S02]  /*d950*/  PRMT R154, RZ, 0x7610, R154 ;  /* 0x00007610ff9a7816 */ /* 0x001fe4000000009a */
[C---:B--2---:R-:W-:Y:S02]  /*d960*/  IADD3 R6, P1, R0.reuse, R138, RZ ;  /* 0x0000008a00067210 */ /* 0x044fe40007f3e0ff */
[----:B------:R-:W2:Y:S03]  /*d970*/  LDL R138, [R1+0x450] ;  /* 0x00045000018a7983 */ /* 0x000ea60000100800 */
[----:B----4-:R-:W-:Y:S01]  /*d980*/  IMAD.X R7, R179, 0x1, R3, P1 ;  /* 0x00000001b3077824 */ /* 0x010fe200008e0603 */
        /* <DEDUP_REMOVED lines=86> */
[----:B------:R0:W-:Y:S04]  /*def0*/  STL [R1+0x5ec], R182 ;  /* 0x0005ecb601007387 */ /* 0x0001e80000100800 */
[----:B------:R3:W4:Y:S04]  /*df00*/  @!P0 LDG.E.U8 R16, desc[UR16][R6.64] ;  /* 0x0000001006108981 */ /* 0x000728000c1e1100 */
[----:B0-----:R-:W4:Y:S01]  /*df10*/  LDL.LU R182, [R1+0x39c] ;  /* 0x00039c0001b67983 */ /* 0x001f220000300800 */
[----:B---3--:R-:W-:-:S03]  /*df20*/  IADD3 R6, P1, R0, R8, RZ ;  /* 0x0000000800067210 */ /* 0x008fc60007f3e0ff */
[----:B------:R0:W-:Y:S04]  /*df30*/  STL [R1+0x5f0], R8 ;  /* 0x0005f00801007387 */ /* 0x0001e80000100800 */
[----:B0-----:R-:W3:Y:S01]  /*df40*/  LDL.LU R8, [R1+0x3c0] ;  /* 0x0003c00001087983 */ /* 0x001ee20000300800 */
[----:B------:R-:W-:-:S03]  /*df50*/  IMAD.X R7, R179, 0x1, R5, P1 ;  /* 0x00000001b3077824 */ /* 0x000fc600008e0605 */
[----:B------:R0:W-:Y:S02]  /*df60*/  STS.U8 [R180+UR6+0x2a00], R15 ;  /* 0x002a000fb4007988 */ /* 0x0001e40008000006 */
[----:B0-----:R-:W-:Y:S02]  /*df70*/  PRMT R15, RZ, 0x7610, R15 ;  /* 0x00007610ff0f7816 */ /* 0x001fe4000000000f */
[----:B------:R0:W-:Y:S04]  /*df80*/  STS.U8 [R180+UR6+0x2b00], R14 ;  /* 0x002b000eb4007988 */ /* 0x0001e80008000006 */
[----:B------:R2:W3:Y:S01]  /*df90*/  @!P0 LDG.E.U8 R15, desc[UR16][R6.64] ;  /* 0x00000010060f8981 */ /* 0x0004e2000c1e1100 */
[----:B0-----:R-:W-:Y:S02]  /*dfa0*/  PRMT R14, RZ, 0x7610, R14 ;  /* 0x00007610ff0e7816 */ /* 0x001fe4000000000e */
[C---:B--2---:R-:W-:Y:S01]  /*dfb0*/  IADD3 R6, P1, R0.reuse, R138, RZ ;  /* 0x0000008a00067210 */ /* 0x044fe20007f3e0ff */
[----:B------:R0:W-:Y:S04]  /*dfc0*/  STL [R1+0x5f4], R5 ;  /* 0x0005f40501007387 */ /* 0x0001e80000100800 */
[----:B----4-:R-:W-:Y:S01]  /*dfd0*/  IMAD.X R7, R179, 0x1, R3, P1 ;  /* 0x00000001b3077824 */ /* 0x010fe200008e0603 */
[----:B------:R-:W2:Y:S04]  /*dfe0*/  LDL R138, [R1+0x390] ;  /* 0x00039000018a7983 */ /* 0x000ea80000100800 */
[----:B------:R3:W4:Y:S04]  /*dff0*/  @!P0 LDG.E.U8 R14, desc[UR16][R6.64] ;  /* 0x00000010060e8981 */ /* 0x000728000c1e1100 */
[----:B0-----:R-:W4:Y:S04]  /*e000*/  LDL.LU R5, [R1+0x37c] ;  /* 0x00037c0001057983 */ /* 0x001f280000300800 */
[----:B------:R-:W-:Y:S01]  /*e010*/  STL [R1+0x5f8], R3 ;  /* 0x0005f80301007387 */ /* 0x000fe20000100800 */
[----:B---3--:R-:W-:-:S03]  /*e020*/  IADD3 R6, P1, R0, R8, RZ ;  /* 0x0000000800067210 */ /* 0x008fc60007f3e0ff */
[----:B------:R0:W-:Y:S04]  /*e030*/  STL [R1+0x5fc], R8 ;  /* 0x0005fc0801007387 */ /* 0x0001e80000100800 */
[----:B0-----:R-:W3:Y:S01]  /*e040*/  LDL.LU R8, [R1+0x3a0] ;  /* 0x0003a00001087983 */ /* 0x001ee20000300800 */
[----:B------:R-:W-:-:S03]  /*e050*/  IMAD.X R7, R179, 0x1, R2, P1 ;  /* 0x00000001b3077824 */ /* 0x000fc600008e0602 */
[----:B------:R0:W-:Y:S02]  /*e060*/  STS.U8 [R180+UR6+0x2c00], R13 ;  /* 0x002c000db4007988 */ /* 0x0001e40008000006 */
[----:B0-----:R-:W-:Y:S02]  /*e070*/  PRMT R13, RZ, 0x7610, R13 ;  /* 0x00007610ff0d7816 */ /* 0x001fe4000000000d */
[----:B------:R0:W-:Y:S04]  /*e080*/  STS.U8 [R180+UR6+0x2d00], R12 ;  /* 0x002d000cb4007988 */ /* 0x0001e80008000006 */
[----:B------:R1:W4:Y:S01]  /*e090*/  @!P0 LDG.E.U8 R13, desc[UR16][R6.64] ;  /* 0x00000010060d8981 */ /* 0x000322000c1e1100 */
[----:B0-----:R-:W-:Y:S02]  /*e0a0*/  PRMT R12, RZ, 0x7610, R12 ;  /* 0x00007610ff0c7816 */ /* 0x001fe4000000000c */
[C---:B-1----:R-:W-:Y:S01]  /*e0b0*/  IADD3 R6, P1, R0.reuse, R141, RZ ;  /* 0x0000008d00067210 */ /* 0x042fe20007f3e0ff */
[----:B------:R0:W-:Y:S04]  /*e0c0*/  STL [R1+0x600], R2 ;  /* 0x0006000201007387 */ /* 0x0001e80000100800 */
[----:B------:R-:W-:Y:S01]  /*e0d0*/  IMAD.X R7, R179, 0x1, R4, P1 ;  /* 0x00000001b3077824 */ /* 0x000fe200008e0604 */
[----:B------:R-:W4:Y:S04]  /*e0e0*/  LDL R141, [R1+0x370] ;  /* 0x00037000018d7983 */ /* 0x000f280000100800 */
[----:B------:R3:W4:Y:S04]  /*e0f0*/  @!P0 LDG.E.U8 R12, desc[UR16][R6.64] ;  /* 0x00000010060c8981 */ /* 0x000728000c1e1100 */
[----:B0-----:R-:W4:Y:S04]  /*e100*/  LDL.LU R2, [R1+0x35c] ;  /* 0x00035c0001027983 */ /* 0x001f280000300800 */
[----:B------:R-:W4:Y:S04]  /*e110*/  LDL.LU R3, [R1+0x36c] ;  /* 0x00036c0001037983 */ /* 0x000f280000300800 */
[----:B------:R-:W-:Y:S04]  /*e120*/  STL [R1+0x604], R4 ;  /* 0x0006040401007387 */ /* 0x000fe80000100800 */
[----:B------:R-:W-:Y:S04]  /*e130*/  STS.U8 [R180+UR6+0x2e00], R11 ;  /* 0x002e000bb4007988 */ /* 0x000fe80008000006 */
        /* <DEDUP_REMOVED lines=14> */
[----:B------:R-:W-:Y:S01]  /*e220*/  STS.U8 [R180+UR6+0x3f00], R159 ;  /* 0x003f009fb4007988 */ /* 0x000fe20008000006 */
[----:B---3--:R-:W-:-:S03]  /*e230*/  IADD3 R6, P1, R0, R8, RZ ;  /* 0x0000000800067210 */ /* 0x008fc60007f3e0ff */
[----:B------:R0:W-:Y:S04]  /*e240*/  STL [R1+0x608], R8 ;  /* 0x0006080801007387 */ /* 0x0001e80000100800 */
[----:B0-----:R-:W3:Y:S04]  /*e250*/  LDL.LU R8, [R1+0x380] ;  /* 0x0003800001087983 */ /* 0x001ee80000300800 */
[----:B------:R0:W-:Y:S04]  /*e260*/  STL [R1+0x60c], R182 ;  /* 0x00060cb601007387 */ /* 0x0001e80000100800 */
[----:B------:R-:W4:Y:S01]  /*e270*/  LDL.LU R180, [R1+0x38c] ;  /* 0x00038c0001b47983 */ /* 0x000f220000300800 */
[----:B------:R-:W-:Y:S01]  /*e280*/  PRMT R11, RZ, 0x7610, R11 ;  /* 0x00007610ff0b7816 */ /* 0x000fe2000000000b */
[----:B------:R-:W-:-:S05]  /*e290*/  IMAD.X R7, R179, 0x1, R182, P1 ;  /* 0x00000001b3077824 */ /* 0x000fca00008e06b6 */
[----:B------:R2:W3:Y:S01]  /*e2a0*/  @!P0 LDG.E.U8 R11, desc[UR16][R6.64] ;  /* 0x00000010060b8981 */ /* 0x0004e2000c1e1100 */
[----:B------:R-:W-:Y:S02]  /*e2b0*/  PRMT R10, RZ, 0x7610, R10 ;  /* 0x00007610ff0a7816 */ /* 0x000fe4000000000a */
[----:B--2---:R-:W-:Y:S02]  /*e2c0*/  IADD3 R6, P1, R0, R138, RZ ;  /* 0x0000008a00067210 */ /* 0x004fe40007f3e0ff */
[----:B------:R-:W2:Y:S04]  /*e2d0*/  LDL R138, [R1+0x350] ;  /* 0x00035000018a7983 */ /* 0x000ea80000100800 */
[----:B0-----:R-:W2:Y:S04]  /*e2e0*/  LDL.LU R182, [R1+0x33c] ;  /* 0x00033c0001b67983 */ /* 0x001ea80000300800 */
[----:B------:R-:W2:Y:S01]  /*e2f0*/  LDL.LU R4, [R1+0x34c] ;  /* 0x00034c0001047983 */ /* 0x000ea20000300800 */
[----:B----4-:R-:W-:-:S03]  /*e300*/  IMAD.X R7, R179, 0x1, R180, P1 ;  /* 0x00000001b3077824 */ /* 0x010fc600008e06b4 */
[----:B------:R-:W-:Y:S04]  /*e310*/  STL [R1+0x610], R180 ;  /* 0x000610b401007387 */ /* 0x000fe80000100800 */
[----:B------:R0:W4:Y:S04]  /*e320*/  @!P0 LDG.E.U8 R10, desc[UR16][R6.64] ;  /* 0x00000010060a8981 */ /* 0x000128000c1e1100 */
[----:B---3--:R1:W-:Y:S01]  /*e330*/  STL [R1+0x614], R8 ;  /* 0x0006140801007387 */ /* 0x0083e20000100800 */
[----:B0-----:R-:W-:-:S03]  /*e340*/  IADD3 R6, P1, R0, R8, RZ ;  /* 0x0000000800067210 */ /* 0x001fc60007f3e0ff */
[----:B-1----:R-:W3:Y:S01]  /*e350*/  LDL.LU R8, [R1+0x360] ;  /* 0x0003600001087983 */ /* 0x002ee20000300800 */
[----:B------:R-:W-:Y:S01]  /*e360*/  PRMT R178, RZ, 0x7610, R178 ;  /* 0x00007610ffb27816 */ /* 0x000fe200000000b2 */
[----:B------:R-:W-:-:S05]  /*e370*/  IMAD.X R7, R179, 0x1, R5, P1 ;  /* 0x00000001b3077824 */ /* 0x000fca00008e0605 */
[----:B------:R0:W4:Y:S01]  /*e380*/  @!P0 LDG.E.U8 R178, desc[UR16][R6.64] ;  /* 0x0000001006b28981 */ /* 0x000122000c1e1100 */
[----:B------:R-:W-:-:S03]  /*e390*/  PRMT R177, RZ, 0x7610, R177 ;  /* 0x00007610ffb17816 */ /* 0x000fc600000000b1 */
[----:B------:R1:W-:Y:S01]  /*e3a0*/  STL [R1+0x618], R5 ;  /* 0x0006180501007387 */ /* 0x0003e20000100800 */
[----:B0-----:R-:W-:-:S03]  /*e3b0*/  IADD3 R6, P1, R0, R141, RZ ;  /* 0x0000008d00067210 */ /* 0x001fc60007f3e0ff */
[----:B------:R-:W4:Y:S02]  /*e3c0*/  LDL R141, [R1+0x330] ;  /* 0x00033000018d7983 */ /* 0x000f240000100800 */
[----:B------:R-:W-:Y:S02]  /*e3d0*/  IMAD.X R7, R179, 0x1, R3, P1 ;  /* 0x00000001b3077824 */ /* 0x000fe400008e0603 */
[----:B-1----:R-:W4:Y:S04]  /*e3e0*/  LDL.LU R5, [R1+0x31c] ;  /* 0x00031c0001057983 */ /* 0x002f280000300800 */
[----:B------:R-:W4:Y:S04]  /*e3f0*/  LDL.LU R180, [R1+0x32c] ;  /* 0x00032c0001b47983 */ /* 0x000f280000300800 */
[----:B------:R-:W-:Y:S04]  /*e400*/  STL [R1+0x61c], R3 ;  /* 0x00061c0301007387 */ /* 0x000fe80000100800 */
[----:B------:R3:W4:Y:S02]  /*e410*/  @!P0 LDG.E.U8 R177, desc[UR16][R6.64] ;  /* 0x0000001006b18981 */ /* 0x000724000c1e1100 */
[----:B---3--:R-:W-:-:S02]  /*e420*/  IADD3 R6, P1, R0, R8, RZ ;  /* 0x0000000800067210 */ /* 0x008fc40007f3e0ff */
[----:B------:R0:W-:Y:S04]  /*e430*/  STL [R1+0x620], R8 ;  /* 0x0006200801007387 */ /* 0x0001e80000100800 */
[----:B0-----:R-:W3:Y:S01]  /*e440*/  LDL.LU R8, [R1+0x340] ;  /* 0x0003400001087983 */ /* 0x001ee20000300800 */
[----:B------:R-:W-:Y:S01]  /*e450*/  PRMT R176, RZ, 0x7610, R176 ;  /* 0x00007610ffb07816 */ /* 0x000fe200000000b0 */
[----:B------:R-:W-:-:S05]  /*e460*/  IMAD.X R7, R179, 0x1, R2, P1 ;  /* 0x00000001b3077824 */ /* 0x000fca00008e0602 */
[----:B------:R2:W4:Y:S01]  /*e470*/  @!P0 LDG.E.U8 R176, desc[UR16][R6.64] ;  /* 0x0000001006b08981 */ /* 0x000522000c1e1100 */
[----:B------:R-:W-:-:S03]  /*e480*/  PRMT R175, RZ, 0x7610, R175 ;  /* 0x00007610ffaf7816 */ /* 0x000fc600000000af */
[----:B------:R0:W-:Y:S01]  /*e490*/  STL [R1+0x624], R2 ;  /* 0x0006240201007387 */ /* 0x0001e20000100800 */
[----:B--2---:R-:W-:-:S03]  /*e4a0*/  IADD3 R6, P1, R0, R138, RZ ;  /* 0x0000008a00067210 */ /* 0x004fc60007f3e0ff */
[----:B------:R-:W2:Y:S02]  /*e4b0*/  LDL R138, [R1+0x310] ;  /* 0x00031000018a7983 */ /* 0x000ea40000100800 */
[----:B------:R-:W-:Y:S02]  /*e4c0*/  IMAD.X R7, R179, 0x1, R4, P1 ;  /* 0x00000001b3077824 */ /* 0x000fe400008e0604 */
[----:B0-----:R-:W2:Y:S04]  /*e4d0*/  LDL.LU R2, [R1+0x2fc] ;  /* 0x0002fc0001027983 */ /* 0x001ea80000300800 */
[----:B------:R-:W2:Y:S04]  /*e4e0*/  LDL.LU R3, [R1+0x30c] ;  /* 0x00030c0001037983 */ /* 0x000ea80000300800 */
[----:B------:R-:W-:Y:S04]  /*e4f0*/  STL [R1+0x628], R4 ;  /* 0x0006280401007387 */ /* 0x000fe80000100800 */
[----:B------:R3:W2:Y:S02]  /*e500*/  @!P0 LDG.E.U8 R175, desc[UR16][R6.64] ;  /* 0x0000001006af8981 */ /* 0x0006a4000c1e1100 */
[----:B---3--:R-:W-:-:S02]  /*e510*/  IADD3 R6, P1, R0, R8, RZ ;  /* 0x0000000800067210 */ /* 0x008fc40007f3e0ff */
[----:B------:R0:W-:Y:S04]  /*e520*/  STL [R1+0x62c], R8 ;  /* 0x00062c0801007387 */ /* 0x0001e80000100800 */
[----:B0-----:R-:W3:Y:S01]  /*e530*/  LDL.LU R8, [R1+0x320] ;  /* 0x0003200001087983 */ /* 0x001ee20000300800 */
[----:B------:R-:W-:Y:S01]  /*e540*/  PRMT R174, RZ, 0x7610, R174 ;  /* 0x00007610ffae7816 */ /* 0x000fe200000000ae */
[----:B------:R-:W-:-:S05]  /*e550*/  IMAD.X R7, R179, 0x1, R182, P1 ;  /* 0x00000001b3077824 */ /* 0x000fca00008e06b6 */
[----:B------:R4:W2:Y:S04]  /*e560*/  @!P0 LDG.E.U8 R174, desc[UR16][R6.64] ;  /* 0x0000001006ae8981 */ /* 0x0008a8000c1e1100 */
[----:B------:R0:W-:Y:S01]  /*e570*/  STS.U8 [R9+UR6+0x80], R173 ;  /* 0x000080ad09007988 */ /* 0x0001e20008000006 */
[----:B----4-:R-:W-:-:S03]  /*e580*/  IADD3 R6, P1, R0, R141, RZ ;  /* 0x0000008d00067210 */ /* 0x010fc60007f3e0ff */
[----:B------:R1:W-:Y:S01]  /*e590*/  STL [R1+0x630], R182 ;  /* 0x000630b601007387 */ /* 0x0003e20000100800 */
[----:B0-----:R-:W-:Y:S01]  /*e5a0*/  PRMT R173, RZ, 0x7610, R173 ;  /* 0x00007610ffad7816 */ /* 0x001fe200000000ad */
[----:B------:R-:W-:Y:S02]  /*e5b0*/  IMAD.X R7, R179, 0x1, R180, P1 ;  /* 0x00000001b3077824 */ /* 0x000fe400008e06b4 */
[----:B------:R-:W4:Y:S04]  /*e5c0*/  LDL R141, [R1+0x2f0] ;  /* 0x0002f000018d7983 */ /* 0x000f280000100800 */
[----:B------:R3:W4:Y:S04]  /*e5d0*/  @!P0 LDG.E.U8 R173, desc[UR16][R6.64] ;  /* 0x0000001006ad8981 */ /* 0x000728000c1e1100 */
[----:B-1----:R-:W4:Y:S04]  /*e5e0*/  LDL.LU R182, [R1+0x2dc] ;  /* 0x0002dc0001b67983 */ /* 0x002f280000300800 */
[----:B------:R-:W4:Y:S04]  /*e5f0*/  LDL.LU R4, [R1+0x2ec] ;  /* 0x0002ec0001047983 */ /* 0x000f280000300800 */
[----:B------:R-:W-:Y:S01]  /*e600*/  STL [R1+0x634], R180 ;  /* 0x000634b401007387 */ /* 0x000fe20000100800 */
[----:B---3--:R-:W-:-:S03]  /*e610*/  IADD3 R6, P1, R0, R8, RZ ;  /* 0x0000000800067210 */ /* 0x008fc60007f3e0ff */
        /* <DEDUP_REMOVED lines=19> */
[----:B------:R4:W2:Y:S01]  /*e750*/  @!P0 LDG.E.U8 R170, desc[UR16][R6.64] ;  /* 0x0000001006aa8981 */ /* 0x0008a2000c1e1100 */
[----:B------:R-:W-:-:S03]  /*e760*/  PRMT R169, RZ, 0x7610, R169 ;  /* 0x00007610ffa97816 */ /* 0x000fc600000000a9 */
[----:B------:R0:W-:Y:S04]  /*e770*/  STL [R1+0x648], R2 ;  /* 0x0006480201007387 */ /* 0x0001e80000100800 */
[----:B------:R-:W2:Y:S01]  /*e780*/  LDL R144, [R1+0x2b0] ;  /* 0x0002b00001907983 */ /* 0x000ea20000100800 */
[----:B----4-:R-:W-:-:S03]  /*e790*/  IADD3 R6, P1, R0, R141, RZ ;  /* 0x0000008d00067210 */ /* 0x010fc60007f3e0ff */
[----:B0-----:R-:W4:Y:S02]  /*e7a0*/  LDL.LU R2, [R1+0x29c] ;  /* 0x00029c0001027983 */ /* 0x001f240000300800 */
[----:B------:R-:W-:Y:S02]  /*e7b0*/  IMAD.X R7, R179, 0x1, R4, P1 ;  /* 0x00000001b3077824 */ /* 0x000fe400008e0604 */
        /* <DEDUP_REMOVED lines=10> */
[----:B------:R0:W-:Y:S04]  /*e860*/  STL [R1+0x654], R182 ;  /* 0x000654b601007387 */ /* 0x0001e80000100800 */
[----:B------:R-:W4:Y:S01]  /*e870*/  LDL R141, [R1+0x290] ;  /* 0x00029000018d7983 */ /* 0x000f220000100800 */
        /* <DEDUP_REMOVED lines=13> */
[----:B------:R-:W-:Y:S02]  /*e950*/  PRMT R165, RZ, 0x7610, R165 ;  /* 0x00007610ffa57816 */ /* 0x000fe400000000a5 */
[----:B0-----:R-:W-:Y:S01]  /*e960*/  IADD3 R6, P1, R0, R144, RZ ;  /* 0x0000009000067210 */ /* 0x001fe20007f3e0ff */
[----:B------:R0:W-:Y:S04]  /*e970*/  STL [R1+0x660], R5 ;  /* 0x0006600501007387 */ /* 0x0001e80000100800 */
[----:B----4-:R-:W-:-:S05]  /*e980*/  IMAD.X R7, R179, 0x1, R3, P1 ;  /* 0x00000001b3077824 */ /* 0x010fca00008e0603 */
[----:B------:R3:W4:Y:S04]  /*e990*/  @!P0 LDG.E.U8 R165, desc[UR16][R6.64] ;  /* 0x0000001006a58981 */ /* 0x000728000c1e1100 */
[----:B0-----:R-:W4:Y:S04]  /*e9a0*/  LDL.LU R5, [R1+0x25c] ;  /* 0x00025c0001057983 */ /* 0x001f280000300800 */
        /* <DEDUP_REMOVED lines=8> */
[----:B------:R-:W-:Y:S02]  /*ea30*/  PRMT R163, RZ, 0x7610, R163 ;  /* 0x00007610ffa37816 */ /* 0x000fe400000000a3 */
[----:B0-----:R-:W-:-:S05]  /*ea40*/  IADD3 R6, P1, R0, R141, RZ ;  /* 0x0000008d00067210 */ /* 0x001fca0007f3e0ff */
[----:B--2---:R-:W-:-:S05]  /*ea50*/  IMAD.X R7, R179, 0x1, R4, P1 ;  /* 0x00000001b3077824 */ /* 0x004fca00008e0604 */
[----:B------:R3:W2:Y:S01]  /*ea60*/  @!P0 LDG.E.U8 R163, desc[UR16][R6.64] ;  /* 0x0000001006a38981 */ /* 0x0006a2000c1e1100 */
[----:B------:R-:W-:-:S03]  /*ea70*/  PRMT R162, RZ, 0x7610, R162 ;  /* 0x00007610ffa27816 */ /* 0x000fc600000000a2 */
[----:B------:R0:W-:Y:S04]  /*ea80*/  STL [R1+0x66c], R2 ;  /* 0x00066c0201007387 */ /* 0x0001e80000100800 */
[----:B------:R-:W4:Y:S04]  /*ea90*/  LDL.LU R144, [R1+0x250] ;  /* 0x0002500001907983 */ /* 0x000f280000300800 */
[----:B------:R-:W2:Y:S04]  /*eaa0*/  LDL.LU R148, [R1+0x260] ;  /* 0x0002600001947983 */ /* 0x000ea80000300800 */
[----:B0-----:R-:W4:Y:S04]  /*eab0*/  LDL.LU R2, [R1+0x23c] ;  /* 0x00023c0001027983 */ /* 0x001f280000300800 */
[----:B------:R-:W4:Y:S04]  /*eac0*/  LDL.LU R3, [R1+0x24c] ;  /* 0x00024c0001037983 */ /* 0x000f280000300800 */
[----:B------:R-:W4:Y:S01]  /*ead0*/  LDL.LU R250, [R1+0x20c] ;  /* 0x00020c0001fa7983 */ /* 0x000f220000300800 */
[----:B---3--:R-:W-:-:S05]  /*eae0*/  IADD3 R6, P1, R0, R8, RZ ;  /* 0x0000000800067210 */ /* 0x008fca0007f3e0ff */
[----:B------:R-:W-:-:S05]  /*eaf0*/  IMAD.X R7, R179, 0x1, R182, P1 ;  /* 0x00000001b3077824 */ /* 0x000fca00008e06b6 */
[----:B------:R0:W3:Y:S02]  /*eb00*/  @!P0 LDG.E.U8 R162, desc[UR16][R6.64] ;  /* 0x0000001006a28981 */ /* 0x0000e4000c1e1100 */
[----:B0-----:R-:W-:Y:S02]  /*eb10*/  IADD3 R6, P1, R0, R138, RZ ;  /* 0x0000008a00067210 */ /* 0x001fe40007f3e0ff */
[----:B------:R-:W3:Y:S04]  /*eb20*/  LDL.LU R138, [R1+0x230] ;  /* 0x00023000018a7983 */ /* 0x000ee80000300800 */
[----:B------:R-:W3:Y:S04]  /*eb30*/  LDL.LU R141, [R1+0x240] ;  /* 0x00024000018d7983 */ /* 0x000ee80000300800 */
[----:B------:R-:W4:Y:S04]  /*eb40*/  LDL.LU R145, [R1+0x21c] ;  /* 0x00021c0001917983 */ /* 0x000f280000300800 */
[----:B------:R-:W2:Y:S04]  /*eb50*/  LDL.LU R149, [R1+0x22c] ;  /* 0x00022c0001957983 */ /* 0x000ea80000300800 */
[----:B------:R0:W-:Y:S04]  /*eb60*/  STS.U8 [R9+UR6+0x1680], R178 ;  /* 0x001680b209007988 */ /* 0x0001e80008000006 */
[----:B0-----:R-:W3:Y:S04]  /*eb70*/  LDL.LU R178, [R1+0x220] ;  /* 0x0002200001b27983 */ /* 0x001ee80000300800 */
[----:B------:R-:W-:Y:S04]  /*eb80*/  STL.64 [R1+0x8a8], R150 ;  /* 0x0008a89601007387 */ /* 0x000fe80000100a00 */
[----:B------:R0:W-:Y:S04]  /*eb90*/  STS.U8 [R9+UR6+0x1780], R177 ;  /* 0x001780b109007988 */ /* 0x0001e80008000006 */
[----:B--2---:R-:W-:Y:S04]  /*eba0*/  STL.64 [R1+0x8a0], R148 ;  /* 0x0008a09401007387 */ /* 0x004fe80000100a00 */
[----:B------:R-:W-:Y:S04]  /*ebb0*/  STL.64 [R1+0x898], R146 ;  /* 0x0008989201007387 */ /* 0x000fe80000100a00 */
[----:B----4-:R-:W-:Y:S04]  /*ebc0*/  STL.64 [R1+0x890], R144 ;  /* 0x0008909001007387 */ /* 0x010fe80000100a00 */
[----:B------:R-:W-:Y:S04]  /*ebd0*/  STL.64 [R1+0x888], R142 ;  /* 0x0008888e01007387 */ /* 0x000fe80000100a00 */
[----:B---3--:R-:W-:Y:S04]  /*ebe0*/  STL.64 [R1+0x880], R140 ;  /* 0x0008808c01007387 */ /* 0x008fe80000100a00 */
[----:B------:R-:W-:Y:S04]  /*ebf0*/  STL.64 [R1+0x878], R138 ;  /* 0x0008788a01007387 */ /* 0x000fe80000100a00 */
        /* <DEDUP_REMOVED lines=57> */
[----:B0-----:R-:W2:Y:S01]  /*ef90*/  LDL.LU R177, [R1+0x210] ;  /* 0x0002100001b17983 */ /* 0x001ea20000300800 */
[----:B------:R-:W-:Y:S01]  /*efa0*/  PRMT R161, RZ, 0x7610, R161 ;  /* 0x00007610ffa17816 */ /* 0x000fe200000000a1 */
[----:B------:R-:W-:-:S05]  /*efb0*/  IMAD.X R7, R179, 0x1, R180, P1 ;  /* 0x00000001b3077824 */ /* 0x000fca00008e06b4 */
[----:B------:R0:W3:Y:S01]  /*efc0*/  @!P0 LDG.E.U8 R161, desc[UR16][R6.64] ;  /* 0x0000001006a18981 */ /* 0x0000e2000c1e1100 */
[----:B------:R-:W-:Y:S02]  /*efd0*/  PRMT R160, RZ, 0x7610, R160 ;  /* 0x00007610ffa07816 */ /* 0x000fe400000000a0 */
[----:B0-----:R-:W-:-:S05]  /*efe0*/  IADD3 R6, P1, R0, R148, RZ ;  /* 0x0000009400067210 */ /* 0x001fca0007f3e0ff */
[----:B------:R-:W-:-:S05]  /*eff0*/  IMAD.X R7, R179, 0x1, R5, P1 ;  /* 0x00000001b3077824 */ /* 0x000fca00008e0605 */
[----:B------:R0:W4:Y:S01]  /*f000*/  @!P0 LDG.E.U8 R160, desc[UR16][R6.64] ;  /* 0x0000001006a08981 */ /* 0x000122000c1e1100 */
[----:B------:R-:W-:Y:S02]  /*f010*/  PRMT R159, RZ, 0x7610, R159 ;  /* 0x00007610ff9f7816 */ /* 0x000fe4000000009f */
[----:B0-----:R-:W-:-:S05]  /*f020*/  IADD3 R6, P1, R0, R144, RZ ;  /* 0x0000009000067210 */ /* 0x001fca0007f3e0ff */
[----:B------:R-:W-:Y:S01]  /*f030*/  IMAD.X R7, R179, 0x1, R3, P1 ;  /* 0x00000001b3077824 */ /* 0x000fe200008e0603 */
[----:B------:R0:W-:Y:S04]  /*f040*/  STS.U8 [R9+UR6+0x180], R158 ;  /* 0x0001809e09007988 */ /* 0x0001e80008000006 */
[----:B------:R1:W4:Y:S01]  /*f050*/  @!P0 LDG.E.U8 R159, desc[UR16][R6.64] ;  /* 0x00000010069f8981 */ /* 0x000322000c1e1100 */
[----:B0-----:R-:W-:Y:S02]  /*f060*/  PRMT R158, RZ, 0x7610, R158 ;  /* 0x00007610ff9e7816 */ /* 0x001fe4000000009e */
[----:B-1----:R-:W-:-:S05]  /*f070*/  IADD3 R6, P1, R0, R141, RZ ;  /* 0x0000008d00067210 */ /* 0x002fca0007f3e0ff */
        /* <DEDUP_REMOVED lines=10> */
[----:B------:R-:W-:-:S05]  /*f120*/  IMAD.X R7, R179, 0x1, R145, P1 ;  /* 0x00000001b3077824 */ /* 0x000fca00008e0691 */
[----:B------:R2:W4:Y:S04]  /*f130*/  @!P0 LDG.E.U8 R156, desc[UR16][R6.64] ;  /* 0x00000010069c8981 */ /* 0x000528000c1e1100 */
[----:B------:R0:W-:Y:S02]  /*f140*/  STS.U8 [R9+UR6+0x1880], R176 ;  /* 0x001880b009007988 */ /* 0x0001e40008000006 */
[----:B0-----:R-:W-:Y:S01]  /*f150*/  IMAD.MOV.U32 R176, RZ, RZ, R250 ;  /* 0x000000ffffb07224 */ /* 0x001fe200078e00fa */
[----:B--2---:R-:W-:-:S05]  /*f160*/  IADD3 R6, P1, R0, R177, RZ ;  /* 0x000000b100067210 */ /* 0x004fca0007f3e0ff */
[----:B------:R-:W-:Y:S02]  /*f170*/  IMAD.X R7, R179, 0x1, R250, P1 ;  /* 0x00000001b3077824 */ /* 0x000fe400008e06fa */
[----:B------:R-:W2:Y:S04]  /*f180*/  LDL.LU R250, [R1+0x200] ;  /* 0x0002000001fa7983 */ /* 0x000ea80000300800 */
[----:B------:R0:W-:Y:S04]  /*f190*/  STS.U8 [R9+UR6+0x480], R155 ;  /* 0x0004809b09007988 */ /* 0x0001e80008000006 */
[----:B------:R1:W-:Y:S04]  /*f1a0*/  STS.U8 [R9+UR6+0x580], R154 ;  /* 0x0005809a09007988 */ /* 0x0003e80008000006 */
[----:B------:R3:W-:Y:S01]  /*f1b0*/  STS.U8 [R9+UR6+0x680], R153 ;  /* 0x0006809909007988 */ /* 0x0007e20008000006 */
[----:B0-----:R-:W-:-:S03]  /*f1c0*/  PRMT R155, RZ, 0x7610, R155 ;  /* 0x00007610ff9b7816 */ /* 0x001fc6000000009b */
[----:B------:R0:W-:Y:S04]  /*f1d0*/  STS.U8 [R9+UR6+0x780], R152 ;  /* 0x0007809809007988 */ /* 0x0001e80008000006 */
[----:B------:R2:W4:Y:S01]  /*f1e0*/  @!P0 LDG.E.U8 R155, desc[UR16][R6.64] ;  /* 0x00000010069b8981 */ /* 0x000522000c1e1100 */
[----:B-1----:R-:W-:Y:S02]  /*f1f0*/  PRMT R154, RZ, 0x7610, R154 ;  /* 0x00007610ff9a7816 */ /* 0x002fe4000000009a */
[----:B---3--:R-:W-:Y:S01]  /*f200*/  PRMT R153, RZ, 0x7610, R153 ;  /* 0x00007610ff997816 */ /* 0x008fe20000000099 */
[----:B------:R1:W-:Y:S01]  /*f210*/  STS.U8 [R9+UR6+0x880], R23 ;  /* 0x0008801709007988 */ /* 0x0003e20008000006 */
[----:B0-----:R-:W-:-:S03]  /*f220*/  PRMT R152, RZ, 0x7610, R152 ;  /* 0x00007610ff987816 */ /* 0x001fc60000000098 */
[----:B------:R0:W-:Y:S04]  /*f230*/  STS.U8 [R9+UR6+0x980], R22 ;  /* 0x0009801609007988 */ /* 0x0001e80008000006 */
[----:B------:R3:W-:Y:S01]  /*f240*/  STS.U8 [R9+UR6+0xa80], R21 ;  /* 0x000a801509007988 */ /* 0x0007e20008000006 */
[----:B-1----:R-:W-:-:S03]  /*f250*/  PRMT R23, RZ, 0x7610, R23 ;  /* 0x00007610ff177816 */ /* 0x002fc60000000017 */
[----:B------:R1:W-:Y:S01]  /*f260*/  STS.U8 [R9+UR6+0xb80], R20 ;  /* 0x000b801409007988 */ /* 0x0003e20008000006 */
[----:B0-----:R-:W-:-:S03]  /*f270*/  PRMT R22, RZ, 0x7610, R22 ;  /* 0x00007610ff167816 */ /* 0x001fc60000000016 */
[----:B------:R0:W-:Y:S01]  /*f280*/  STS.U8 [R9+UR6+0xc80], R19 ;  /* 0x000c801309007988 */ /* 0x0001e20008000006 */
[----:B---3--:R-:W-:-:S03]  /*f290*/  PRMT R21, RZ, 0x7610, R21 ;  /* 0x00007610ff157816 */ /* 0x008fc60000000015 */
        /* <DEDUP_REMOVED lines=16> */
[----:B------:R-:W4:Y:S01]  /*f3a0*/  LDL.LU.64 R24, [R1] ;  /* 0x0000000001187983 */ /* 0x000f220000300a00 */
[----:B---3--:R-:W-:-:S03]  /*f3b0*/  PRMT R12, RZ, 0x7610, R12 ;  /* 0x00007610ff0c7816 */ /* 0x008fc6000000000c */
[----:B------:R-:W3:Y:S01]  /*f3c0*/  LDL.LU.64 R26, [R1+0x8] ;  /* 0x00000800011a7983 */ /* 0x000ee20000300a00 */
[----:B-1----:R-:W-:-:S03]  /*f3d0*/  PRMT R11, RZ, 0x7610, R11 ;  /* 0x00007610ff0b7816 */ /* 0x002fc6000000000b */
[----:B------:R-:W3:Y:S04]  /*f3e0*/  LDL.LU.64 R28, [R1+0x10] ;  /* 0x00001000011c7983 */ /* 0x000ee80000300a00 */
[----:B------:R-:W3:Y:S04]  /*f3f0*/  LDL.LU.64 R30, [R1+0x18] ;  /* 0x00001800011e7983 */ /* 0x000ee80000300a00 */
[----:B------:R-:W3:Y:S04]  /*f400*/  LDL.LU.64 R32, [R1+0x20] ;  /* 0x0000200001207983 */ /* 0x000ee80000300a00 */
[----:B------:R-:W3:Y:S04]  /*f410*/  LDL.LU.64 R34, [R1+0x28] ;  /* 0x0000280001227983 */ /* 0x000ee80000300a00 */
[----:B------:R-:W3:Y:S04]  /*f420*/  LDL.LU.64 R36, [R1+0x30] ;  /* 0x0000300001247983 */ /* 0x000ee80000300a00 */
[----:B------:R0:W-:Y:S04]  /*f430*/  STS.U8 [R9+UR6+0x1580], R10 ;  /* 0x0015800a09007988 */ /* 0x0001e80008000006 */
[----:B------:R-:W3:Y:S04]  /*f440*/  LDL.LU.64 R38, [R1+0x38] ;  /* 0x0000380001267983 */ /* 0x000ee80000300a00 */
[----:B------:R-:W3:Y:S01]  /*f450*/  LDL.LU.64 R40, [R1+0x40] ;  /* 0x0000400001287983 */ /* 0x000ee20000300a00 */
[----:B0-----:R-:W-:-:S03]  /*f460*/  PRMT R10, RZ, 0x7610, R10 ;  /* 0x00007610ff0a7816 */ /* 0x001fc6000000000a */
[----:B------:R-:W3:Y:S04]  /*f470*/  LDL.LU.64 R42, [R1+0x48] ;  /* 0x00004800012a7983 */ /* 0x000ee80000300a00 */
        /* <DEDUP_REMOVED lines=44> */
[----:B------:R-:W3:Y:S01]  /*f740*/  LDL.LU.64 R132, [R1+0x1b0] ;  /* 0x0001b00001847983 */ /* 0x000ee20000300a00 */
[----:B--2---:R-:W-:-:S03]  /*f750*/  IADD3 R6, P1, R0, R250, RZ ;  /* 0x000000fa00067210 */ /* 0x004fc60007f3e0ff */
[----:B------:R-:W3:Y:S02]  /*f760*/  LDL.LU.64 R134, [R1+0x1b8] ;  /* 0x0001b80001867983 */ /* 0x000ee40000300a00 */
[----:B------:R-:W-:Y:S02]  /*f770*/  IMAD.X R7, R179, 0x1, R252, P1 ;  /* 0x00000001b3077824 */ /* 0x000fe400008e06fc */
[----:B------:R-:W3:Y:S04]  /*f780*/  LDL.LU.64 R136, [R1+0x1c0] ;  /* 0x0001c00001887983 */ /* 0x000ee80000300a00 */
[----:B------:R0:W2:Y:S04]  /*f790*/  @!P0 LDG.E.U8 R154, desc[UR16][R6.64] ;  /* 0x00000010069a8981 */ /* 0x0000a8000c1e1100 */
[----:B------:R-:W3:Y:S04]  /*f7a0*/  LDL.LU.64 R138, [R1+0x1c8] ;  /* 0x0001c800018a7983 */ /* 0x000ee80000300a00 */
[----:B------:R-:W3:Y:S01]  /*f7b0*/  LDL.LU.64 R140, [R1+0x1d0] ;  /* 0x0001d000018c7983 */ /* 0x000ee20000300a00 */
[----:B0-----:R-:W-:-:S03]  /*f7c0*/  IADD3 R6, P1, R0, R249, RZ ;  /* 0x000000f900067210 */ /* 0x001fc60007f3e0ff */
[----:B------:R-:W3:Y:S02]  /*f7d0*/  LDL.LU.64 R142, [R1+0x1d8] ;  /* 0x0001d800018e7983 */ /* 0x000ee40000300a00 */
[----:B------:R-:W-:Y:S02]  /*f7e0*/  IMAD.X R7, R179, 0x1, R248, P1 ;  /* 0x00000001b3077824 */ /* 0x000fe400008e06f8 */
[----:B------:R-:W3:Y:S04]  /*f7f0*/  LDL.LU.64 R144, [R1+0x1e0] ;  /* 0x0001e00001907983 */ /* 0x000ee80000300a00 */
[----:B------:R0:W3:Y:S04]  /*f800*/  @!P0 LDG.E.U8 R153, desc[UR16][R6.64] ;  /* 0x0000001006998981 */ /* 0x0000e8000c1e1100 */
[----:B------:R-:W3:Y:S04]  /*f810*/  LDL.LU.64 R146, [R1+0x1e8] ;  /* 0x0001e80001927983 */ /* 0x000ee80000300a00 */
[----:B------:R-:W3:Y:S01]  /*f820*/  LDL.LU.64 R148, [R1+0x1f0] ;  /* 0x0001f00001947983 */ /* 0x000ee20000300a00 */
[----:B0-----:R-:W-:-:S03]  /*f830*/  IADD3 R6, P1, R0, R245, RZ ;  /* 0x000000f500067210 */ /* 0x001fc60007f3e0ff */
[----:B------:R-:W3:Y:S02]  /*f840*/  LDL.LU.64 R150, [R1+0x1f8] ;  /* 0x0001f80001967983 */ /* 0x000ee40000300a00 */
[----:B------:R-:W-:-:S05]  /*f850*/  IMAD.X R7, R179, 0x1, R244, P1 ;  /* 0x00000001b3077824 */ /* 0x000fca00008e06f4 */
[----:B------:R0:W3:Y:S02]  /*f860*/  @!P0 LDG.E.U8 R152, desc[UR16][R6.64] ;  /* 0x0000001006988981 */ /* 0x0000e4000c1e1100 */
[----:B0-----:R-:W-:-:S05]  /*f870*/  IADD3 R6, P1, R0, R241, RZ ;  /* 0x000000f100067210 */ /* 0x001fca0007f3e0ff */
        /* <DEDUP_REMOVED lines=40> */
[----:B------:R0:W3:Y:S04]  /*fb00*/  @!P0 LDG.E.U8 R10, desc[UR16][R6.64] ;  /* 0x00000010060a8981 */ /* 0x0000e8000c1e1100 */
[----:B------:R1:W-:Y:S04]  /*fb10*/  STS.U8 [R9+UR6+0x1980], R175 ;  /* 0x001980af09007988 */ /* 0x0003e80008000006 */
        /* <DEDUP_REMOVED lines=14> */
[----:B----4-:R-:W-:Y:S04]  /*fc00*/  STS.U8 [R9+UR6+0x2880], R160 ;  /* 0x002880a009007988 */ /* 0x010fe80008000006 */
[----:B------:R-:W-:Y:S04]  /*fc10*/  STS.U8 [R9+UR6+0x3f80], R181 ;  /* 0x003f80b509007988 */ /* 0x000fe80008000006 */
[----:B------:R-:W-:Y:S04]  /*fc20*/  STS.U8 [R9+UR6+0x2980], R159 ;  /* 0x0029809f09007988 */ /* 0x000fe80008000006 */
[----:B------:R-:W-:Y:S04]  /*fc30*/  STS.U8 [R9+UR6+0x2a80], R158 ;  /* 0x002a809e09007988 */ /* 0x000fe80008000006 */
[----:B------:R-:W-:Y:S04]  /*fc40*/  STS.U8 [R9+UR6+0x2b80], R157 ;  /* 0x002b809d09007988 */ /* 0x000fe80008000006 */
[----:B------:R-:W-:Y:S04]  /*fc50*/  STS.U8 [R9+UR6+0x2c80], R156 ;  /* 0x002c809c09007988 */ /* 0x000fe80008000006 */
[----:B------:R-:W-:Y:S04]  /*fc60*/  STS.U8 [R9+UR6+0x2d80], R155 ;  /* 0x002d809b09007988 */ /* 0x000fe80008000006 */
[----:B--2---:R-:W-:Y:S04]  /*fc70*/  STS.U8 [R9+UR6+0x2e80], R154 ;  /* 0x002e809a09007988 */ /* 0x004fe80008000006 */
[----:B---3--:R-:W-:Y:S04]  /*fc80*/  STS.U8 [R9+UR6+0x2f80], R153 ;  /* 0x002f809909007988 */ /* 0x008fe80008000006 */
        /* <DEDUP_REMOVED lines=14> */
[----:B------:R-:W-:Y:S01]  /*fd70*/  UMOV UR14, UR4 ;  /* 0x00000004000e7c82 */ /* 0x000fe20008000000 */
[----:B------:R-:W-:Y:S01]  /*fd80*/  UMOV UR15, 0xc0000010 ;  /* 0xc0000010000f7882 */ /* 0x000fe20000000000 */
[----:B------:R-:W-:Y:S01]  /*fd90*/  IADD3 R185, P1, R185, UR18, RZ ;  /* 0x00000012b9b97c10 */ /* 0x000fe2000ff3e0ff */
[----:B-1----:R-:W2:Y:S01]  /*fda0*/  LDL.LU R175, [R1+0x208] ;  /* 0x0002080001af7983 */ /* 0x002ea20000300800 */
[----:B------:R-:W-:Y:S01]  /*fdb0*/  IADD3 R187, P2, R187, UR18, RZ ;  /* 0x00000012bbbb7c10 */ /* 0x000fe2000ff5e0ff */
[----:B------:R-:W-:Y:S01]  /*fdc0*/  UMOV UR8, UR12 ;  /* 0x0000000c00087c82 */ /* 0x000fe20008000000 */
[----:B------:R-:W-:Y:S01]  /*fdd0*/  IADD3 R189, P3, R189, UR18, RZ ;  /* 0x00000012bdbd7c10 */ /* 0x000fe2000ff7e0ff */
[----:B------:R-:W-:Y:S01]  /*fde0*/  UMOV UR9, UR13 ;  /* 0x0000000d00097c82 */ /* 0x000fe20008000000 */
[----:B------:R-:W-:Y:S01]  /*fdf0*/  IADD3 R191, P4, R191, UR18, RZ ;  /* 0x00000012bfbf7c10 */ /* 0x000fe2000ff9e0ff */
[----:B0-----:R-:W0:Y:S01]  /*fe00*/  LDC R6, c[0x0][0x238] ;  /* 0x00008e00ff067b82 */ /* 0x001e220000000800 */
[----:B------:R-:W-:Y:S01]  /*fe10*/  STS.U8 [R9+UR6+0x3e80], R10 ;  /* 0x003e800a09007988 */ /* 0x000fe20008000006 */
[----:B------:R1:W-:Y:S06]  /*fe20*/  MEMBAR.ALL.CTA ;  /* 0x0000000000007992 */ /* 0x0003ec0000008000 */
[----:B-1----:R-:W1:Y:S02]  /*fe30*/  FENCE.VIEW.ASYNC.S ;  /* 0x00000000000073c6 */ /* 0x002e640000000000 */
[----:B-1----:R-:W-:Y:S06]  /*fe40*/  BAR.SYNC.DEFER_BLOCKING 0x0 ;  /* 0x0000000000007b1d */ /* 0x002fec0000010000 */
[----:B------:R-:W-:-:S06]  /*fe50*/  WARPGROUP.ARRIVE ;  /* 0x00000000000079c5 */ /* 0x000fcc0000000000 */
[----:B------:R-:W-:Y:S01]  /*fe60*/  QGMMA.64x256x32.F32.E5M2.E5M2 R24, gdesc[UR12], R24, gsb0 ;  /* 0x03e000000c1879f3 */ /* 0x000fe20008003818 */
[----:B------:R-:W-:Y:S02]  /*fe70*/  IADD3 R197, P0, R197, UR18, RZ ;  /* 0x00000012c5c57c10 */ /* 0x000fe4000ff1e0ff */
[----:B------:R-:W-:Y:S02]  /*fe80*/  IADD3.X R184, R184, UR19, RZ, P1, !PT ;  /* 0x00000013b8b87c10 */ /* 0x000fe40008ffe4ff */
[----:B------:R-:W-:Y:S02]  /*fe90*/  IADD3 R199, P1, R199, UR18, RZ ;  /* 0x00000012c7c77c10 */ /* 0x000fe4000ff3e0ff */
[----:B------:R-:W-:Y:S02]  /*fea0*/  IADD3.X R186, R186, UR19, RZ, P2, !PT ;  /* 0x00000013baba7c10 */ /* 0x000fe400097fe4ff */
[----:B------:R-:W-:Y:S02]  /*feb0*/  IADD3 R201, P2, R201, UR18, RZ ;  /* 0x00000012c9c97c10 */ /* 0x000fe4000ff5e0ff */
[----:B------:R-:W-:-:S02]  /*fec0*/  IADD3.X R196, R196, UR19, RZ, P0, !PT ;  /* 0x00000013c4c47c10 */ /* 0x000fc400087fe4ff */
        /* <DEDUP_REMOVED lines=20> */
[----:B------:R-:W-:Y:S02]  /*10010*/  IADD3.X R242, R242, UR19, RZ, P2, !PT ;  /* 0x00000013f2f27c10 */ /* 0x000fe400097fe4ff */
[----:B------:R-:W-:Y:S01]  /*10020*/  IADD3 R177, P2, R177, UR18, RZ ;  /* 0x00000012b1b17c10 */ /* 0x000fe2000ff5e0ff */
[----:B------:R1:W-:Y:S04]  /*10030*/  STL [R1+0x200], R250 ;  /* 0x000200fa01007387 */ /* 0x0003e80000100800 */
[----:B-1----:R-:W3:Y:S01]  /*10040*/  LDL.LU R250, [R1+0x8b0] ;  /* 0x0008b00001fa7983 */ /* 0x002ee20000300800 */
[----:B--2---:R-:W-:-:S05]  /*10050*/  IADD3 R175, P1, R175, UR18, RZ ;  /* 0x00000012afaf7c10 */ /* 0x004fca000ff3e0ff */
[----:B------:R-:W-:Y:S04]  /*10060*/  STL [R1+0x208], R175 ;  /* 0x000208af01007387 */ /* 0x000fe80000100800 */
[----:B------:R-:W-:Y:S01]  /*10070*/  STL [R1+0x210], R177 ;  /* 0x000210b101007387 */ /* 0x000fe20000100800 */
[----:B------:R-:W-:-:S03]  /*10080*/  WARPGROUP.DEPBAR.LE gsb0, 0x0 ;  /* 0x00008000000079c5 */ /* 0x000fc60000010000 */
[----:B------:R-:W-:Y:S04]  /*10090*/  STL.64 [R1], R24 ;  /* 0x0000001801007387 */ /* 0x000fe80000100a00 */
        /* <DEDUP_REMOVED lines=62> */
[----:B------:R1:W-:Y:S04]  /*10480*/  STL.64 [R1+0x1f8], R150 ;  /* 0x0001f89601007387 */ /* 0x0003e80000100a00 */
[----:B-1----:R-:W2:Y:S04]  /*10490*/  LDL.LU.64 R150, [R1+0x8a8] ;  /* 0x0008a80001967983 */ /* 0x002ea80000300a00 */
[----:B------:R-:W4:Y:S04]  /*104a0*/  LDL.LU.64 R148, [R1+0x8a0] ;  /* 0x0008a00001947983 */ /* 0x000f280000300a00 */
[----:B------:R-:W2:Y:S04]  /*104b0*/  LDL.LU.64 R146, [R1+0x898] ;  /* 0x0008980001927983 */ /* 0x000ea80000300a00 */
[----:B------:R-:W4:Y:S04]  /*104c0*/  LDL.LU.64 R144, [R1+0x890] ;  /* 0x0008900001907983 */ /* 0x000f280000300a00 */
[----:B------:R-:W2:Y:S04]  /*104d0*/  LDL.LU.64 R142, [R1+0x888] ;  /* 0x00088800018e7983 */ /* 0x000ea80000300a00 */
[----:B------:R-:W4:Y:S04]  /*104e0*/  LDL.LU.64 R140, [R1+0x880] ;  /* 0x00088000018c7983 */ /* 0x000f280000300a00 */
[----:B------:R-:W2:Y:S04]  /*104f0*/  LDL.LU.64 R138, [R1+0x878] ;  /* 0x00087800018a7983 */ /* 0x000ea80000300a00 */
[----:B------:R-:W3:Y:S04]  /*10500*/  LDL.LU.64 R136, [R1+0x870] ;  /* 0x0008700001887983 */ /* 0x000ee80000300a00 */
[----:B------:R-:W4:Y:S04]  /*10510*/  LDL.LU.64 R134, [R1+0x868] ;  /* 0x0008680001867983 */ /* 0x000f280000300a00 */
        /* <DEDUP_REMOVED lines=25> */
[----:B------:R-:W4:Y:S01]  /*106b0*/  LDL.LU.64 R82, [R1+0x798] ;  /* 0x0007980001527983 */ /* 0x000f220000300a00 */
[----:B------:R-:W-:-:S03]  /*106c0*/  IADD3 R193, P5, R193, UR18, RZ ;  /* 0x00000012c1c17c10 */ /* 0x000fc6000ffbe0ff */
[----:B------:R-:W4:Y:S01]  /*106d0*/  LDL.LU.64 R80, [R1+0x790] ;  /* 0x0007900001507983 */ /* 0x000f220000300a00 */
[----:B------:R-:W-:-:S03]  /*106e0*/  IADD3.X R188, R188, UR19, RZ, P3, !PT ;  /* 0x00000013bcbc7c10 */ /* 0x000fc60009ffe4ff */
        /* <DEDUP_REMOVED lines=21> */
[----:B------:R-:W-:Y:S02]  /*10840*/  IADD3 R221, P5, R221, UR18, RZ ;  /* 0x00000012dddd7c10 */ /* 0x000fe4000ffbe0ff */
[----:B------:R-:W-:Y:S01]  /*10850*/  IADD3.X R216, R216, UR19, RZ, P3, !PT ;  /* 0x00000013d8d87c10 */ /* 0x000fe20009ffe4ff */
        /* <DEDUP_REMOVED lines=23> */
[----:B------:R-:W-:-:S03]  /*109d0*/  IADD3.X R246, R246, UR19, RZ, P4, !PT ;  /* 0x00000013f6f67c10 */ /* 0x000fc6000a7fe4ff */
[----:B------:R-:W4:Y:S01]  /*109e0*/  LDL.LU.64 R34, [R1+0x6d8] ;  /* 0x0006d80001227983 */ /* 0x000f220000300a00 */
[----:B------:R-:W-:-:S03]  /*109f0*/  IADD3 R178, P4, R178, UR18, RZ ;  /* 0x00000012b2b27c10 */ /* 0x000fc6000ff9e0ff */
[----:B------:R-:W4:Y:S01]  /*10a00*/  LDL.LU.64 R32, [R1+0x6d0] ;  /* 0x0006d00001207983 */ /* 0x000f220000300a00 */
[----:B------:R-:W-:-:S03]  /*10a10*/  IADD3.X R248, R248, UR19, RZ, P5, !PT ;  /* 0x00000013f8f87c10 */ /* 0x000fc6000affe4ff */
[----:B------:R-:W4:Y:S04]  /*10a20*/  LDL.LU.64 R30, [R1+0x6c8] ;  /* 0x0006c800011e7983 */ /* 0x000f280000300a00 */
[----:B------:R-:W4:Y:S04]  /*10a30*/  LDL.LU.64 R28, [R1+0x6c0] ;  /* 0x0006c000011c7983 */ /* 0x000f280000300a00 */
[----:B------:R-:W4:Y:S04]  /*10a40*/  LDL.LU.64 R26, [R1+0x6b8] ;  /* 0x0006b800011a7983 */ /* 0x000f280000300a00 */
[----:B------:R-:W4:Y:S01]  /*10a50*/  LDL.LU.64 R24, [R1+0x6b0] ;  /* 0x0006b00001187983 */ /* 0x000f220000300a00 */
[----:B---3--:R-:W-:-:S02]  /*10a60*/  IADD3 R136, P3, R136, UR18, RZ ;  /* 0x0000001288887c10 */ /* 0x008fc4000ff7e0ff */
[----:B------:R-:W-:-:S03]  /*10a70*/  IADD3 R137, P5, R137, UR18, RZ ;  /* 0x0000001289897c10 */ /* 0x000fc6000ffbe0ff */
[----:B------:R1:W-:Y:S04]  /*10a80*/  STL [R1+0x218], R136 ;  /* 0x0002188801007387 */ /* 0x0003e80000100800 */
[----:B-1----:R-:W3:Y:S04]  /*10a90*/  LDL.LU R136, [R1+0x6ac] ;  /* 0x0006ac0001887983 */ /* 0x002ee80000300800 */
[----:B------:R-:W3:Y:S04]  /*10aa0*/  LDL.LU R167, [R1+0x270] ;  /* 0x0002700001a77983 */ /* 0x000ee80000300800 */
[----:B------:R-:W-:Y:S04]  /*10ab0*/  STL [R1+0x220], R178 ;  /* 0x000220b201007387 */ /* 0x000fe80000100800 */
[----:B------:R1:W-:Y:S04]  /*10ac0*/  STL [R1+0x228], R137 ;  /* 0x0002288901007387 */ /* 0x0003e80000100800 */
[----:B-1----:R-:W3:Y:S04]  /*10ad0*/  LDL.LU R137, [R1+0x6a8] ;  /* 0x0006a80001897983 */ /* 0x002ee80000300800 */
[----:B------:R-:W3:Y:S04]  /*10ae0*/  LDL.LU R168, [R1+0x278] ;  /* 0x0002780001a87983 */ /* 0x000ee80000300800 */
[----:B------:R-:W3:Y:S01]  /*10af0*/  LDL.LU R177, [R1+0x244] ;  /* 0x0002440001b17983 */ /* 0x000ee20000300800 */
[----:B------:R-:W-:-:S04]  /*10b00*/  IADD3 R195, P6, R195, UR18, RZ ;  /* 0x00000012c3c37c10 */ /* 0x000fc8000ffde0ff */
[----:B------:R-:W-:Y:S02]  /*10b10*/  IADD3.X R194, R194, UR19, RZ, P6, !PT ;  /* 0x00000013c2c27c10 */ /* 0x000fe4000b7fe4ff */
[----:B------:R-:W-:-:S04]  /*10b20*/  IADD3 R209, P6, R209, UR18, RZ ;  /* 0x00000012d1d17c10 */ /* 0x000fc8000ffde0ff */
[----:B------:R-:W-:Y:S02]  /*10b30*/  IADD3.X R208, R208, UR19, RZ, P6, !PT ;  /* 0x00000013d0d07c10 */ /* 0x000fe4000b7fe4ff */
[----:B------:R-:W-:-:S04]  /*10b40*/  IADD3 R223, P6, R223, UR18, RZ ;  /* 0x00000012dfdf7c10 */ /* 0x000fc8000ffde0ff */
[----:B------:R-:W-:Y:S02]  /*10b50*/  IADD3.X R222, R222, UR19, RZ, P6, !PT ;  /* 0x00000013dede7c10 */ /* 0x000fe4000b7fe4ff */
[----:B------:R-:W-:-:S04]  /*10b60*/  IADD3 R237, P6, R237, UR18, RZ ;  /* 0x00000012eded7c10 */ /* 0x000fc8000ffde0ff */
[----:B------:R-:W-:Y:S02]  /*10b70*/  IADD3.X R236, R236, UR19, RZ, P6, !PT ;  /* 0x00000013ecec7c10 */ /* 0x000fe4000b7fe4ff */
[----:B------:R-:W-:Y:S02]  /*10b80*/  IADD3 R251, P6, R251, UR18, RZ ;  /* 0x00000012fbfb7c10 */ /* 0x000fe4000ffde0ff */
[----:B------:R-:W-:Y:S02]  /*10b90*/  IADD3.X R252, R252, UR19, RZ, P0, !PT ;  /* 0x00000013fcfc7c10 */ /* 0x000fe400087fe4ff */
[----:B------:R-:W-:Y:S02]  /*10ba0*/  IADD3.X R250, R250, UR19, RZ, P6, !PT ;  /* 0x00000013fafa7c10 */ /* 0x000fe4000b7fe4ff */
[----:B--2---:R-:W-:Y:S02]  /*10bb0*/  IADD3 R138, P6, R138, UR18, RZ ;  /* 0x000000128a8a7c10 */ /* 0x004fe4000ffde0ff */
[----:B------:R-:W-:-:S02]  /*10bc0*/  IADD3 R139, P0, R139, UR18, RZ ;  /* 0x000000128b8b7c10 */ /* 0x000fc4000ff1e0ff */
[----:B----4-:R-:W-:Y:S01]  /*10bd0*/  IADD3.X R140, R140, UR19, RZ, P1, !PT ;  /* 0x000000138c8c7c10 */ /* 0x010fe20008ffe4ff */
[----:B------:R1:W-:Y:S01]  /*10be0*/  STL [R1+0x230], R138 ;  /* 0x0002308a01007387 */ /* 0x0003e20000100800 */
[----:B------:R-:W-:Y:S02]  /*10bf0*/  IADD3 R141, P1, R141, UR18, RZ ;  /* 0x000000128d8d7c10 */ /* 0x000fe4000ff3e0ff */
[----:B------:R-:W-:Y:S02]  /*10c00*/  IADD3.X R176, R176, UR19, RZ, P2, !PT ;  /* 0x00000013b0b07c10 */ /* 0x000fe400097fe4ff */
[----:B------:R-:W-:Y:S01]  /*10c10*/  IADD3 R142, P2, R142, UR18, RZ ;  /* 0x000000128e8e7c10 */ /* 0x000fe2000ff5e0ff */
[----:B-1----:R-:W2:Y:S04]  /*10c20*/  LDL.LU R138, [R1+0x6a4] ;  /* 0x0006a400018a7983 */ /* 0x002ea80000300800 */
[----:B------:R1:W-:Y:S01]  /*10c30*/  STL [R1+0x238], R139 ;  /* 0x0002388b01007387 */ /* 0x0003e20000100800 */
[----:B------:R-:W-:-:S03]  /*10c40*/  IADD3.X R143, R143, UR19, RZ, P3, !PT ;  /* 0x000000138f8f7c10 */ /* 0x000fc60009ffe4ff */
[----:B-1----:R-:W2:Y:S04]  /*10c50*/  LDL.LU R139, [R1+0x6a0] ;  /* 0x0006a000018b7983 */ /* 0x002ea80000300800 */
[----:B------:R1:W-:Y:S01]  /*10c60*/  STL [R1+0x204], R140 ;  /* 0x0002048c01007387 */ /* 0x0003e20000100800 */
[----:B------:R-:W-:-:S03]  /*10c70*/  IADD3 R144, P3, R144, UR18, RZ ;  /* 0x0000001290907c10 */ /* 0x000fc6000ff7e0ff */
[----:B-1----:R-:W2:Y:S04]  /*10c80*/  LDL.LU R140, [R1+0x69c] ;  /* 0x00069c00018c7983 */ /* 0x002ea80000300800 */
[----:B------:R1:W-:Y:S01]  /*10c90*/  STL [R1+0x240], R141 ;  /* 0x0002408d01007387 */ /* 0x0003e20000100800 */
[----:B------:R-:W-:-:S03]  /*10ca0*/  IADD3.X R145, R145, UR19, RZ, P4, !PT ;  /* 0x0000001391917c10 */ /* 0x000fc6000a7fe4ff */
[----:B-1----:R-:W2:Y:S04]  /*10cb0*/  LDL.LU R141, [R1+0x698] ;  /* 0x00069800018d7983 */ /* 0x002ea80000300800 */
[----:B------:R-:W4:Y:S04]  /*10cc0*/  LDL.LU R178, [R1+0x288] ;  /* 0x0002880001b27983 */ /* 0x000f280000300800 */
[----:B------:R1:W-:Y:S01]  /*10cd0*/  STL [R1+0x248], R142 ;  /* 0x0002488e01007387 */ /* 0x0003e20000100800 */
[----:B------:R-:W-:-:S03]  /*10ce0*/  IADD3 R146, P4, R146, UR18, RZ ;  /* 0x0000001292927c10 */ /* 0x000fc6000ff9e0ff */
[----:B-1----:R-:W2:Y:S04]  /*10cf0*/  LDL.LU R142, [R1+0x694] ;  /* 0x00069400018e7983 */ /* 0x002ea80000300800 */
[----:B------:R-:W-:Y:S04]  /*10d00*/  STL [R1+0x20c], R176 ;  /* 0x00020cb001007387 */ /* 0x000fe80000100800 */
[----:B------:R-:W2:Y:S04]  /*10d10*/  LDL.LU R169, [R1+0x254] ;  /* 0x0002540001a97983 */ /* 0x000ea80000300800 */
[----:B------:R-:W2:Y:S04]  /*10d20*/  LDL.LU R172, [R1+0x290] ;  /* 0x0002900001ac7983 */ /* 0x000ea80000300800 */
[----:B------:R1:W-:Y:S01]  /*10d30*/  STL [R1+0x214], R143 ;  /* 0x0002148f01007387 */ /* 0x0003e20000100800 */
[----:B------:R-:W-:-:S02]  /*10d40*/  IADD3.X R147, R147, UR19, RZ, P5, !PT ;  /* 0x0000001393937c10 */ /* 0x000fc4000affe4ff */
[----:B------:R-:W-:Y:S01]  /*10d50*/  IADD3 R148, P5, R148, UR18, RZ ;  /* 0x0000001294947c10 */ /* 0x000fe2000ffbe0ff */
[----:B-1----:R-:W2:Y:S04]  /*10d60*/  LDL.LU R143, [R1+0x690] ;  /* 0x00069000018f7983 */ /* 0x002ea80000300800 */
[----:B------:R-:W2:Y:S04]  /*10d70*/  LDL.LU R173, [R1+0x298] ;  /* 0x0002980001ad7983 */ /* 0x000ea80000300800 */
[----:B------:R-:W2:Y:S04]  /*10d80*/  LDL.LU R174, [R1+0x264] ;  /* 0x0002640001ae7983 */ /* 0x000ea80000300800 */
[----:B------:R1:W-:Y:S01]  /*10d90*/  STL [R1+0x250], R144 ;  /* 0x0002509001007387 */ /* 0x0003e20000100800 */
[----:B------:R-:W-:-:S02]  /*10da0*/  IADD3.X R149, R149, UR19, RZ, P6, !PT ;  /* 0x0000001395957c10 */ /* 0x000fc4000b7fe4ff */
[----:B------:R-:W-:Y:S01]  /*10db0*/  IADD3 R150, P6, R150, UR18, RZ ;  /* 0x0000001296967c10 */ /* 0x000fe2000ffde0ff */
[----:B-1----:R-:W2:Y:S04]  /*10dc0*/  LDL.LU R144, [R1+0x68c] ;  /* 0x00068c0001907983 */ /* 0x002ea80000300800 */
[----:B------:R1:W-:Y:S01]  /*10dd0*/  STL [R1+0x21c], R145 ;  /* 0x00021c9101007387 */ /* 0x0003e20000100800 */
[----:B------:R-:W-:-:S03]  /*10de0*/  IADD3.X R151, R151, UR19, RZ, P0, !PT ;  /* 0x0000001397977c10 */ /* 0x000fc600087fe4ff */
[----:B-1----:R-:W2:Y:S04]  /*10df0*/  LDL.LU R145, [R1+0x688] ;  /* 0x0006880001917983 */ /* 0x002ea80000300800 */
[----:B------:R1:W-:Y:S04]  /*10e00*/  STL [R1+0x258], R146 ;  /* 0x0002589201007387 */ /* 0x0003e80000100800 */
[----:B-1----:R-:W2:Y:S04]  /*10e10*/  LDL.LU R146, [R1+0x684] ;  /* 0x0006840001927983 */ /* 0x002ea80000300800 */
[----:B------:R1:W-:Y:S01]  /*10e20*/  STL [R1+0x224], R147 ;  /* 0x0002249301007387 */ /* 0x0003e20000100800 */
[----:B------:R-:W-:-:S03]  /*10e30*/  IADD3.X R2, R2, UR19, RZ, P1, !PT ;  /* 0x0000001302027c10 */ /* 0x000fc60008ffe4ff */
[----:B-1----:R-:W2:Y:S04]  /*10e40*/  LDL.LU R147, [R1+0x680] ;  /* 0x0006800001937983 */ /* 0x002ea80000300800 */
[----:B------:R1:W-:Y:S04]  /*10e50*/  STL [R1+0x260], R148 ;  /* 0x0002609401007387 */ /* 0x0003e80000100800 */
[----:B-1----:R-:W2:Y:S04]  /*10e60*/  LDL.LU R148, [R1+0x67c] ;  /* 0x00067c0001947983 */ /* 0x002ea80000300800 */
[----:B------:R-:W2:Y:S04]  /*10e70*/  LDL.LU R175, [R1+0x2a8] ;  /* 0x0002a80001af7983 */ /* 0x000ea80000300800 */
[----:B------:R1:W-:Y:S04]  /*10e80*/  STL [R1+0x22c], R149 ;  /* 0x00022c9501007387 */ /* 0x0003e80000100800 */
[----:B-1----:R-:W2:Y:S04]  /*10e90*/  LDL.LU R149, [R1+0x678] ;  /* 0x0006780001957983 */ /* 0x002ea80000300800 */
[----:B------:R1:W-:Y:S04]  /*10ea0*/  STL [R1+0x268], R150 ;  /* 0x0002689601007387 */ /* 0x0003e80000100800 */
[----:B-1----:R-:W2:Y:S04]  /*10eb0*/  LDL.LU R150, [R1+0x674] ;  /* 0x0006740001967983 */ /* 0x002ea80000300800 */
[----:B------:R-:W2:Y:S04]  /*10ec0*/  LDL.LU R165, [R1+0x274] ;  /* 0x0002740001a57983 */ /* 0x000ea80000300800 */
[----:B------:R-:W2:Y:S04]  /*10ed0*/  LDL.LU R170, [R1+0x2b0] ;  /* 0x0002b00001aa7983 */ /* 0x000ea80000300800 */
[----:B------:R1:W-:Y:S04]  /*10ee0*/  STL [R1+0x234], R151 ;  /* 0x0002349701007387 */ /* 0x0003e80000100800 */
[----:B-1----:R-:W2:Y:S04]  /*10ef0*/  LDL.LU R151, [R1+0x670] ;  /* 0x0006700001977983 */ /* 0x002ea80000300800 */
[----:B------:R-:W2:Y:S04]  /*10f00*/  LDL.LU R171, [R1+0x2b8] ;  /* 0x0002b80001ab7983 */ /* 0x000ea80000300800 */
[----:B------:R-:W2:Y:S01]  /*10f10*/  LDL.LU R176, [R1+0x284] ;  /* 0x0002840001b07983 */ /* 0x000ea20000300800 */
[----:B---3--:R-:W-:-:S03]  /*10f20*/  IADD3 R167, P0, R167, UR18, RZ ;  /* 0x00000012a7a77c10 */ /* 0x008fc6000ff1e0ff */
[----:B------:R1:W-:Y:S04]  /*10f30*/  STL [R1+0x23c], R2 ;  /* 0x00023c0201007387 */ /* 0x0003e80000100800 */
[----:B-1----:R-:W3:Y:S04]  /*10f40*/  LDL.LU R2, [R1+0x66c] ;  /* 0x00066c0001027983 */ /* 0x002ee80000300800 */
[----:B------:R-:W-:Y:S01]  /*10f50*/  STL [R1+0x270], R167 ;  /* 0x000270a701007387 */ /* 0x000fe20000100800 */
[----:B------:R-:W-:Y:S02]  /*10f60*/  IADD3 R168, P1, R168, UR18, RZ ;  /* 0x00000012a8a87c10 */ /* 0x000fe4000ff3e0ff */
[----:B------:R-:W-:-:S02]  /*10f70*/  IADD3.X R177, R177, UR19, RZ, P2, !PT ;  /* 0x00000013b1b17c10 */ /* 0x000fc400097fe4ff */
[----:B------:R-:W-:-:S03]  /*10f80*/  IADD3 R8, P2, R8, UR18, RZ ;  /* 0x0000001208087c10 */ /* 0x000fc6000ff5e0ff */
[----:B------:R1:W-:Y:S04]  /*10f90*/  STL [R1+0x244], R177 ;  /* 0x000244b101007387 */ /* 0x0003e80000100800 */
[----:B-1----:R-:W3:Y:S04]  /*10fa0*/  LDL.LU R177, [R1+0x2c8] ;  /* 0x0002c80001b17983 */ /* 0x002ee80000300800 */
[----:B------:R-:W-:Y:S04]  /*10fb0*/  STL [R1+0x278], R168 ;  /* 0x000278a801007387 */ /* 0x000fe80000100800 */
[----:B------:R1:W-:Y:S04]  /*10fc0*/  STL [R1+0x280], R8 ;  /* 0x0002800801007387 */ /* 0x0003e80000100800 */
[----:B-1----:R-:W3:Y:S01]  /*10fd0*/  LDL.LU R8, [R1+0x668] ;  /* 0x0006680001087983 */ /* 0x002ee20000300800 */
[----:B------:R-:W-:-:S02]  /*10fe0*/  IADD3.X R3, R3, UR19, RZ, P3, !PT ;  /* 0x0000001303037c10 */ /* 0x000fc40009ffe4ff */
[----:B------:R-:W-:-:S03]  /*10ff0*/  IADD3.X R5, R5, UR19, RZ, P5, !PT ;  /* 0x0000001305057c10 */ /* 0x000fc6000affe4ff */
[----:B------:R1:W-:Y:S04]  /*11000*/  STL [R1+0x24c], R3 ;  /* 0x00024c0301007387 */ /* 0x0003e80000100800 */
[----:B-1----:R-:W3:Y:S04]  /*11010*/  LDL.LU R3, [R1+0x664] ;  /* 0x0006640001037983 */ /* 0x002ee80000300800 */
[----:B------:R-:W3:Y:S04]  /*11020*/  LDL.LU R166, [R1+0x294] ;  /* 0x0002940001a67983 */ /* 0x000ee80000300800 */
[----:B------:R-:W3:Y:S04]  /*11030*/  LDL.LU R167, [R1+0x2d0] ;  /* 0x0002d00001a77983 */ /* 0x000ee80000300800 */
[----:B------:R-:W3:Y:S01]  /*11040*/  LDL.LU R168, [R1+0x2d8] ;  /* 0x0002d80001a87983 */ /* 0x000ee20000300800 */
[----:B----4-:R-:W-:-:S05]  /*11050*/  IADD3 R178, P3, R178, UR18, RZ ;  /* 0x00000012b2b27c10 */ /* 0x010fca000ff7e0ff */
[----:B------:R1:W-:Y:S04]  /*11060*/  STL [R1+0x288], R178 ;  /* 0x000288b201007387 */ /* 0x0003e80000100800 */
[----:B-1----:R-:W4:Y:S01]  /*11070*/  LDL.LU R178, [R1+0x2a4] ;  /* 0x0002a40001b27983 */ /* 0x002f220000300800 */
[----:B--2---:R-:W-:-:S03]  /*11080*/  IADD3.X R169, R169, UR19, RZ, P4, !PT ;  /* 0x00000013a9a97c10 */ /* 0x004fc6000a7fe4ff */
[----:B------:R1:W-:Y:S01]  /*11090*/  STL [R1+0x25c], R5 ;  /* 0x00025c0501007387 */ /* 0x0003e20000100800 */
[----:B------:R-:W-:-:S03]  /*110a0*/  IADD3 R172, P4, R172, UR18, RZ ;  /* 0x00000012acac7c10 */ /* 0x000fc6000ff9e0ff */
[----:B------:R-:W-:Y:S04]  /*110b0*/  STL [R1+0x254], R169 ;  /* 0x000254a901007387 */ /* 0x000fe80000100800 */
[----:B-1----:R-:W2:Y:S04]  /*110c0*/  LDL.LU R5, [R1+0x660] ;  /* 0x0006600001057983 */ /* 0x002ea80000300800 */
[----:B------:R1:W-:Y:S01]  /*110d0*/  STL [R1+0x290], R172 ;  /* 0x000290ac01007387 */ /* 0x0003e20000100800 */
[----:B------:R-:W-:-:S03]  /*110e0*/  IADD3 R173, P5, R173, UR18, RZ ;  /* 0x00000012adad7c10 */ /* 0x000fc6000ffbe0ff */
[----:B-1----:R-:W2:Y:S01]  /*110f0*/  LDL.LU R172, [R1+0x2e8] ;  /* 0x0002e80001ac7983 */ /* 0x002ea20000300800 */
[----:B------:R-:W-:-:S03]  /*11100*/  IADD3.X R174, R174, UR19, RZ, P6, !PT ;  /* 0x00000013aeae7c10 */ /* 0x000fc6000b7fe4ff */
[----:B------:R-:W-:Y:S01]  /*11110*/  STL [R1+0x298], R173 ;  /* 0x000298ad01007387 */ /* 0x000fe20000100800 */
[----:B---3--:R-:W-:-:S05]  /*11120*/  IADD3 R8, P6, R8, UR18, RZ ;  /* 0x0000001208087c10 */ /* 0x008fca000ffde0ff */
[----:B------:R1:W-:Y:S04]  /*11130*/  STL [R1+0x2a0], R8 ;  /* 0x0002a00801007387 */ /* 0x0003e80000100800 */
[----:B------:R-:W-:Y:S04]  /*11140*/  STL [R1+0x264], R174 ;  /* 0x000264ae01007387 */ /* 0x000fe80000100800 */
[----:B-1----:R-:W3:Y:S01]  /*11150*/  LDL.LU R8, [R1+0x65c] ;  /* 0x00065c0001087983 */ /* 0x002ee20000300800 */
[----:B------:R-:W-:Y:S02]  /*11160*/  IADD3.X R180, R180, UR19, RZ, P0, !PT ;  /* 0x00000013b4b47c10 */ /* 0x000fe400087fe4ff */
[----:B------:R-:W-:-:S03]  /*11170*/  IADD3 R175, P0, R175, UR18, RZ ;  /* 0x00000012afaf7c10 */ /* 0x000fc6000ff1e0ff */
[----:B------:R1:W-:Y:S01]  /*11180*/  STL [R1+0x26c], R180 ;  /* 0x00026cb401007387 */ /* 0x0003e20000100800 */
[----:B------:R-:W-:Y:S02]  /*11190*/  IADD3.X R182, R182, UR19, RZ, P2, !PT ;  /* 0x00000013b6b67c10 */ /* 0x000fe400097fe4ff */
[----:B------:R-:W-:Y:S02]  /*111a0*/  IADD3.X R165, R165, UR19, RZ, P1, !PT ;  /* 0x00000013a5a57c10 */ /* 0x000fe40008ffe4ff */
[----:B------:R-:W-:Y:S01]  /*111b0*/  IADD3 R170, P1, R170, UR18, RZ ;  /* 0x00000012aaaa7c10 */ /* 0x000fe2000ff3e0ff */
[----:B-1----:R-:W2:Y:S04]  /*111c0*/  LDL.LU R180, [R1+0x658] ;  /* 0x0006580001b47983 */ /* 0x002ea80000300800 */
[----:B------:R-:W2:Y:S01]  /*111d0*/  LDL.LU R169, [R1+0x2b4] ;  /* 0x0002b40001a97983 */ /* 0x000ea20000300800 */
[----:B------:R-:W-:-:S03]  /*111e0*/  IADD3.X R176, R176, UR19, RZ, P3, !PT ;  /* 0x00000013b0b07c10 */ /* 0x000fc60009ffe4ff */
[----:B------:R-:W2:Y:S04]  /*111f0*/  LDL.LU R173, [R1+0x2f0] ;  /* 0x0002f00001ad7983 */ /* 0x000ea80000300800 */
[----:B------:R-:W2:Y:S01]  /*11200*/  LDL.LU R174, [R1+0x2f8] ;  /* 0x0002f80001ae7983 */ /* 0x000ea20000300800 */
[----:B------:R-:W-:-:S03]  /*11210*/  IADD3 R171, P2, R171, UR18, RZ ;  /* 0x00000012abab7c10 */ /* 0x000fc6000ff5e0ff */
[----:B------:R1:W-:Y:S04]  /*11220*/  STL [R1+0x2a8], R175 ;  /* 0x0002a8af01007387 */ /* 0x0003e80000100800 */
[----:B-1----:R-:W2:Y:S04]  /*11230*/  LDL.LU R175, [R1+0x2c4] ;  /* 0x0002c40001af7983 */ /* 0x002ea80000300800 */
[----:B------:R1:W-:Y:S04]  /*11240*/  STL [R1+0x27c], R182 ;  /* 0x00027cb601007387 */ /* 0x0003e80000100800 */
[----:B------:R-:W-:Y:S04]  /*11250*/  STL [R1+0x274], R165 ;  /* 0x000274a501007387 */ /* 0x000fe80000100800 */
[----:B-1----:R-:W2:Y:S04]  /*11260*/  LDL.LU R182, [R1+0x654] ;  /* 0x0006540001b67983 */ /* 0x002ea80000300800 */
[----:B------:R-:W-:Y:S04]  /*11270*/  STL [R1+0x2b0], R170 ;  /* 0x0002b0aa01007387 */ /* 0x000fe80000100800 */
[----:B------:R1:W-:Y:S04]  /*11280*/  STL [R1+0x284], R176 ;  /* 0x000284b001007387 */ /* 0x0003e80000100800 */
[----:B-1----:R-:W2:Y:S04]  /*11290*/  LDL.LU R176, [R1+0x308] ;  /* 0x0003080001b07983 */ /* 0x002ea80000300800 */
[----:B------:R-:W-:Y:S01]  /*112a0*/  STL [R1+0x2b8], R171 ;  /* 0x0002b8ab01007387 */ /* 0x000fe20000100800 */
[----:B---3--:R-:W-:-:S05]  /*112b0*/  IADD3 R8, P3, R8, UR18, RZ ;  /* 0x0000001208087c10 */ /* 0x008fca000ff7e0ff */
[----:B------:R1:W-:Y:S04]  /*112c0*/  STL [R1+0x2c0], R8 ;  /* 0x0002c00801007387 */ /* 0x0003e80000100800 */
        /* <DEDUP_REMOVED lines=9> */
[----:B----4-:R-:W-:-:S03]  /*11360*/  IADD3.X R178, R178, UR19, RZ, P0, !PT ;  /* 0x00000013b2b27c10 */ /* 0x010fc600087fe4ff */
[----:B------:R-:W4:Y:S04]  /*11370*/  LDL.LU R170, [R1+0x310] ;  /* 0x0003100001aa7983 */ /* 0x000f280000300800 */
[----:B------:R-:W4:Y:S01]  /*11380*/  LDL.LU R171, [R1+0x318] ;  /* 0x0003180001ab7983 */ /* 0x000f220000300800 */
[----:B------:R-:W-:-:S03]  /*11390*/  IADD3 R168, P6, R168, UR18, RZ ;  /* 0x00000012a8a87c10 */ /* 0x000fc6000ffde0ff */
[----:B------:R1:W-:Y:S04]  /*113a0*/  STL [R1+0x2c8], R177 ;  /* 0x0002c8b101007387 */ /* 0x0003e80000100800 */
[----:B-1----:R-:W4:Y:S04]  /*113b0*/  LDL.LU R177, [R1+0x2e4] ;  /* 0x0002e40001b17983 */ /* 0x002f280000300800 */
[----:B------:R1:W-:Y:S04]  /*113c0*/  STL [R1+0x29c], R2 ;  /* 0x00029c0201007387 */ /* 0x0003e80000100800 */
[----:B------:R-:W-:Y:S04]  /*113d0*/  STL [R1+0x294], R166 ;  /* 0x000294a601007387 */ /* 0x000fe80000100800 */
[----:B-1----:R-:W4:Y:S04]  /*113e0*/  LDL.LU R2, [R1+0x648] ;  /* 0x0006480001027983 */ /* 0x002f280000300800 */
[----:B------:R-:W-:Y:S04]  /*113f0*/  STL [R1+0x2d0], R167 ;  /* 0x0002d0a701007387 */ /* 0x000fe80000100800 */
[----:B------:R1:W-:Y:S04]  /*11400*/  STL [R1+0x2a4], R178 ;  /* 0x0002a4b201007387 */ /* 0x0003e80000100800 */
[----:B-1----:R-:W4:Y:S04]  /*11410*/  LDL.LU R178, [R1+0x328] ;  /* 0x0003280001b27983 */ /* 0x002f280000300800 */
[----:B------:R-:W-:Y:S01]  /*11420*/  STL [R1+0x2d8], R168 ;  /* 0x0002d8a801007387 */ /* 0x000fe20000100800 */
[----:B---3--:R-:W-:-:S05]  /*11430*/  IADD3 R8, P0, R8, UR18, RZ ;  /* 0x0000001208087c10 */ /* 0x008fca000ff1e0ff */
[----:B------:R1:W-:Y:S04]  /*11440*/  STL [R1+0x2e0], R8 ;  /* 0x0002e00801007387 */ /* 0x0003e80000100800 */
[----:B-1----:R-:W3:Y:S01]  /*11450*/  LDL.LU R8, [R1+0x644] ;  /* 0x0006440001087983 */ /* 0x002ee20000300800 */
[----:B------:R-:W-:Y:S02]  /*11460*/  IADD3.X R3, R3, UR19, RZ, P1, !PT ;  /* 0x0000001303037c10 */ /* 0x000fe40008ffe4ff */
[----:B--2---:R-:W-:-:S03]  /*11470*/  IADD3 R172, P1, R172, UR18, RZ ;  /* 0x00000012acac7c10 */ /* 0x004fc6000ff3e0ff */
[----:B------:R1:W-:Y:S01]  /*11480*/  STL [R1+0x2ac], R3 ;  /* 0x0002ac0301007387 */ /* 0x0003e20000100800 */
[----:B------:R-:W-:Y:S02]  /*11490*/  IADD3.X R5, R5, UR19, RZ, P3, !PT ;  /* 0x0000001305057c10 */ /* 0x000fe40009ffe4ff */
[----:B------:R-:W-:Y:S02]  /*114a0*/  IADD3.X R169, R169, UR19, RZ, P2, !PT ;  /* 0x00000013a9a97c10 */ /* 0x000fe400097fe4ff */
[----:B------:R-:W-:Y:S01]  /*114b0*/  IADD3 R173, P2, R173, UR18, RZ ;  /* 0x00000012adad7c10 */ /* 0x000fe2000ff5e0ff */
[----:B-1----:R-:W2:Y:S01]  /*114c0*/  LDL.LU R3, [R1+0x640] ;  /* 0x0006400001037983 */ /* 0x002ea20000300800 */
[----:B------:R-:W-:-:S03]  /*114d0*/  IADD3.X R175, R175, UR19, RZ, P4, !PT ;  /* 0x00000013afaf7c10 */ /* 0x000fc6000a7fe4ff */
[----:B------:R-:W2:Y:S04]  /*114e0*/  LDL.LU R166, [R1+0x2f4] ;  /* 0x0002f40001a67983 */ /* 0x000ea80000300800 */
[----:B------:R-:W2:Y:S01]  /*114f0*/  LDL.LU R167, [R1+0x330] ;  /* 0x0003300001a77983 */ /* 0x000ea20000300800 */
[----:B------:R-:W-:-:S03]  /*11500*/  IADD3 R174, P3, R174, UR18, RZ ;  /* 0x00000012aeae7c10 */ /* 0x000fc6000ff7e0ff */
[----:B------:R-:W2:Y:S04]  /*11510*/  LDL.LU R168, [R1+0x338] ;  /* 0x0003380001a87983 */ /* 0x000ea80000300800 */
[----:B------:R1:W-:Y:S04]  /*11520*/  STL [R1+0x2e8], R172 ;  /* 0x0002e8ac01007387 */ /* 0x0003e80000100800 */
[----:B-1----:R-:W2:Y:S04]  /*11530*/  LDL.LU R172, [R1+0x304] ;  /* 0x0003040001ac7983 */ /* 0x002ea80000300800 */
[----:B------:R1:W-:Y:S04]  /*11540*/  STL [R1+0x2bc], R5 ;  /* 0x0002bc0501007387 */ /* 0x0003e80000100800 */
[----:B------:R-:W-:Y:S04]  /*11550*/  STL [R1+0x2b4], R169 ;  /* 0x0002b4a901007387 */ /* 0x000fe80000100800 */
[----:B-1----:R-:W2:Y:S04]  /*11560*/  LDL.LU R5, [R1+0x63c] ;  /* 0x00063c0001057983 */ /* 0x002ea80000300800 */
[----:B------:R-:W-:Y:S01]  /*11570*/  STL [R1+0x2f0], R173 ;  /* 0x0002f0ad01007387 */ /* 0x000fe20000100800 */
[----:B---3--:R-:W-:-:S05]  /*11580*/  IADD3 R8, P4, R8, UR18, RZ ;  /* 0x0000001208087c10 */ /* 0x008fca000ff9e0ff */
[----:B------:R1:W-:Y:S04]  /*11590*/  STL [R1+0x300], R8 ;  /* 0x0003000801007387 */ /* 0x0003e80000100800 */
[----:B------:R-:W-:Y:S04]  /*115a0*/  STL [R1+0x2f8], R174 ;  /* 0x0002f8ae01007387 */ /* 0x000fe80000100800 */
[----:B-1----:R-:W3:Y:S01]  /*115b0*/  LDL.LU R8, [R1+0x638] ;  /* 0x0006380001087983 */ /* 0x002ee20000300800 */
[----:B------:R-:W-:-:S03]  /*115c0*/  IADD3.X R180, R180, UR19, RZ, P5, !PT ;  /* 0x00000013b4b47c10 */ /* 0x000fc6000affe4ff */
[----:B------:R-:W-:Y:S01]  /*115d0*/  STL [R1+0x2c4], R175 ;  /* 0x0002c4af01007387 */ /* 0x000fe20000100800 */
[----:B------:R-:W-:-:S03]  /*115e0*/  IADD3 R176, P5, R176, UR18, RZ ;  /* 0x00000012b0b07c10 */ /* 0x000fc6000ffbe0ff */
[----:B------:R-:W2:Y:S01]  /*115f0*/  LDL.LU R173, [R1+0x348] ;  /* 0x0003480001ad7983 */ /* 0x000ea20000300800 */
[----:B------:R-:W-:-:S03]  /*11600*/  IADD3.X R182, R182, UR19, RZ, P0, !PT ;  /* 0x00000013b6b67c10 */ /* 0x000fc600087fe4ff */
[----:B------:R1:W-:Y:S01]  /*11610*/  STL [R1+0x2cc], R180 ;  /* 0x0002ccb401007387 */ /* 0x0003e20000100800 */
[----:B------:R-:W-:Y:S02]  /*11620*/  IADD3.X R165, R165, UR19, RZ, P6, !PT ;  /* 0x00000013a5a57c10 */ /* 0x000fe4000b7fe4ff */
[----:B----4-:R-:W-:Y:S02]  /*11630*/  IADD3 R170, P6, R170, UR18, RZ ;  /* 0x00000012aaaa7c10 */ /* 0x010fe4000ffde0ff */
[----:B------:R-:W-:Y:S01]  /*11640*/  IADD3.X R177, R177, UR19, RZ, P1, !PT ;  /* 0x00000013b1b17c10 */ /* 0x000fe20008ffe4ff */
[----:B-1----:R-:W4:Y:S04]  /*11650*/  LDL.LU R180, [R1+0x634] ;  /* 0x0006340001b47983 */ /* 0x002f280000300800 */
[----:B------:R-:W4:Y:S04]  /*11660*/  LDL.LU R169, [R1+0x314] ;  /* 0x0003140001a97983 */ /* 0x000f280000300800 */
        /* <DEDUP_REMOVED lines=19> */
[----:B--2---:R-:W-:Y:S02]  /*117a0*/  IADD3.X R166, R166, UR19, RZ, P3, !PT ;  /* 0x00000013a6a67c10 */ /* 0x004fe40009ffe4ff */
[----:B------:R-:W-:Y:S01]  /*117b0*/  IADD3 R167, P3, R167, UR18, RZ ;  /* 0x00000012a7a77c10 */ /* 0x000fe2000ff7e0ff */
[----:B-1----:R-:W2:Y:S04]  /*117c0*/  LDL.LU R4, [R1+0x628] ;  /* 0x0006280001047983 */ /* 0x002ea80000300800 */
[----:B------:R-:W2:Y:S04]  /*117d0*/  LDL.LU R165, [R1+0x334] ;  /* 0x0003340001a57983 */ /* 0x000ea80000300800 */
[----:B------:R-:W2:Y:S04]  /*117e0*/  LDL.LU R170, [R1+0x370] ;  /* 0x0003700001aa7983 */ /* 0x000ea80000300800 */
[----:B------:R-:W2:Y:S01]  /*117f0*/  LDL.LU R171, [R1+0x378] ;  /* 0x0003780001ab7983 */ /* 0x000ea20000300800 */
[----:B------:R-:W-:-:S03]  /*11800*/  IADD3 R168, P4, R168, UR18, RZ ;  /* 0x00000012a8a87c10 */ /* 0x000fc6000ff9e0ff */
[----:B------:R1:W-:Y:S01]  /*11810*/  STL [R1+0x328], R178 ;  /* 0x000328b201007387 */ /* 0x0003e20000100800 */
[----:B------:R-:W-:-:S03]  /*11820*/  IADD3.X R172, R172, UR19, RZ, P5, !PT ;  /* 0x00000013acac7c10 */ /* 0x000fc6000affe4ff */
[----:B-1----:R-:W2:Y:S04]  /*11830*/  LDL.LU R178, [R1+0x344] ;  /* 0x0003440001b27983 */ /* 0x002ea80000300800 */
[----:B------:R1:W-:Y:S04]  /*11840*/  STL [R1+0x2fc], R2 ;  /* 0x0002fc0201007387 */ /* 0x0003e80000100800 */
[----:B------:R0:W-:Y:S04]  /*11850*/  STL [R1+0x2f4], R166 ;  /* 0x0002f4a601007387 */ /* 0x0001e80000100800 */
[----:B-1----:R-:W2:Y:S04]  /*11860*/  LDL.LU R2, [R1+0x624] ;  /* 0x0006240001027983 */ /* 0x002ea80000300800 */
[----:B------:R1:W-:Y:S04]  /*11870*/  STL [R1+0x330], R167 ;  /* 0x000330a701007387 */ /* 0x0003e80000100800 */
[----:B0-----:R-:W2:Y:S04]  /*11880*/  LDL.LU R166, [R1+0x388] ;  /* 0x0003880001a67983 */ /* 0x001ea80000300800 */
[----:B-1----:R-:W2:Y:S04]  /*11890*/  LDL.LU R167, [R1+0x354] ;  /* 0x0003540001a77983 */ /* 0x002ea80000300800 */
[----:B------:R0:W-:Y:S04]  /*118a0*/  STL [R1+0x338], R168 ;  /* 0x000338a801007387 */ /* 0x0001e80000100800 */
[----:B0-----:R-:W2:Y:S04]  /*118b0*/  LDL.LU R168, [R1+0x390] ;  /* 0x0003900001a87983 */ /* 0x001ea80000300800 */
[----:B------:R-:W-:Y:S01]  /*118c0*/  STL [R1+0x304], R172 ;  /* 0x000304ac01007387 */ /* 0x000fe20000100800 */
[----:B---3--:R-:W-:-:S05]  /*118d0*/  IADD3 R8, P5, R8, UR18, RZ ;  /* 0x0000001208087c10 */ /* 0x008fca000ffbe0ff */
[----:B------:R0:W-:Y:S04]  /*118e0*/  STL [R1+0x340], R8 ;  /* 0x0003400801007387 */ /* 0x0001e80000100800 */
[----:B0-----:R-:W3:Y:S01]  /*118f0*/  LDL.LU R8, [R1+0x620] ;  /* 0x0006200001087983 */ /* 0x001ee20000300800 */
[----:B------:R-:W-:Y:S02]  /*11900*/  IADD3.X R3, R3, UR19, RZ, P6, !PT ;  /* 0x0000001303037c10 */ /* 0x000fe4000b7fe4ff */
[----:B------:R-:W-:Y:S01]  /*11910*/  IADD3 R173, P6, R173, UR18, RZ ;  /* 0x00000012adad7c10 */ /* 0x000fe2000ffde0ff */
[----:B------:R-:W2:Y:S01]  /*11920*/  LDL.LU R172, [R1+0x398] ;  /* 0x0003980001ac7983 */ /* 0x000ea20000300800 */
[----:B------:R-:W-:Y:S02]  /*11930*/  IADD3.X R5, R5, UR19, RZ, P1, !PT ;  /* 0x0000001305057c10 */ /* 0x000fe40008ffe4ff */
[----:B----4-:R-:W-:Y:S01]  /*11940*/  IADD3.X R169, R169, UR19, RZ, P0, !PT ;  /* 0x00000013a9a97c10 */ /* 0x010fe200087fe4ff */
[----:B------:R0:W-:Y:S01]  /*11950*/  STL [R1+0x30c], R3 ;  /* 0x00030c0301007387 */ /* 0x0001e20000100800 */
[----:B------:R-:W-:-:S02]  /*11960*/  IADD3 R174, P0, R174, UR18, RZ ;  /* 0x00000012aeae7c10 */ /* 0x000fc4000ff1e0ff */
[----:B------:R-:W-:Y:S02]  /*11970*/  IADD3 R175, P1, R175, UR18, RZ ;  /* 0x00000012afaf7c10 */ /* 0x000fe4000ff3e0ff */
[----:B------:R-:W-:Y:S01]  /*11980*/  IADD3.X R176, R176, UR19, RZ, P2, !PT ;  /* 0x00000013b0b07c10 */ /* 0x000fe200097fe4ff */
[----:B0-----:R-:W4:Y:S04]  /*11990*/  LDL.LU R3, [R1+0x61c] ;  /* 0x00061c0001037983 */ /* 0x001f280000300800 */
[----:B------:R0:W-:Y:S04]  /*119a0*/  STL [R1+0x348], R173 ;  /* 0x000348ad01007387 */ /* 0x0001e80000100800 */
[----:B0-----:R-:W4:Y:S04]  /*119b0*/  LDL.LU R173, [R1+0x364] ;  /* 0x0003640001ad7983 */ /* 0x001f280000300800 */
[----:B------:R0:W-:Y:S04]  /*119c0*/  STL [R1+0x31c], R5 ;  /* 0x00031c0501007387 */ /* 0x0001e80000100800 */
[----:B------:R-:W-:Y:S04]  /*119d0*/  STL [R1+0x314], R169 ;  /* 0x000314a901007387 */ /* 0x000fe80000100800 */
[----:B0-----:R-:W4:Y:S04]  /*119e0*/  LDL.LU R5, [R1+0x618] ;  /* 0x0006180001057983 */ /* 0x001f280000300800 */
[----:B------:R0:W-:Y:S04]  /*119f0*/  STL [R1+0x350], R174 ;  /* 0x000350ae01007387 */ /* 0x0001e80000100800 */
[----:B0-----:R-:W4:Y:S04]  /*11a00*/  LDL.LU R174, [R1+0x3a8] ;  /* 0x0003a80001ae7983 */ /* 0x001f280000300800 */
[----:B------:R0:W-:Y:S04]  /*11a10*/  STL [R1+0x358], R175 ;  /* 0x000358af01007387 */ /* 0x0001e80000100800 */
[----:B0-----:R-:W4:Y:S04]  /*11a20*/  LDL.LU R175, [R1+0x374] ;  /* 0x0003740001af7983 */ /* 0x001f280000300800 */
[----:B------:R-:W-:Y:S01]  /*11a30*/  STL [R1+0x324], R176 ;  /* 0x000324b001007387 */ /* 0x000fe20000100800 */
[----:B---3--:R-:W-:-:S05]  /*11a40*/  IADD3 R8, P2, R8, UR18, RZ ;  /* 0x0000001208087c10 */ /* 0x008fca000ff5e0ff */
[----:B------:R0:W-:Y:S04]  /*11a50*/  STL [R1+0x360], R8 ;  /* 0x0003600801007387 */ /* 0x0001e80000100800 */
[----:B0-----:R-:W3:Y:S01]  /*11a60*/  LDL.LU R8, [R1+0x614] ;  /* 0x0006140001087983 */ /* 0x001ee20000300800 */
[----:B------:R-:W-:Y:S02]  /*11a70*/  IADD3.X R180, R180, UR19, RZ, P3, !PT ;  /* 0x00000013b4b47c10 */ /* 0x000fe40009ffe4ff */
[----:B------:R-:W-:Y:S02]  /*11a80*/  IADD3 R177, P3, R177, UR18, RZ ;  /* 0x00000012b1b17c10 */ /* 0x000fe4000ff7e0ff */
[----:B------:R-:W-:Y:S01]  /*11a90*/  IADD3.X R182, R182, UR19, RZ, P5, !PT ;  /* 0x00000013b6b67c10 */ /* 0x000fe2000affe4ff */
[----:B------:R0:W-:Y:S01]  /*11aa0*/  STL [R1+0x32c], R180 ;  /* 0x00032cb401007387 */ /* 0x0001e20000100800 */
[----:B--2---:R-:W-:-:S02]  /*11ab0*/  IADD3.X R165, R165, UR19, RZ, P4, !PT ;  /* 0x00000013a5a57c10 */ /* 0x004fc4000a7fe4ff */
[----:B------:R-:W-:Y:S02]  /*11ac0*/  IADD3 R170, P4, R170, UR18, RZ ;  /* 0x00000012aaaa7c10 */ /* 0x000fe4000ff9e0ff */
[----:B------:R-:W-:Y:S01]  /*11ad0*/  IADD3.X R178, R178, UR19, RZ, P6, !PT ;  /* 0x00000013b2b27c10 */ /* 0x000fe2000b7fe4ff */
[----:B0-----:R-:W2:Y:S04]  /*11ae0*/  LDL.LU R180, [R1+0x610] ;  /* 0x0006100001b47983 */ /* 0x001ea80000300800 */
[----:B------:R-:W2:Y:S01]  /*11af0*/  LDL.LU R169, [R1+0x3b0] ;  /* 0x0003b00001a97983 */ /* 0x000ea20000300800 */
[----:B------:R-:W-:-:S03]  /*11b00*/  IADD3 R171, P5, R171, UR18, RZ ;  /* 0x00000012abab7c10 */ /* 0x000fc6000ffbe0ff */
[----:B------:R-:W2:Y:S04]  /*11b10*/  LDL.LU R176, [R1+0x3b8] ;  /* 0x0003b80001b07983 */ /* 0x000ea80000300800 */
[----:B------:R0:W-:Y:S04]  /*11b20*/  STL [R1+0x368], R177 ;  /* 0x000368b101007387 */ /* 0x0001e80000100800 */
[----:B0-----:R-:W2:Y:S04]  /*11b30*/  LDL.LU R177, [R1+0x384] ;  /* 0x0003840001b17983 */ /* 0x001ea80000300800 */
[----:B------:R0:W-:Y:S04]  /*11b40*/  STL [R1+0x33c], R182 ;  /* 0x00033cb601007387 */ /* 0x0001e80000100800 */
[----:B------:R-:W-:Y:S04]  /*11b50*/  STL [R1+0x334], R165 ;  /* 0x000334a501007387 */ /* 0x000fe80000100800 */
[----:B0-----:R-:W2:Y:S04]  /*11b60*/  LDL.LU R182, [R1+0x60c] ;  /* 0x00060c0001b67983 */ /* 0x001ea80000300800 */
[----:B------:R-:W-:Y:S01]  /*11b70*/  STL [R1+0x370], R170 ;  /* 0x000370aa01007387 */ /* 0x000fe20000100800 */
[----:B---3--:R-:W-:-:S05]  /*11b80*/  IADD3 R8, P6, R8, UR18, RZ ;  /* 0x0000001208087c10 */ /* 0x008fca000ffde0ff */
[----:B------:R0:W-:Y:S04]  /*11b90*/  STL [R1+0x380], R8 ;  /* 0x0003800801007387 */ /* 0x0001e80000100800 */
[----:B------:R-:W-:Y:S04]  /*11ba0*/  STL [R1+0x378], R171 ;  /* 0x000378ab01007387 */ /* 0x000fe80000100800 */
[----:B0-----:R-:W3:Y:S01]  /*11bb0*/  LDL.LU R8, [R1+0x608] ;  /* 0x0006080001087983 */ /* 0x001ee20000300800 */
[----:B------:R-:W-:Y:S02]  /*11bc0*/  IADD3.X R4, R4, UR19, RZ, P0, !PT ;  /* 0x0000001304047c10 */ /* 0x000fe400087fe4ff */
[----:B------:R-:W-:Y:S01]  /*11bd0*/  IADD3 R166, P0, R166, UR18, RZ ;  /* 0x00000012a6a67c10 */ /* 0x000fe2000ff1e0ff */
[----:B------:R-:W-:Y:S01]  /*11be0*/  STL [R1+0x344], R178 ;  /* 0x000344b201007387 */ /* 0x000fe20000100800 */
[----:B------:R-:W-:-:S03]  /*11bf0*/  IADD3.X R2, R2, UR19, RZ, P2, !PT ;  /* 0x0000001302027c10 */ /* 0x000fc600097fe4ff */
[----:B------:R0:W-:Y:S01]  /*11c00*/  STL [R1+0x34c], R4 ;  /* 0x00034c0401007387 */ /* 0x0001e20000100800 */
[----:B------:R-:W-:Y:S02]  /*11c10*/  IADD3.X R167, R167, UR19, RZ, P1, !PT ;  /* 0x00000013a7a77c10 */ /* 0x000fe40008ffe4ff */
[----:B------:R-:W-:Y:S02]  /*11c20*/  IADD3 R168, P1, R168, UR18, RZ ;  /* 0x00000012a8a87c10 */ /* 0x000fe4000ff3e0ff */
[----:B------:R-:W-:Y:S01]  /*11c30*/  IADD3 R172, P2, R172, UR18, RZ ;  /* 0x00000012acac7c10 */ /* 0x000fe2000ff5e0ff */
[----:B0-----:R-:W2:Y:S04]  /*11c40*/  LDL.LU R4, [R1+0x604] ;  /* 0x0006040001047983 */ /* 0x001ea80000300800 */
[----:B------:R-:W2:Y:S04]  /*11c50*/  LDL.LU R170, [R1+0x3c8] ;  /* 0x0003c80001aa7983 */ /* 0x000ea80000300800 */
[----:B------:R-:W2:Y:S01]  /*11c60*/  LDL.LU R171, [R1+0x394] ;  /* 0x0003940001ab7983 */ /* 0x000ea20000300800 */
[----:B----4-:R-:W-:-:S03]  /*11c70*/  IADD3.X R173, R173, UR19, RZ, P3, !PT ;  /* 0x00000013adad7c10 */ /* 0x010fc60009ffe4ff */
[----:B------:R-:W4:Y:S04]  /*11c80*/  LDL.LU R178, [R1+0x3d0] ;  /* 0x0003d00001b27983 */ /* 0x000f280000300800 */
[----:B------:R-:W-:Y:S04]  /*11c90*/  STL [R1+0x388], R166 ;  /* 0x000388a601007387 */ /* 0x000fe80000100800 */
[----:B------:R0:W-:Y:S04]  /*11ca0*/  STL [R1+0x35c], R2 ;  /* 0x00035c0201007387 */ /* 0x0001e80000100800 */
[----:B------:R-:W-:Y:S04]  /*11cb0*/  STL [R1+0x354], R167 ;  /* 0x000354a701007387 */ /* 0x000fe80000100800 */
[----:B0-----:R-:W4:Y:S04]  /*11cc0*/  LDL.LU R2, [R1+0x600] ;  /* 0x0006000001027983 */ /* 0x001f280000300800 */
[----:B------:R-:W-:Y:S04]  /*11cd0*/  STL [R1+0x390], R168 ;  /* 0x000390a801007387 */ /* 0x000fe80000100800 */
[----:B------:R-:W4:Y:S04]  /*11ce0*/  LDL.LU R163, [R1+0x3d8] ;  /* 0x0003d80001a37983 */ /* 0x000f280000300800 */
[----:B------:R0:W-:Y:S04]  /*11cf0*/  STL [R1+0x398], R172 ;  /* 0x000398ac01007387 */ /* 0x0001e80000100800 */
[----:B0-----:R-:W4:Y:S01]  /*11d00*/  LDL.LU R172, [R1+0x3a4] ;  /* 0x0003a40001ac7983 */ /* 0x001f220000300800 */
[----:B---3--:R-:W-:-:S05]  /*11d10*/  IADD3 R8, P3, R8, UR18, RZ ;  /* 0x0000001208087c10 */ /* 0x008fca000ff7e0ff */
[----:B------:R0:W-:Y:S04]  /*11d20*/  STL [R1+0x3a0], R8 ;  /* 0x0003a00801007387 */ /* 0x0001e80000100800 */
[----:B0-----:R-:W3:Y:S01]  /*11d30*/  LDL.LU R8, [R1+0x5fc] ;  /* 0x0005fc0001087983 */ /* 0x001ee20000300800 */
[----:B------:R-:W-:Y:S02]  /*11d40*/  IADD3.X R3, R3, UR19, RZ, P4, !PT ;  /* 0x0000001303037c10 */ /* 0x000fe4000a7fe4ff */
[----:B------:R-:W-:Y:S01]  /*11d50*/  IADD3 R174, P4, R174, UR18, RZ ;  /* 0x00000012aeae7c10 */ /* 0x000fe2000ff9e0ff */
[----:B------:R-:W-:Y:S01]  /*11d60*/  STL [R1+0x364], R173 ;  /* 0x000364ad01007387 */ /* 0x000fe20000100800 */
[----:B------:R-:W-:-:S03]  /*11d70*/  IADD3.X R175, R175, UR19, RZ, P5, !PT ;  /* 0x00000013afaf7c10 */ /* 0x000fc6000affe4ff */
[----:B------:R0:W-:Y:S01]  /*11d80*/  STL [R1+0x36c], R3 ;  /* 0x00036c0301007387 */ /* 0x0001e20000100800 */
[----:B------:R-:W-:Y:S02]  /*11d90*/  IADD3.X R5, R5, UR19, RZ, P6, !PT ;  /* 0x0000001305057c10 */ /* 0x000fe4000b7fe4ff */
[----:B--2---:R-:W-:Y:S01]  /*11da0*/  IADD3 R169, P5, R169, UR18, RZ ;  /* 0x00000012a9a97c10 */ /* 0x004fe2000ffbe0ff */
[----:B0-----:R-:W2:Y:S04]  /*11db0*/  LDL.LU R3, [R1+0x5f8] ;  /* 0x0005f80001037983 */ /* 0x001ea80000300800 */
[----:B------:R-:W2:Y:S04]  /*11dc0*/  LDL.LU R164, [R1+0x3e8] ;  /* 0x0003e80001a47983 */ /* 0x000ea80000300800 */
[----:B------:R-:W2:Y:S04]  /*11dd0*/  LDL.LU R165, [R1+0x3b4] ;  /* 0x0003b40001a57983 */ /* 0x000ea80000300800 */
[----:B------:R-:W2:Y:S04]  /*11de0*/  LDL.LU R173, [R1+0x3f0] ;  /* 0x0003f00001ad7983 */ /* 0x000ea80000300800 */
[----:B------:R0:W-:Y:S01]  /*11df0*/  STL [R1+0x3a8], R174 ;  /* 0x0003a8ae01007387 */ /* 0x0001e20000100800 */
[----:B------:R-:W-:-:S02]  /*11e00*/  IADD3 R176, P6, R176, UR18, RZ ;  /* 0x00000012b0b07c10 */ /* 0x000fc4000ffde0ff */
[----:B------:R-:W-:Y:S01]  /*11e10*/  IADD3.X R177, R177, UR19, RZ, P0, !PT ;  /* 0x00000013b1b17c10 */ /* 0x000fe200087fe4ff */
[----:B0-----:R-:W2:Y:S04]  /*11e20*/  LDL.LU R174, [R1+0x3f8] ;  /* 0x0003f80001ae7983 */ /* 0x001ea80000300800 */
[----:B------:R0:W-:Y:S04]  /*11e30*/  STL [R1+0x374], R175 ;  /* 0x000374af01007387 */ /* 0x0001e80000100800 */
[----:B0-----:R-:W2:Y:S04]  /*11e40*/  LDL.LU R175, [R1+0x3c4] ;  /* 0x0003c40001af7983 */ /* 0x001ea80000300800 */
[----:B------:R0:W-:Y:S04]  /*11e50*/  STL [R1+0x37c], R5 ;  /* 0x00037c0501007387 */ /* 0x0001e80000100800 */
[----:B0-----:R-:W2:Y:S04]  /*11e60*/  LDL.LU R5, [R1+0x5f4] ;  /* 0x0005f40001057983 */ /* 0x001ea80000300800 */
[----:B------:R-:W-:Y:S04]  /*11e70*/  STL [R1+0x3b0], R169 ;  /* 0x0003b0a901007387 */ /* 0x000fe80000100800 */
[----:B------:R-:W2:Y:S04]  /*11e80*/  LDL.LU R166, [R1+0x408] ;  /* 0x0004080001a67983 */ /* 0x000ea80000300800 */
[----:B------:R-:W2:Y:S04]  /*11e90*/  LDL.LU R167, [R1+0x3d4] ;  /* 0x0003d40001a77983 */ /* 0x000ea80000300800 */
[----:B------:R0:W-:Y:S04]  /*11ea0*/  STL [R1+0x3b8], R176 ;  /* 0x0003b8b001007387 */ /* 0x0001e80000100800 */
[----:B0-----:R-:W2:Y:S04]  /*11eb0*/  LDL.LU R176, [R1+0x410] ;  /* 0x0004100001b07983 */ /* 0x001ea80000300800 */
[----:B------:R-:W-:Y:S01]  /*11ec0*/  STL [R1+0x384], R177 ;  /* 0x000384b101007387 */ /* 0x000fe20000100800 */
[----:B---3--:R-:W-:-:S05]  /*11ed0*/  IADD3 R8, P0, R8, UR18, RZ ;  /* 0x0000001208087c10 */ /* 0x008fca000ff1e0ff */
[----:B------:R0:W-:Y:S04]  /*11ee0*/  STL [R1+0x3c0], R8 ;  /* 0x0003c00801007387 */ /* 0x0001e80000100800 */
[----:B0-----:R-:W3:Y:S01]  /*11ef0*/  LDL.LU R8, [R1+0x5f0] ;  /* 0x0005f00001087983 */ /* 0x001ee20000300800 */
[----:B------:R-:W-:Y:S02]  /*11f00*/  IADD3.X R180, R180, UR19, RZ, P1, !PT ;  /* 0x00000013b4b47c10 */ /* 0x000fe40008ffe4ff */
[----:B------:R-:W-:Y:S02]  /*11f10*/  IADD3 R170, P1, R170, UR18, RZ ;  /* 0x00000012aaaa7c10 */ /* 0x000fe4000ff3e0ff */
[----:B------:R-:W-:Y:S01]  /*11f20*/  IADD3.X R171, R171, UR19, RZ, P2, !PT ;  /* 0x00000013abab7c10 */ /* 0x000fe200097fe4ff */
[----:B------:R-:W-:Y:S01]  /*11f30*/  STL [R1+0x38c], R180 ;  /* 0x00038cb401007387 */ /* 0x000fe20000100800 */
[----:B----4-:R-:W-:-:S03]  /*11f40*/  IADD3 R178, P2, R178, UR18, RZ ;  /* 0x00000012b2b27c10 */ /* 0x010fc6000ff5e0ff */
[----:B------:R-:W4:Y:S01]  /*11f50*/  LDL.LU R168, [R1+0x418] ;  /* 0x0004180001a87983 */ /* 0x000f220000300800 */
[----:B------:R-:W-:-:S03]  /*11f60*/  IADD3.X R182, R182, UR19, RZ, P3, !PT ;  /* 0x00000013b6b67c10 */ /* 0x000fc60009ffe4ff */
[----:B------:R-:W4:Y:S01]  /*11f70*/  LDL.LU R177, [R1+0x3e4] ;  /* 0x0003e40001b17983 */ /* 0x000f220000300800 */
[----:B------:R-:W-:-:S03]  /*11f80*/  IADD3.X R172, R172, UR19, RZ, P4, !PT ;  /* 0x00000013acac7c10 */ /* 0x000fc6000a7fe4ff */
[----:B------:R-:W4:Y:S04]  /*11f90*/  LDL.LU R169, [R1+0x428] ;  /* 0x0004280001a97983 */ /* 0x000f280000300800 */
[----:B------:R0:W-:Y:S01]  /*11fa0*/  STL [R1+0x3c8], R170 ;  /* 0x0003c8aa01007387 */ /* 0x0001e20000100800 */
[----:B------:R-:W-:Y:S02]  /*11fb0*/  IADD3 R163, P3, R163, UR18, RZ ;  /* 0x00000012a3a37c10 */ /* 0x000fe4000ff7e0ff */
[----:B------:R-:W-:Y:S01]  /*11fc0*/  IADD3.X R4, R4, UR19, RZ, P5, !PT ;  /* 0x0000001304047c10 */ /* 0x000fe2000affe4ff */
[----:B0-----:R-:W4:Y:S04]  /*11fd0*/  LDL.LU R170, [R1+0x3f4] ;  /* 0x0003f40001aa7983 */ /* 0x001f280000300800 */
[----:B------:R0:W-:Y:S04]  /*11fe0*/  STL [R1+0x394], R171 ;  /* 0x000394ab01007387 */ /* 0x0001e80000100800 */
[----:B0-----:R-:W4:Y:S04]  /*11ff0*/  LDL.LU R171, [R1+0x430] ;  /* 0x0004300001ab7983 */ /* 0x001f280000300800 */
[----:B------:R-:W-:Y:S04]  /*12000*/  STL [R1+0x3d0], R178 ;  /* 0x0003d0b201007387 */ /* 0x000fe80000100800 */
[----:B------:R0:W-:Y:S04]  /*12010*/  STL [R1+0x39c], R182 ;  /* 0x00039cb601007387 */ /* 0x0001e80000100800 */
[----:B0-----:R-:W4:Y:S04]  /*12020*/  LDL.LU R182, [R1+0x5ec] ;  /* 0x0005ec0001b67983 */ /* 0x001f280000300800 */
[----:B------:R-:W4:Y:S01]  /*12030*/  LDL.LU R178, [R1+0x438] ;  /* 0x0004380001b27983 */ /* 0x000f220000300800 */
[----:B---3--:R-:W-:-:S05]  /*12040*/  IADD3 R8, P4, R8, UR18, RZ ;  /* 0x0000001208087c10 */ /* 0x008fca000ff9e0ff */
[----:B------:R0:W-:Y:S04]  /*12050*/  STL [R1+0x3e0], R8 ;  /* 0x0003e00801007387 */ /* 0x0001e80000100800 */
[----:B------:R-:W-:Y:S04]  /*12060*/  STL [R1+0x3d8], R163 ;  /* 0x0003d8a301007387 */ /* 0x000fe80000100800 */
[----:B0-----:R-:W3:Y:S04]  /*12070*/  LDL.LU R8, [R1+0x5e8] ;  /* 0x0005e80001087983 */ /* 0x001ee80000300800 */
[----:B------:R0:W-:Y:S04]  /*12080*/  STL [R1+0x3a4], R172 ;  /* 0x0003a4ac01007387 */ /* 0x0001e80000100800 */
[----:B0-----:R-:W3:Y:S04]  /*12090*/  LDL.LU R172, [R1+0x404] ;  /* 0x0004040001ac7983 */ /* 0x001ee80000300800 */
[----:B------:R0:W-:Y:S04]  /*120a0*/  STL [R1+0x3ac], R4 ;  /* 0x0003ac0401007387 */ /* 0x0001e80000100800 */
[----:B0-----:R-:W4:Y:S01]  /*120b0*/  LDL.LU R4, [R1+0x5e4] ;  /* 0x0005e40001047983 */ /* 0x001f220000300800 */
[----:B--2---:R-:W-:-:S02]  /*120c0*/  IADD3.X R165, R165, UR19, RZ, P6, !PT ;  /* 0x00000013a5a57c10 */ /* 0x004fc4000b7fe4ff */
[----:B------:R-:W-:Y:S02]  /*120d0*/  IADD3 R173, P6, R173, UR18, RZ ;  /* 0x00000012adad7c10 */ /* 0x000fe4000ffde0ff */
[----:B------:R-:W-:Y:S02]  /*120e0*/  IADD3 R164, P5, R164, UR18, RZ ;  /* 0x00000012a4a47c10 */ /* 0x000fe4000ffbe0ff */
[----:B------:R-:W-:Y:S01]  /*120f0*/  IADD3.X R2, R2, UR19, RZ, P0, !PT ;  /* 0x0000001302027c10 */ /* 0x000fe200087fe4ff */
[----:B------:R0:W-:Y:S01]  /*12100*/  STL [R1+0x3f0], R173 ;  /* 0x0003f0ad01007387 */ /* 0x0001e20000100800 */
[----:B------:R-:W-:Y:S02]  /*12110*/  IADD3 R174, P0, R174, UR18, RZ ;  /* 0x00000012aeae7c10 */ /* 0x000fe4000ff1e0ff */
[----:B------:R-:W-:Y:S01]  /*12120*/  IADD3.X R175, R175, UR19, RZ, P1, !PT ;  /* 0x00000013afaf7c10 */ /* 0x000fe20008ffe4ff */
[----:B------:R-:W-:Y:S01]  /*12130*/  STL [R1+0x3e8], R164 ;  /* 0x0003e8a401007387 */ /* 0x000fe20000100800 */
[----:B------:R-:W-:-:S03]  /*12140*/  IADD3.X R3, R3, UR19, RZ, P2, !PT ;  /* 0x0000001303037c10 */ /* 0x000fc600097fe4ff */
[----:B0-----:R-:W2:Y:S04]  /*12150*/  LDL.LU R173, [R1+0x448] ;  /* 0x0004480001ad7983 */ /* 0x001ea80000300800 */
[----:B------:R-:W-:Y:S04]  /*12160*/  STL [R1+0x3b4], R165 ;  /* 0x0003b4a501007387 */ /* 0x000fe80000100800 */
[----:B------:R0:W-:Y:S04]  /*12170*/  STL [R1+0x3bc], R2 ;  /* 0x0003bc0201007387 */ /* 0x0001e80000100800 */
[----:B0-----:R-:W2:Y:S04]  /*12180*/  LDL.LU R2, [R1+0x5e0] ;  /* 0x0005e00001027983 */ /* 0x001ea80000300800 */
[----:B------:R0:W-:Y:S04]  /*12190*/  STL [R1+0x3f8], R174 ;  /* 0x0003f8ae01007387 */ /* 0x0001e80000100800 */
[----:B0-----:R-:W2:Y:S01]  /*121a0*/  LDL.LU R174, [R1+0x414] ;  /* 0x0004140001ae7983 */ /* 0x001ea20000300800 */
[----:B----4-:R-:W-:-:S05]  /*121b0*/  IADD3 R4, P1, R4, UR18, RZ ;  /* 0x0000001204047c10 */ /* 0x010fca000ff3e0ff */
[----:B------:R0:W-:Y:S04]  /*121c0*/  STL [R1+0x400], R4 ;  /* 0x0004000401007387 */ /* 0x0001e80000100800 */
[----:B------:R-:W-:Y:S04]  /*121d0*/  STL [R1+0x3c4], R175 ;  /* 0x0003c4af01007387 */ /* 0x000fe80000100800 */
[----:B0-----:R-:W4:Y:S04]  /*121e0*/  LDL.LU R4, [R1+0x5dc] ;  /* 0x0005dc0001047983 */ /* 0x001f280000300800 */
[----:B------:R0:W-:Y:S04]  /*121f0*/  STL [R1+0x3cc], R3 ;  /* 0x0003cc0301007387 */ /* 0x0001e80000100800 */
[----:B0-----:R-:W3:Y:S01]  /*12200*/  LDL.LU R3, [R1+0x5d8] ;  /* 0x0005d80001037983 */ /* 0x001ee20000300800 */
[----:B------:R-:W-:-:S02]  /*12210*/  IADD3 R166, P2, R166, UR18, RZ ;  /* 0x00000012a6a67c10 */ /* 0x000fc4000ff5e0ff */
[----:B------:R-:W-:Y:S01]  /*12220*/  IADD3.X R5, R5, UR19, RZ, P4, !PT ;  /* 0x0000001305057c10 */ /* 0x000fe2000a7fe4ff */
[----:B------:R-:W4:Y:S01]  /*12230*/  LDL.LU R175, [R1+0x450] ;  /* 0x0004500001af7983 */ /* 0x000f220000300800 */
[----:B------:R-:W-:Y:S02]  /*12240*/  IADD3.X R167, R167, UR19, RZ, P3, !PT ;  /* 0x00000013a7a77c10 */ /* 0x000fe40009ffe4ff */
[----:B------:R-:W-:Y:S01]  /*12250*/  IADD3 R176, P3, R176, UR18, RZ ;  /* 0x00000012b0b07c10 */ /* 0x000fe2000ff7e0ff */
[----:B------:R-:W-:Y:S01]  /*12260*/  STL [R1+0x408], R166 ;  /* 0x000408a601007387 */ /* 0x000fe20000100800 */
[----:B------:R-:W-:-:S03]  /*12270*/  IADD3.X R177, R177, UR19, RZ, P5, !PT ;  /* 0x00000013b1b17c10 */ /* 0x000fc6000affe4ff */
[----:B------:R0:W-:Y:S01]  /*12280*/  STL [R1+0x3dc], R5 ;  /* 0x0003dc0501007387 */ /* 0x0001e20000100800 */
[----:B------:R-:W-:-:S03]  /*12290*/  IADD3 R168, P4, R168, UR18, RZ ;  /* 0x00000012a8a87c10 */ /* 0x000fc6000ff9e0ff */
[----:B------:R-:W-:Y:S01]  /*122a0*/  STL [R1+0x3d4], R167 ;  /* 0x0003d4a701007387 */ /* 0x000fe20000100800 */
[----:B------:R-:W-:-:S03]  /*122b0*/  IADD3.X R182, R182, UR19, RZ, P6, !PT ;  /* 0x00000013b6b67c10 */ /* 0x000fc6000b7fe4ff */
        /* <DEDUP_REMOVED lines=8> */
[----:B0-----:R-:W3:Y:S04]  /*12340*/  LDL.LU R3, [R1+0x5d0] ;  /* 0x0005d00001037983 */ /* 0x001ee80000300800 */
[----:B------:R0:W-:Y:S04]  /*12350*/  STL [R1+0x3ec], R182 ;  /* 0x0003ecb601007387 */ /* 0x0001e80000100800 */
[----:B0-----:R-:W4:Y:S01]  /*12360*/  LDL.LU R182, [R1+0x5cc] ;  /* 0x0005cc0001b67983 */ /* 0x001f220000300800 */
[----:B------:R-:W-:-:S02]  /*12370*/  IADD3 R169, P6, R169, UR18, RZ ;  /* 0x00000012a9a97c10 */ /* 0x000fc4000ffde0ff */
[----:B------:R-:W-:Y:S02]  /*12380*/  IADD3.X R8, R8, UR19, RZ, P1, !PT ;  /* 0x0000001308087c10 */ /* 0x000fe40008ffe4ff */
[----:B------:R-:W-:Y:S01]  /*12390*/  IADD3.X R170, R170, UR19, RZ, P0, !PT ;  /* 0x00000013aaaa7c10 */ /* 0x000fe200087fe4ff */
[----:B------:R-:W-:Y:S01]  /*123a0*/  STL [R1+0x428], R169 ;  /* 0x000428a901007387 */ /* 0x000fe20000100800 */
[----:B------:R-:W-:Y:S02]  /*123b0*/  IADD3 R171, P0, R171, UR18, RZ ;  /* 0x00000012abab7c10 */ /* 0x000fe4000ff1e0ff */
[----:B------:R-:W-:Y:S01]  /*123c0*/  IADD3 R178, P1, R178, UR18, RZ ;  /* 0x00000012b2b27c10 */ /* 0x000fe2000ff3e0ff */
[----:B------:R0:W-:Y:S01]  /*123d0*/  STL [R1+0x3fc], R8 ;  /* 0x0003fc0801007387 */ /* 0x0001e20000100800 */
[----:B------:R-:W-:-:S03]  /*123e0*/  IADD3.X R172, R172, UR19, RZ, P2, !PT ;  /* 0x00000013acac7c10 */ /* 0x000fc600097fe4ff */
[----:B------:R-:W-:Y:S04]  /*123f0*/  STL [R1+0x3f4], R170 ;  /* 0x0003f4aa01007387 */ /* 0x000fe80000100800 */
[----:B0-----:R-:W3:Y:S04]  /*12400*/  LDL.LU R8, [R1+0x5c8] ;  /* 0x0005c80001087983 */ /* 0x001ee80000300800 */
[----:B------:R-:W-:Y:S04]  /*12410*/  STL [R1+0x430], R171 ;  /* 0x000430ab01007387 */ /* 0x000fe80000100800 */
[----:B------:R-:W3:Y:S01]  /*12420*/  LDL.LU R7, [R1+0x468] ;  /* 0x0004680001077983 */ /* 0x000ee20000300800 */
[----:B--2---:R-:W-:-:S03]  /*12430*/  IADD3.X R2, R2, UR19, RZ, P3, !PT ;  /* 0x0000001302027c10 */ /* 0x004fc60009ffe4ff */
[----:B------:R-:W2:Y:S04]  /*12440*/  LDL.LU R160, [R1+0x434] ;  /* 0x0004340001a07983 */ /* 0x000ea80000300800 */
[----:B------:R0:W-:Y:S04]  /*12450*/  STL [R1+0x438], R178 ;  /* 0x000438b201007387 */ /* 0x0001e80000100800 */
[----:B0-----:R-:W2:Y:S01]  /*12460*/  LDL.LU R178, [R1+0x470] ;  /* 0x0004700001b27983 */ /* 0x001ea20000300800 */
[----:B----4-:R-:W-:-:S05]  /*12470*/  IADD3 R182, P2, R182, UR18, RZ ;  /* 0x00000012b6b67c10 */ /* 0x010fca000ff5e0ff */
[----:B------:R0:W-:Y:S04]  /*12480*/  STL [R1+0x440], R182 ;  /* 0x000440b601007387 */ /* 0x0001e80000100800 */
[----:B0-----:R-:W4:Y:S04]  /*12490*/  LDL.LU R182, [R1+0x5c4] ;  /* 0x0005c40001b67983 */ /* 0x001f280000300800 */
[----:B------:R-:W-:Y:S04]  /*124a0*/  STL [R1+0x404], R172 ;  /* 0x000404ac01007387 */ /* 0x000fe80000100800 */
[----:B------:R-:W4:Y:S04]  /*124b0*/  LDL.LU R161, [R1+0x478] ;  /* 0x0004780001a17983 */ /* 0x000f280000300800 */
[----:B------:R-:W4:Y:S04]  /*124c0*/  LDL.LU R162, [R1+0x444] ;  /* 0x0004440001a27983 */ /* 0x000f280000300800 */
[----:B------:R0:W-:Y:S04]  /*124d0*/  STL [R1+0x40c], R2 ;  /* 0x00040c0201007387 */ /* 0x0001e80000100800 */
[----:B0-----:R-:W3:Y:S01]  /*124e0*/  LDL.LU R2, [R1+0x5c0] ;  /* 0x0005c00001027983 */ /* 0x001ee20000300800 */
[----:B------:R-:W-:-:S02]  /*124f0*/  IADD3 R173, P3, R173, UR18, RZ ;  /* 0x00000012adad7c10 */ /* 0x000fc4000ff7e0ff */
[----:B------:R-:W-:Y:S01]  /*12500*/  IADD3.X R174, R174, UR19, RZ, P4, !PT ;  /* 0x00000013aeae7c10 */ /* 0x000fe2000a7fe4ff */
[----:B------:R-:W4:Y:S01]  /*12510*/  LDL.LU R163, [R1+0x488] ;  /* 0x0004880001a37983 */ /* 0x000f220000300800 */
[----:B------:R-:W-:-:S03]  /*12520*/  IADD3.X R4, R4, UR19, RZ, P5, !PT ;  /* 0x0000001304047c10 */ /* 0x000fc6000affe4ff */
[----:B------:R-:W4:Y:S01]  /*12530*/  LDL.LU R164, [R1+0x454] ;  /* 0x0004540001a47983 */ /* 0x000f220000300800 */
[----:B------:R-:W-:-:S03]  /*12540*/  IADD3 R175, P4, R175, UR18, RZ ;  /* 0x00000012afaf7c10 */ /* 0x000fc6000ff9e0ff */
[----:B------:R-:W4:Y:S04]  /*12550*/  LDL.LU R165, [R1+0x490] ;  /* 0x0004900001a57983 */ /* 0x000f280000300800 */
[----:B------:R-:W-:Y:S04]  /*12560*/  STL [R1+0x448], R173 ;  /* 0x000448ad01007387 */ /* 0x000fe80000100800 */
[----:B------:R-:W4:Y:S04]  /*12570*/  LDL.LU R166, [R1+0x498] ;  /* 0x0004980001a67983 */ /* 0x000f280000300800 */
[----:B------:R-:W4:Y:S04]  /*12580*/  LDL.LU R167, [R1+0x464] ;  /* 0x0004640001a77983 */ /* 0x000f280000300800 */
[----:B------:R-:W-:Y:S01]  /*12590*/  STL [R1+0x414], R174 ;  /* 0x000414ae01007387 */ /* 0x000fe20000100800 */
[----:B------:R-:W-:-:S03]  /*125a0*/  IADD3 R176, P5, R176, UR18, RZ ;  /* 0x00000012b0b07c10 */ /* 0x000fc6000ffbe0ff */
[----:B------:R0:W-:Y:S01]  /*125b0*/  STL [R1+0x41c], R4 ;  /* 0x00041c0401007387 */ /* 0x0001e20000100800 */
[----:B------:R-:W-:-:S03]  /*125c0*/  IADD3.X R177, R177, UR19, RZ, P6, !PT ;  /* 0x00000013b1b17c10 */ /* 0x000fc6000b7fe4ff */
[----:B0-----:R-:W4:Y:S04]  /*125d0*/  LDL.LU R4, [R1+0x5bc] ;  /* 0x0005bc0001047983 */ /* 0x001f280000300800 */
[----:B------:R-:W-:Y:S04]  /*125e0*/  STL [R1+0x450], R175 ;  /* 0x000450af01007387 */ /* 0x000fe80000100800 */
[----:B------:R-:W4:Y:S04]  /*125f0*/  LDL.LU R168, [R1+0x4a8] ;  /* 0x0004a80001a87983 */ /* 0x000f280000300800 */
[----:B------:R-:W4:Y:S04]  /*12600*/  LDL.LU R169, [R1+0x474] ;  /* 0x0004740001a97983 */ /* 0x000f280000300800 */
[----:B------:R-:W4:Y:S04]  /*12610*/  LDL.LU R170, [R1+0x4b0] ;  /* 0x0004b00001aa7983 */ /* 0x000f280000300800 */
[----:B------:R-:W4:Y:S01]  /*12620*/  LDL.LU R171, [R1+0x4b8] ;  /* 0x0004b80001ab7983 */ /* 0x000f220000300800 */
[----:B------:R-:W-:-:S03]  /*12630*/  IADD3.X R5, R5, UR19, RZ, P0, !PT ;  /* 0x0000001305057c10 */ /* 0x000fc600087fe4ff */
[----:B------:R-:W4:Y:S04]  /*12640*/  LDL.LU R172, [R1+0x484] ;  /* 0x0004840001ac7983 */ /* 0x000f280000300800 */
[----:B------:R-:W-:Y:S01]  /*12650*/  STL [R1+0x458], R176 ;  /* 0x000458b001007387 */ /* 0x000fe20000100800 */
[----:B---3--:R-:W-:-:S05]  /*12660*/  IADD3 R2, P6, R2, UR18, RZ ;  /* 0x0000001202027c10 */ /* 0x008fca000ffde0ff */
[----:B------:R0:W-:Y:S04]  /*12670*/  STL [R1+0x460], R2 ;  /* 0x0004600201007387 */ /* 0x0001e80000100800 */
[----:B0-----:R-:W3:Y:S04]  /*12680*/  LDL.LU R2, [R1+0x5b8] ;  /* 0x0005b80001027983 */ /* 0x001ee80000300800 */
[----:B------:R-:W-:Y:S04]  /*12690*/  STL [R1+0x424], R177 ;  /* 0x000424b101007387 */ /* 0x000fe80000100800 */
[----:B------:R-:W3:Y:S04]  /*126a0*/  LDL.LU R173, [R1+0x4c8] ;  /* 0x0004c80001ad7983 */ /* 0x000ee80000300800 */
[----:B------:R-:W3:Y:S04]  /*126b0*/  LDL.LU R174, [R1+0x494] ;  /* 0x0004940001ae7983 */ /* 0x000ee80000300800 */
[----:B------:R-:W3:Y:S04]  /*126c0*/  LDL.LU R175, [R1+0x4d0] ;  /* 0x0004d00001af7983 */ /* 0x000ee80000300800 */
[----:B------:R0:W-:Y:S04]  /*126d0*/  STL [R1+0x42c], R5 ;  /* 0x00042c0501007387 */ /* 0x0001e80000100800 */
[----:B0-----:R-:W3:Y:S01]  /*126e0*/  LDL.LU R5, [R1+0x5b4] ;  /* 0x0005b40001057983 */ /* 0x001ee20000300800 */
[----:B------:R-:W-:-:S02]  /*126f0*/  IADD3 R7, P0, R7, UR18, RZ ;  /* 0x0000001207077c10 */ /* 0x000fc4000ff1e0ff */
[----:B------:R-:W-:Y:S01]  /*12700*/  IADD3.X R3, R3, UR19, RZ, P2, !PT ;  /* 0x0000001303037c10 */ /* 0x000fe200097fe4ff */
[----:B------:R-:W3:Y:S01]  /*12710*/  LDL.LU R176, [R1+0x4d8] ;  /* 0x0004d80001b07983 */ /* 0x000ee20000300800 */
[----:B--2---:R-:W-:Y:S02]  /*12720*/  IADD3.X R160, R160, UR19, RZ, P1, !PT ;  /* 0x00000013a0a07c10 */ /* 0x004fe40008ffe4ff */
[----:B------:R-:W-:Y:S01]  /*12730*/  IADD3 R178, P1, R178, UR18, RZ ;  /* 0x00000012b2b27c10 */ /* 0x000fe2000ff3e0ff */
[----:B------:R-:W2:Y:S01]  /*12740*/  LDL.LU R177, [R1+0x4a4] ;  /* 0x0004a40001b17983 */ /* 0x000ea20000300800 */
[----:B----4-:R-:W-:-:S03]  /*12750*/  IADD3.X R162, R162, UR19, RZ, P3, !PT ;  /* 0x00000013a2a27c10 */ /* 0x010fc60009ffe4ff */
[----:B------:R-:W-:Y:S01]  /*12760*/  STL [R1+0x468], R7 ;  /* 0x0004680701007387 */ /* 0x000fe20000100800 */
[----:B------:R-:W-:-:S03]  /*12770*/  IADD3 R161, P2, R161, UR18, RZ ;  /* 0x00000012a1a17c10 */ /* 0x000fc6000ff5e0ff */
[----:B------:R0:W-:Y:S01]  /*12780*/  STL [R1+0x43c], R3 ;  /* 0x00043c0301007387 */ /* 0x0001e20000100800 */
[----:B------:R-:W-:-:S03]  /*12790*/  IADD3.X R8, R8, UR19, RZ, P4, !PT ;  /* 0x0000001308087c10 */ /* 0x000fc6000a7fe4ff */
[----:B------:R-:W-:Y:S04]  /*127a0*/  STL [R1+0x434], R160 ;  /* 0x000434a001007387 */ /* 0x000fe80000100800 */
[----:B0-----:R-:W4:Y:S04]  /*127b0*/  LDL.LU R3, [R1+0x5b0] ;  /* 0x0005b00001037983 */ /* 0x001f280000300800 */
[----:B------:R0:W-:Y:S04]  /*127c0*/  STL [R1+0x470], R178 ;  /* 0x000470b201007387 */ /* 0x0001e80000100800 */
[----:B0-----:R-:W2:Y:S01]  /*127d0*/  LDL.LU R178, [R1+0x4e8] ;  /* 0x0004e80001b27983 */ /* 0x001ea20000300800 */
[----:B---3--:R-:W-:-:S05]  /*127e0*/  IADD3 R5, P3, R5, UR18, RZ ;  /* 0x0000001205057c10 */ /* 0x008fca000ff7e0ff */
[----:B------:R0:W-:Y:S04]  /*127f0*/  STL [R1+0x480], R5 ;  /* 0x0004800501007387 */ /* 0x0001e80000100800 */
[----:B------:R-:W-:Y:S04]  /*12800*/  STL [R1+0x478], R161 ;  /* 0x000478a101007387 */ /* 0x000fe80000100800 */
[----:B0-----:R-:W3:Y:S04]  /*12810*/  LDL.LU R5, [R1+0x5ac] ;  /* 0x0005ac0001057983 */ /* 0x001ee80000300800 */
[----:B------:R-:W-:Y:S04]  /*12820*/  STL [R1+0x444], R162 ;  /* 0x000444a201007387 */ /* 0x000fe80000100800 */
[----:B------:R0:W-:Y:S04]  /*12830*/  STL [R1+0x44c], R8 ;  /* 0x00044c0801007387 */ /* 0x0001e80000100800 */
[----:B0-----:R-:W4:Y:S01]  /*12840*/  LDL.LU R8, [R1+0x5a8] ;  /* 0x0005a80001087983 */ /* 0x001f220000300800 */
[----:B------:R-:W-:-:S02]  /*12850*/  IADD3 R163, P4, R163, UR18, RZ ;  /* 0x00000012a3a37c10 */ /* 0x000fc4000ff9e0ff */
[----:B------:R-:W-:Y:S02]  /*12860*/  IADD3.X R182, R182, UR19, RZ, P6, !PT ;  /* 0x00000013b6b67c10 */ /* 0x000fe4000b7fe4ff */
[----:B------:R-:W-:Y:S01]  /*12870*/  IADD3.X R164, R164, UR19, RZ, P5, !PT ;  /* 0x00000013a4a47c10 */ /* 0x000fe2000affe4ff */
[----:B------:R-:W-:Y:S01]  /*12880*/  STL [R1+0x488], R163 ;  /* 0x000488a301007387 */ /* 0x000fe20000100800 */
[----:B------:R-:W-:Y:S02]  /*12890*/  IADD3 R165, P5, R165, UR18, RZ ;  /* 0x00000012a5a57c10 */ /* 0x000fe4000ffbe0ff */
[----:B------:R-:W-:Y:S01]  /*128a0*/  IADD3.X R167, R167, UR19, RZ, P0, !PT ;  /* 0x00000013a7a77c10 */ /* 0x000fe200087fe4ff */
[----:B------:R0:W-:Y:S01]  /*128b0*/  STL [R1+0x45c], R182 ;  /* 0x00045cb601007387 */ /* 0x0001e20000100800 */
[----:B------:R-:W-:-:S03]  /*128c0*/  IADD3 R166, P6, R166, UR18, RZ ;  /* 0x00000012a6a67c10 */ /* 0x000fc6000ffde0ff */
[----:B------:R-:W-:Y:S01]  /*128d0*/  STL [R1+0x454], R164 ;  /* 0x000454a401007387 */ /* 0x000fe20000100800 */
[----:B------:R-:W-:-:S03]  /*128e0*/  IADD3.X R4, R4, UR19, RZ, P1, !PT ;  /* 0x0000001304047c10 */ /* 0x000fc60008ffe4ff */
[----:B0-----:R-:W2:Y:S04]  /*128f0*/  LDL.LU R182, [R1+0x5a4] ;  /* 0x0005a40001b67983 */ /* 0x001ea80000300800 */
[----:B------:R-:W-:Y:S01]  /*12900*/  STL [R1+0x490], R165 ;  /* 0x000490a501007387 */ /* 0x000fe20000100800 */
[----:B----4-:R-:W-:-:S05]  /*12910*/  IADD3 R8, P0, R8, UR18, RZ ;  /* 0x0000001208087c10 */ /* 0x010fca000ff1e0ff */
[----:B------:R0:W-:Y:S04]  /*12920*/  STL [R1+0x4a0], R8 ;  /* 0x0004a00801007387 */ /* 0x0001e80000100800 */
[----:B------:R-:W-:Y:S04]  /*12930*/  STL [R1+0x498], R166 ;  /* 0x000498a601007387 */ /* 0x000fe80000100800 */
[----:B0-----:R-:W4:Y:S04]  /*12940*/  LDL.LU R8, [R1+0x5a0] ;  /* 0x0005a00001087983 */ /* 0x001f280000300800 */
[----:B------:R-:W-:Y:S04]  /*12950*/  STL [R1+0x464], R167 ;  /* 0x000464a701007387 */ /* 0x000fe80000100800 */
[----:B------:R0:W-:Y:S04]  /*12960*/  STL [R1+0x46c], R4 ;  /* 0x00046c0401007387 */ /* 0x0001e80000100800 */
[----:B0-----:R-:W3:Y:S01]  /*12970*/  LDL.LU R4, [R1+0x59c] ;  /* 0x00059c0001047983 */ /* 0x001ee20000300800 */
        /* <DEDUP_REMOVED lines=10> */
[----:B0-----:R-:W4:Y:S04]  /*12a20*/  LDL.LU R2, [R1+0x598] ;  /* 0x0005980001027983 */ /* 0x001f280000300800 */
[----:B------:R-:W-:Y:S01]  /*12a30*/  STL [R1+0x4b0], R170 ;  /* 0x0004b0aa01007387 */ /* 0x000fe20000100800 */
        /* <DEDUP_REMOVED lines=12> */
[----:B--2---:R-:W-:Y:S01]  /*12b00*/  IADD3.X R177, R177, UR19, RZ, P1, !PT ;  /* 0x00000013b1b17c10 */ /* 0x004fe20008ffe4ff */
        /* <DEDUP_REMOVED lines=13> */
[----:B--2---:R-:W-:-:S02]  /*12be0*/  IADD3.X R5, R5, UR19, RZ, P3, !PT ;  /* 0x0000001305057c10 */ /* 0x004fc40009ffe4ff */
[----:B------:R-:W-:Y:S02]  /*12bf0*/  IADD3 R178, P2, R178, UR18, RZ ;  /* 0x00000012b2b27c10 */ /* 0x000fe4000ff5e0ff */
[----:B------:R-:W-:Y:S01]  /*12c00*/  IADD3.X R8, R8, UR19, RZ, P4, !PT ;  /* 0x0000001308087c10 */ /* 0x000fe2000a7fe4ff */
[----:B------:R0:W-:Y:S04]  /*12c10*/  STL [R1+0x4b4], R5 ;  /* 0x0004b40501007387 */ /* 0x0001e80000100800 */
[----:B0-----:R-:W2:Y:S04]  /*12c20*/  LDL.LU R5, [R1+0x580] ;  /* 0x0005800001057983 */ /* 0x001ea80000300800 */
[----:B------:R-:W-:Y:S04]  /*12c30*/  STL [R1+0x4e8], R178 ;  /* 0x0004e8b201007387 */ /* 0x000fe80000100800 */
[----:B------:R0:W-:Y:S04]  /*12c40*/  STL [R1+0x4bc], R8 ;  /* 0x0004bc0801007387 */ /* 0x0001e80000100800 */
[----:B0-----:R1:W5:Y:S01]  /*12c50*/  LDL.LU R8, [R1+0x57c] ;  /* 0x00057c0001087983 */ /* 0x0013620000300800 */
[----:B------:R-:W-:Y:S01]  /*12c60*/  IADD3.X R2, R2, UR19, RZ, P6, !PT ;  /* 0x0000001302027c10 */ /* 0x000fe2000b7fe4ff */
[----:B------:R-:W-:-:S06]  /*12c70*/  WARPGROUP.ARRIVE ;  /* 0x00000000000079c5 */ /* 0x000fcc0000000000 */
[----:B------:R-:W-:Y:S01]  /*12c80*/  QGMMA.64x256x32.F32.E5M2.E5M2 R24, gdesc[UR8], R24, gsb0 ;  /* 0x03e00000081879f3 */ /* 0x000fe20008003818 */
[----:B---3--:R-:W-:-:S05]  /*12c90*/  IADD3.X R182, R182, UR19, RZ, P5, !PT ;  /* 0x00000013b6b67c10 */ /* 0x008fca000affe4ff */
[----:B------:R0:W-:Y:S04]  /*12ca0*/  STL [R1+0x4c4], R182 ;  /* 0x0004c4b601007387 */ /* 0x0001e80000100800 */
[----:B0-----:R-:W3:Y:S04]  /*12cb0*/  LDL.LU R182, [R1+0x578] ;  /* 0x0005780001b67983 */ /* 0x001ee80000300800 */
[----:B------:R0:W-:Y:S04]  /*12cc0*/  STL [R1+0x4cc], R2 ;  /* 0x0004cc0201007387 */ /* 0x0001e80000100800 */
[----:B0-----:R-:W3:Y:S01]  /*12cd0*/  LDL.LU R2, [R1+0x574] ;  /* 0x0005740001027983 */ /* 0x001ee20000300800 */
[----:B--2---:R-:W-:-:S02]  /*12ce0*/  IADD3.X R5, R5, UR19, RZ, P0, !PT ;  /* 0x0000001305057c10 */ /* 0x004fc400087fe4ff */
[----:B------:R-:W-:-:S03]  /*12cf0*/  IADD3.X R4, R4, UR19, RZ, P1, !PT ;  /* 0x0000001304047c10 */ /* 0x000fc60008ffe4ff */
[----:B------:R0:W-:Y:S04]  /*12d00*/  STL [R1+0x4d4], R5 ;  /* 0x0004d40501007387 */ /* 0x0001e80000100800 */
[----:B0-----:R1:W5:Y:S04]  /*12d10*/  LDL.LU R5, [R1+0x570] ;  /* 0x0005700001057983 */ /* 0x0013680000300800 */
[----:B------:R0:W-:Y:S01]  /*12d20*/  STL [R1+0x4dc], R4 ;  /* 0x0004dc0401007387 */ /* 0x0001e20000100800 */
[----:B------:R-:W2:Y:S01]  /*12d30*/  S2R R180, SR_TID.X ;  /* 0x0000000000b47919 */ /* 0x000ea20000002100 */
[----:B0-----:R-:W0:Y:S01]  /*12d40*/  S2R R4, SR_TID.X ;  /* 0x0000000000047919 */ /* 0x001e220000002100 */
[----:B------:R-:W-:-:S05]  /*12d50*/  VIADD R183, R183, 0xffffffff ;  /* 0xffffffffb7b77836 */ /* 0x000fca0000000000 */
[----:B------:R-:W-:Y:S01]  /*12d60*/  ISETP.NE.U32.AND P4, PT, R183, RZ, PT ;  /* 0x000000ffb700720c */ /* 0x000fe20003f85070 */
[----:B------:R-:W-:Y:S01]  /*12d70*/  IMAD.SHL.U32 R6, R6, 0x20, RZ ;  /* 0x0000002006067824 */ /* 0x000fe200078e00ff */
[----:B------:R-:W-:Y:S01]  /*12d80*/  UIADD3 UR7, UR7, -0x20, URZ ;  /* 0xffffffe007077890 */ /* 0x000fe2000fffe03f */
[----:B------:R-:W-:-:S03]  /*12d90*/  WARPGROUP.DEPBAR.LE gsb0, 0x0 ;  /* 0x00008000000079c5 */ /* 0x000fc60000010000 */
[----:B----4-:R-:W-:Y:S02]  /*12da0*/  IADD3 R3, P3, R6, R3, RZ ;  /* 0x0000000306037210 */ /* 0x010fe40007f7e0ff */
[----:B--2---:R-:W-:Y:S02]  /*12db0*/  LOP3.LUT R180, R180, 0x7f, RZ, 0xc0, !PT ;  /* 0x0000007fb4b47812 */ /* 0x004fe400078ec0ff */
[----:B0-----:R-:W-:Y:S02]  /*12dc0*/  LOP3.LUT R4, R4, 0x1f, RZ, 0xc0, !PT ;  /* 0x0000001f04047812 */ /* 0x001fe400078ec0ff */
[----:B---3--:R-:W-:-:S05]  /*12dd0*/  IADD3.X R182, R182, UR19, RZ, P2, !PT ;  /* 0x00000013b6b67c10 */ /* 0x008fca00097fe4ff */
[----:B------:R0:W-:Y:S02]  /*12de0*/  STL [R1+0x4e4], R182 ;  /* 0x0004e4b601007387 */ /* 0x0001e40000100800 */
[----:B0-----:R-:W0:Y:S01]  /*12df0*/  S2R R182, SR_TID.X ;  /* 0x0000000000b67919 */ /* 0x001e220000002100 */
[----:B------:R-:W-:Y:S02]  /*12e00*/  LEA.HI.X.SX32 R2, R6, R2, 0x1, P3 ;  /* 0x0000000206027211 */ /* 0x000fe400018f0eff */
[----:B0-----:R-:W-:-:S04]  /*12e10*/  SHF.R.U32.HI R182, RZ, 0x6, R182 ;  /* 0x00000006ffb67819 */ /* 0x001fc800000116b6 */
[----:B------:R-:W-:Y:S01]  /*12e20*/  SGXT.U32 R182, R182, 0x1 ;  /* 0x00000001b6b6781a */ /* 0x000fe20000000000 */
[----:B-1----:R-:W-:Y:S06]  /*12e30*/  @P4 BRA `(.L_x_1) ;  /* 0xffffff8000e44947 */ /* 0x002fec000383ffff */
.L_x_0:
[----:B------:R0:W-:Y:S01]  /*12e40*/  STL [R1+0x590], R149 ;  /* 0x0005909501007387 */ /* 0x0001e20000100800 */
[----:B------:R-:W-:Y:S01]  /*12e50*/  F2FP.SATFINITE.E5M2.F32.PACK_AB_MERGE_C R27, R27, R26, RZ ;  /* 0x0000001a1b1b723e */ /* 0x000fe200048060ff */
[----:B------:R-:W-:Y:S01]  /*12e60*/  ULDC UR4, c[0x0][0x244] ;  /* 0x0000910000047ab9 */ /* 0x000fe20000000800 */
[----:B------:R-:W-:Y:S01]  /*12e70*/  F2FP.SATFINITE.E5M2.F32.PACK_AB_MERGE_C R40, R41, R40, RZ ;  /* 0x000000282928723e */ /* 0x000fe200048060ff */
[----:B------:R-:W2:Y:S01]  /*12e80*/  LDL.LU R6, [R1+0x4] ;  /* 0x0000040001067983 */ /* 0x000ea20000300800 */
[----:B------:R-:W-:Y:S01]  /*12e90*/  F2FP.SATFINITE.E5M2.F32.PACK_AB_MERGE_C R42, R43, R42, RZ ;  /* 0x0000002a2b2a723e */ /* 0x000fe200048060ff */
[----:B------:R-:W-:Y:S01]  /*12ea0*/  ULDC UR8, c[0x0][0x22c] ;  /* 0x00008b0000087ab9 */ /* 0x000fe20000000800 */
[----:B------:R-:W-:Y:S01]  /*12eb0*/  F2FP.SATFINITE.E5M2.F32.PACK_AB_MERGE_C R44, R45, R44, RZ ;  /* 0x0000002c2d2c723e */ /* 0x000fe200048060ff */
[----:B------:R-:W-:Y:S01]  /*12ec0*/  ULDC UR9, c[0x0][0x22c] ;  /* 0x00008b0000097ab9 */ /* 0x000fe20000000800 */
[----:B0-----:R-:W2:Y:S04]  /*12ed0*/  LDL.LU R149, [R1] ;  /* 0x0000000001957983 */ /* 0x001ea80000300800 */
[----:B------:R0:W-:Y:S04]  /*12ee0*/  STL [R1+0x58c], R148 ;  /* 0x00058c9401007387 */ /* 0x0001e80000100800 */
[----:B0-----:R-:W3:Y:S04]  /*12ef0*/  LDL.LU R148, [R1+0x8] ;  /* 0x0000080001947983 */ /* 0x001ee80000300800 */
[----:B------:R-:W3:Y:S04]  /*12f00*/  LDL.LU R3, [R1+0xc] ;  /* 0x00000c0001037983 */ /* 0x000ee80000300800 */
        /* <DEDUP_REMOVED lines=14> */
[----:B-----5:R-:W3:Y:S04]  /*12ff0*/  LDL.LU R8, [R1+0x34] ;  /* 0x0000340001087983 */ /* 0x020ee80000300800 */
[----:B------:R0:W-:Y:S04]  /*13000*/  STL [R1+0x574], R230 ;  /* 0x000574e601007387 */ /* 0x0001e80000100800 */
[----:B0-----:R-:W3:Y:S04]  /*13010*/  LDL.LU R230, [R1+0x38] ;  /* 0x0000380001e67983 */ /* 0x001ee80000300800 */
[----:B------:R-:W3:Y:S04]  /*13020*/  LDL.LU R9, [R1+0x3c] ;  /* 0x00003c0001097983 */ /* 0x000ee80000300800 */
[----:B------:R0:W-:Y:S04]  /*13030*/  STL [R1+0x570], R5 ;  /* 0x0005700501007387 */ /* 0x0001e80000100800 */
[----:B0-----:R-:W3:Y:S04]  /*13040*/  LDL.LU R5, [R1+0x40] ;  /* 0x0000400001057983 */ /* 0x001ee80000300800 */
[----:B------:R-:W3:Y:S04]  /*13050*/  LDL.LU R10, [R1+0x44] ;  /* 0x00004400010a7983 */ /* 0x000ee80000300800 */
[----:B------:R-:W3:Y:S04]  /*13060*/  LDL.LU R182, [R1+0x48] ;  /* 0x0000480001b67983 */ /* 0x000ee80000300800 */
[----:B------:R-:W3:Y:S04]  /*13070*/  LDL.LU R11, [R1+0x4c] ;  /* 0x00004c00010b7983 */ /* 0x000ee80000300800 */
[----:B------:R-:W3:Y:S04]  /*13080*/  LDL.LU R180, [R1+0x50] ;  /* 0x0000500001b47983 */ /* 0x000ee80000300800 */
[----:B------:R-:W3:Y:S04]  /*13090*/  LDL.LU R12, [R1+0x54] ;  /* 0x00005400010c7983 */ /* 0x000ee80000300800 */
[----:B------:R-:W3:Y:S04]  /*130a0*/  LDL.LU R185, [R1+0x58] ;  /* 0x0000580001b97983 */ /* 0x000ee80000300800 */
[----:B------:R-:W3:Y:S04]  /*130b0*/  LDL.LU R13, [R1+0x5c] ;  /* 0x00005c00010d7983 */ /* 0x000ee80000300800 */
[----:B------:R-:W3:Y:S04]  /*130c0*/  LDL.LU R187, [R1+0x60] ;  /* 0x0000600001bb7983 */ /* 0x000ee80000300800 */
[----:B----4-:R-:W4:Y:S04]  /*130d0*/  LDL.LU R14, [R1+0x64] ;  /* 0x00006400010e7983 */ /* 0x010f280000300800 */
[----:B------:R-:W4:Y:S04]  /*130e0*/  LDL.LU R189, [R1+0x68] ;  /* 0x0000680001bd7983 */ /* 0x000f280000300800 */
        /* <DEDUP_REMOVED lines=100> */
[----:B------:R-:W4:Y:S01]  /*13730*/  LDL.LU R158, [R1+0x1fc] ;  /* 0x0001fc00019e7983 */ /* 0x000f220000300800 */
[----:B--2---:R-:W-:-:S02]  /*13740*/  F2FP.SATFINITE.E5M2.F32.PACK_AB_MERGE_C R6, R6, R149, RZ ;  /* 0x000000950606723e */ /* 0x004fc400048060ff */
[----:B---3--:R-:W-:Y:S01]  /*13750*/  F2FP.SATFINITE.E5M2.F32.PACK_AB_MERGE_C R3, R3, R148, RZ ;  /* 0x000000940303723e */ /* 0x008fe200048060ff */
[----:B------:R-:W2:Y:S01]  /*13760*/  LDL.LU R149, [R1+0x590] ;  /* 0x0005900001957983 */ /* 0x000ea20000300800 */
[----:B------:R-:W-:Y:S02]  /*13770*/  F2FP.SATFINITE.E5M2.F32.PACK_AB_MERGE_C R0, R0, R151, RZ ;  /* 0x000000970000723e */ /* 0x000fe400048060ff */
[----:B------:R-:W-:Y:S01]  /*13780*/  F2FP.SATFINITE.E5M2.F32.PACK_AB_MERGE_C R2, R2, R150, RZ ;  /* 0x000000960202723e */ /* 0x000fe200048060ff */
[----:B------:R-:W2:Y:S01]  /*13790*/  LDL.LU R148, [R1+0x58c] ;  /* 0x00058c0001947983 */ /* 0x000ea20000300800 */
[----:B------:R-:W-:-:S03]  /*137a0*/  F2FP.SATFINITE.E5M2.F32.PACK_AB_MERGE_C R4, R4, R229, RZ ;  /* 0x000000e50404723e */ /* 0x000fc600048060ff */
[----:B------:R-:W3:Y:S01]  /*137b0*/  LDL.LU R151, [R1+0x588] ;  /* 0x0005880001977983 */ /* 0x000ee20000300800 */
[----:B------:R-:W-:-:S03]  /*137c0*/  F2FP.SATFINITE.E5M2.F32.PACK_AB_MERGE_C R7, R7, R232, RZ ;  /* 0x000000e80707723e */ /* 0x000fc600048060ff */
[----:B------:R-:W3:Y:S01]  /*137d0*/  LDL.LU R150, [R1+0x584] ;  /* 0x0005840001967983 */ /* 0x000ee20000300800 */
[----:B------:R-:W-:-:S03]  /*137e0*/  F2FP.SATFINITE.E5M2.F32.PACK_AB_MERGE_C R8, R8, R231, RZ ;  /* 0x000000e70808723e */ /* 0x000fc600048060ff */
[----:B------:R-:W2:Y:S04]  /*137f0*/  LDL.LU R229, [R1+0x580] ;  /* 0x0005800001e57983 */ /* 0x000ea80000300800 */
[----:B------:R-:W3:Y:S04]  /*13800*/  LDL.LU R232, [R1+0x57c] ;  /* 0x00057c0001e87983 */ /* 0x000ee80000300800 */
[----:B------:R-:W2:Y:S01]  /*13810*/  LDL.LU R231, [R1+0x578] ;  /* 0x0005780001e77983 */ /* 0x000ea20000300800 */
[----:B------:R-:W-:-:S03]  /*13820*/  F2FP.SATFINITE.E5M2.F32.PACK_AB_MERGE_C R9, R9, R230, RZ ;  /* 0x000000e60909723e */ /* 0x000fc600048060ff */
[----:B------:R-:W3:Y:S01]  /*13830*/  LDL.LU R230, [R1+0x574] ;  /* 0x0005740001e67983 */ /* 0x000ee20000300800 */
[----:B------:R-:W0:Y:S01]  /*13840*/  S2R R26, SR_TID.X ;  /* 0x00000000001a7919 */ /* 0x000e220000002100 */
[----:B----4-:R-:W-:Y:S02]  /*13850*/  F2FP.SATFINITE.E5M2.F32.PACK_AB_MERGE_C R20, R20, R184, RZ ;  /* 0x000000b81414723e */ /* 0x010fe400048060ff */
[----:B------:R-:W-:Y:S02]  /*13860*/  F2FP.SATFINITE.E5M2.F32.PACK_AB_MERGE_C R52, R53, R52, RZ ;  /* 0x000000343534723e */ /* 0x000fe400048060ff */
[----:B------:R-:W-:Y:S02]  /*13870*/  LOP3.LUT R45, R6, 0xffff, RZ, 0xc0, !PT ;  /* 0x0000ffff062d7812 */ /* 0x000fe400078ec0ff */
[----:B------:R-:W-:Y:S02]  /*13880*/  LOP3.LUT R53, R4, 0xffff, RZ, 0xc0, !PT ;  /* 0x0000ffff04357812 */ /* 0x000fe400078ec0ff */
[----:B------:R-:W-:-:S02]  /*13890*/  F2FP.SATFINITE.E5M2.F32.PACK_AB_MERGE_C R46, R47, R46, RZ ;  /* 0x0000002e2f2e723e */ /* 0x000fc400048060ff */
[----:B------:R-:W-:Y:S02]  /*138a0*/  F2FP.SATFINITE.E5M2.F32.PACK_AB_MERGE_C R56, R57, R56, RZ ;  /* 0x000000383938723e */ /* 0x000fe400048060ff */
[----:B------:R-:W-:Y:S02]  /*138b0*/  F2FP.SATFINITE.E5M2.F32.PACK_AB_MERGE_C R60, R61, R60, RZ ;  /* 0x0000003c3d3c723e */ /* 0x000fe400048060ff */
[----:B------:R-:W-:Y:S02]  /*138c0*/  F2FP.SATFINITE.E5M2.F32.PACK_AB_MERGE_C R62, R63, R62, RZ ;  /* 0x0000003e3f3e723e */ /* 0x000fe400048060ff */
[----:B------:R-:W-:Y:S02]  /*138d0*/  F2FP.SATFINITE.E5M2.F32.PACK_AB_MERGE_C R165, R165, R198, RZ ;  /* 0x000000c6a5a5723e */ /* 0x000fe400048060ff */
[----:B------:R-:W-:Y:S02]  /*138e0*/  F2FP.SATFINITE.E5M2.F32.PACK_AB_MERGE_C R198, R25, R24, RZ ;  /* 0x0000001819c6723e */ /* 0x000fe400048060ff */
[----:B------:R-:W-:-:S02]  /*138f0*/  F2FP.SATFINITE.E5M2.F32.PACK_AB_MERGE_C R24, R69, R68, RZ ;  /* 0x000000444518723e */ /* 0x000fc400048060ff */
[----:B------:R-:W-:Y:S02]  /*13900*/  F2FP.SATFINITE.E5M2.F32.PACK_AB_MERGE_C R64, R65, R64, RZ ;  /* 0x000000404140723e */ /* 0x000fe400048060ff */
[----:B------:R-:W-:Y:S01]  /*13910*/  F2FP.SATFINITE.E5M2.F32.PACK_AB_MERGE_C R10, R10, R5, RZ ;  /* 0x000000050a0a723e */ /* 0x000fe200048060ff */
[C---:B0-----:R-:W-:Y:S02]  /*13920*/  IMAD.SHL.U32 R41, R26.reuse, 0x10, RZ ;  /* 0x000000101a297824 */ /* 0x041fe400078e00ff */
[C---:B------:R-:W-:Y:S01]  /*13930*/  IMAD.SHL.U32 R43, R26.reuse, 0x80, RZ ;  /* 0x000000801a2b7824 */ /* 0x040fe200078e00ff */
[----:B------:R-:W-:Y:S01]  /*13940*/  F2FP.SATFINITE.E5M2.F32.PACK_AB_MERGE_C R15, R15, R189, RZ ;  /* 0x000000bd0f0f723e */ /* 0x000fe200048060ff */
[----:B------:R-:W4:Y:S01]  /*13950*/  LDL.LU R5, [R1+0x570] ;  /* 0x0005700001057983 */ /* 0x000f220000300800 */
[----:B------:R-:W-:Y:S02]  /*13960*/  LOP3.LUT R41, R41, 0x70, RZ, 0xc0, !PT ;  /* 0x0000007029297812 */ /* 0x000fe400078ec0ff */
[----:B------:R-:W-:Y:S01]  /*13970*/  LOP3.LUT R68, R43, 0x400, RZ, 0xc0, !PT ;  /* 0x000004002b447812 */ /* 0x000fe200078ec0ff */
[----:B------:R-:W-:Y:S01]  /*13980*/  IMAD.SHL.U32 R43, R26, 0x8, RZ ;  /* 0x000000081a2b7824 */ /* 0x000fe200078e00ff */
[----:B------:R-:W-:-:S02]  /*13990*/  F2FP.SATFINITE.E5M2.F32.PACK_AB_MERGE_C R11, R11, R182, RZ ;  /* 0x000000b60b0b723e */ /* 0x000fc400048060ff */
[----:B------:R-:W-:Y:S01]  /*139a0*/  F2FP.SATFINITE.E5M2.F32.PACK_AB_MERGE_C R13, R13, R185, RZ ;  /* 0x000000b90d0d723e */ /* 0x000fe200048060ff */
[----:B------:R-:W0:Y:S01]  /*139b0*/  S2R R182, SR_TID.X ;  /* 0x0000000000b67919 */ /* 0x000e220000002100 */
[----:B------:R-:W-:Y:S02]  /*139c0*/  LOP3.LUT R43, R43, 0x380, RZ, 0xc0, !PT ;  /* 0x000003802b2b7812 */ /* 0x000fe400078ec0ff */
[----:B------:R-:W-:Y:S02]  /*139d0*/  F2FP.SATFINITE.E5M2.F32.PACK_AB_MERGE_C R14, R14, R187, RZ ;  /* 0x000000bb0e0e723e */ /* 0x000fe400048060ff */
[----:B------:R-:W-:Y:S02]  /*139e0*/  F2FP.SATFINITE.E5M2.F32.PACK_AB_MERGE_C R18, R18, R195, RZ ;  /* 0x000000c31212723e */ /* 0x000fe400048060ff */
[----:B------:R-:W-:Y:S02]  /*139f0*/  F2FP.SATFINITE.E5M2.F32.PACK_AB_MERGE_C R22, R22, R186, RZ ;  /* 0x000000ba1616723e */ /* 0x000fe400048060ff */
[----:B------:R-:W-:-:S02]  /*13a00*/  F2FP.SATFINITE.E5M2.F32.PACK_AB_MERGE_C R12, R12, R180, RZ ;  /* 0x000000b40c0c723e */ /* 0x000fc400048060ff */
[----:B------:R-:W-:Y:S02]  /*13a10*/  F2FP.SATFINITE.E5M2.F32.PACK_AB_MERGE_C R154, R154, R190, RZ ;  /* 0x000000be9a9a723e */ /* 0x000fe400048060ff */
[----:B------:R-:W-:Y:S02]  /*13a20*/  F2FP.SATFINITE.E5M2.F32.PACK_AB_MERGE_C R156, R156, R192, RZ ;  /* 0x000000c09c9c723e */ /* 0x000fe400048060ff */
[----:B------:R-:W-:Y:S02]  /*13a30*/  F2FP.SATFINITE.E5M2.F32.PACK_AB_MERGE_C R162, R162, R194, RZ ;  /* 0x000000c2a2a2723e */ /* 0x000fe400048060ff */
[----:B------:R-:W-:Y:S02]  /*13a40*/  LOP3.LUT R57, R7, 0xffff, RZ, 0xc0, !PT ;  /* 0x0000ffff07397812 */ /* 0x000fe400078ec0ff */
[----:B------:R-:W-:Y:S02]  /*13a50*/  LOP3.LUT R61, R14, 0xffff, RZ, 0xc0, !PT ;  /* 0x0000ffff0e3d7812 */ /* 0x000fe400078ec0ff */
[----:B------:R-:W-:-:S02]  /*13a60*/  LOP3.LUT R11, R11, 0xffff, RZ, 0xc0, !PT ;  /* 0x0000ffff0b0b7812 */ /* 0x000fc400078ec0ff */
[----:B------:R-:W-:Y:S02]  /*13a70*/  LOP3.LUT R63, R15, 0xffff, RZ, 0xc0, !PT ;  /* 0x0000ffff0f3f7812 */ /* 0x000fe400078ec0ff */
[----:B------:R-:W-:Y:S02]  /*13a80*/  LOP3.LUT R65, R18, 0xffff, RZ, 0xc0, !PT ;  /* 0x0000ffff12417812 */ /* 0x000fe400078ec0ff */
[----:B------:R-:W-:Y:S02]  /*13a90*/  LOP3.LUT R69, R22, 0xffff, RZ, 0xc0, !PT ;  /* 0x0000ffff16457812 */ /* 0x000fe400078ec0ff */
[----:B------:R-:W-:Y:S02]  /*13aa0*/  F2FP.SATFINITE.E5M2.F32.PACK_AB_MERGE_C R19, R19, R197, RZ ;  /* 0x000000c51313723e */ /* 0x000fe400048060ff */
[----:B------:R-:W-:Y:S02]  /*13ab0*/  F2FP.SATFINITE.E5M2.F32.PACK_AB_MERGE_C R21, R21, R199, RZ ;  /* 0x000000c71515723e */ /* 0x000fe400048060ff */
        /* <DEDUP_REMOVED lines=12> */
[----:B------:R-:W-:-:S02]  /*13b80*/  LOP3.LUT R51, R3, 0xffff, RZ, 0xc0, !PT ;  /* 0x0000ffff03337812 */ /* 0x000fc400078ec0ff */
[----:B------:R-:W-:Y:S02]  /*13b90*/  F2FP.SATFINITE.E5M2.F32.PACK_AB_MERGE_C R66, R67, R66, RZ ;  /* 0x000000424342723e */ /* 0x000fe400048060ff */
[----:B------:R-:W-:Y:S02]  /*13ba0*/  F2FP.SATFINITE.E5M2.F32.PACK_AB_MERGE_C R88, R115, R114, RZ ;  /* 0x000000727358723e */ /* 0x000fe400048060ff */
[----:B------:R-:W-:Y:S02]  /*13bb0*/  LOP3.LUT R70, R2, 0xffff, RZ, 0xc0, !PT ;  /* 0x0000ffff02467812 */ /* 0x000fe400078ec0ff */
[----:B------:R-:W-:Y:S02]  /*13bc0*/  LOP3.LUT R59, R10, 0xffff, RZ, 0xc0, !PT ;  /* 0x0000ffff0a3b7812 */ /* 0x000fe400078ec0ff */
[--C-:B------:R-:W-:Y:S02]  /*13bd0*/  PRMT R3, R57, 0x3340, R114.reuse ;  /* 0x0000334039037816 */ /* 0x100fe40000000072 */
[----:B------:R-:W-:-:S02]  /*13be0*/  PRMT R7, R61, 0x3340, R114 ;  /* 0x000033403d077816 */ /* 0x000fc40000000072 */
[----:B------:R-:W-:Y:S02]  /*13bf0*/  LOP3.LUT R154, R154, 0xffff, RZ, 0xc0, !PT ;  /* 0x0000ffff9a9a7812 */ /* 0x000fe400078ec0ff */
[----:B------:R-:W-:Y:S02]  /*13c00*/  LOP3.LUT R73, R156, 0xffff, RZ, 0xc0, !PT ;  /* 0x0000ffff9c497812 */ /* 0x000fe400078ec0ff */
[----:B------:R-:W-:Y:S02]  /*13c10*/  LOP3.LUT R162, R162, 0xffff, RZ, 0xc0, !PT ;  /* 0x0000ffffa2a27812 */ /* 0x000fe400078ec0ff */
[----:B------:R-:W-:Y:S02]  /*13c20*/  PRMT R116, R63, 0x3340, R116 ;  /* 0x000033403f747816 */ /* 0x000fe40000000074 */
[----:B------:R-:W-:Y:S02]  /*13c30*/  PRMT R118, R69, 0x3340, R118 ;  /* 0x0000334045767816 */ /* 0x000fe40000000076 */
        /* <DEDUP_REMOVED lines=8> */
[----:B------:R-:W-:Y:S02]  /*13cc0*/  LOP3.LUT R67, R19, 0xffff, RZ, 0xc0, !PT ;  /* 0x0000ffff13437812 */ /* 0x000fe400078ec0ff */
[----:B------:R-:W-:Y:S02]  /*13cd0*/  LOP3.LUT R114, R21, 0xffff, RZ, 0xc0, !PT ;  /* 0x0000ffff15727812 */ /* 0x000fe400078ec0ff */
[----:B------:R-:W-:Y:S02]  /*13ce0*/  LOP3.LUT R71, R23, 0xffff, RZ, 0xc0, !PT ;  /* 0x0000ffff17477812 */ /* 0x000fe400078ec0ff */
[----:B------:R-:W-:Y:S02]  /*13cf0*/  F2FP.SATFINITE.E5M2.F32.PACK_AB_MERGE_C R178, R178, R221, RZ ;  /* 0x000000ddb2b2723e */ /* 0x000fe400048060ff */
[----:B------:R-:W-:-:S02]  /*13d00*/  F2FP.SATFINITE.E5M2.F32.PACK_AB_MERGE_C R180, R210, R223, RZ ;  /* 0x000000dfd2b4723e */ /* 0x000fc400048060ff */
[----:B------:R-:W-:Y:S02]  /*13d10*/  F2FP.SATFINITE.E5M2.F32.PACK_AB_MERGE_C R185, R227, R212, RZ ;  /* 0x000000d4e3b9723e */ /* 0x000fe400048060ff */
[----:B------:R-:W-:Y:S02]  /*13d20*/  F2FP.SATFINITE.E5M2.F32.PACK_AB_MERGE_C R168, R168, R200, RZ ;  /* 0x000000c8a8a8723e */ /* 0x000fe400048060ff */
[----:B------:R-:W-:Y:S02]  /*13d30*/  F2FP.SATFINITE.E5M2.F32.PACK_AB_MERGE_C R76, R77, R76, RZ ;  /* 0x0000004c4d4c723e */ /* 0x000fe400048060ff */
[----:B------:R-:W-:Y:S02]  /*13d40*/  F2FP.SATFINITE.E5M2.F32.PACK_AB_MERGE_C R89, R121, R120, RZ ;  /* 0x000000787959723e */ /* 0x000fe400048060ff */
[----:B------:R-:W-:Y:S02]  /*13d50*/  PRMT R10, R51, 0x3340, R70 ;  /* 0x00003340330a7816 */ /* 0x000fe40000000046 */
[----:B------:R-:W-:-:S02]  /*13d60*/  PRMT R19, R154, 0x3340, R73 ;  /* 0x000033409a137816 */ /* 0x000fc40000000049 */
[----:B------:R-:W-:Y:S02]  /*13d70*/  F2FP.SATFINITE.E5M2.F32.PACK_AB_MERGE_C R16, R16, R191, RZ ;  /* 0x000000bf1010723e */ /* 0x000fe400048060ff */
[----:B------:R-:W-:Y:S02]  /*13d80*/  F2FP.SATFINITE.E5M2.F32.PACK_AB_MERGE_C R166, R166, R213, RZ ;  /* 0x000000d5a6a6723e */ /* 0x000fe400048060ff */
[----:B------:R-:W-:Y:S02]  /*13d90*/  F2FP.SATFINITE.E5M2.F32.PACK_AB_MERGE_C R171, R171, R215, RZ ;  /* 0x000000d7abab723e */ /* 0x000fe400048060ff */
[----:B------:R-:W-:Y:S02]  /*13da0*/  F2FP.SATFINITE.E5M2.F32.PACK_AB_MERGE_C R189, R239, R224, RZ ;  /* 0x000000e0efbd723e */ /* 0x000fe400048060ff */
[----:B------:R-:W-:Y:S02]  /*13db0*/  F2FP.SATFINITE.E5M2.F32.PACK_AB_MERGE_C R239, R113, R112, RZ ;  /* 0x0000007071ef723e */ /* 0x000fe400048060ff */
[----:B------:R-:W-:-:S02]  /*13dc0*/  PRMT R112, R53, 0x3340, R112 ;  /* 0x0000334035707816 */ /* 0x000fc40000000070 */
[----:B------:R-:W-:Y:S02]  /*13dd0*/  F2FP.SATFINITE.E5M2.F32.PACK_AB_MERGE_C R78, R79, R78, RZ ;  /* 0x0000004e4f4e723e */ /* 0x000fe400048060ff */
[----:B------:R-:W-:Y:S02]  /*13de0*/  PRMT R120, R71, 0x3340, R120 ;  /* 0x0000334047787816 */ /* 0x000fe40000000078 */
[----:B------:R-:W-:Y:S02]  /*13df0*/  PRMT R23, R67, 0x3340, R114 ;  /* 0x0000334043177816 */ /* 0x000fe40000000072 */
        /* <DEDUP_REMOVED lines=8> */
[----:B------:R-:W-:-:S02]  /*13e80*/  LOP3.LUT R178, R178, 0xffff, RZ, 0xc0, !PT ;  /* 0x0000ffffb2b27812 */ /* 0x000fc400078ec0ff */
[----:B------:R-:W-:Y:S02]  /*13e90*/  LOP3.LUT R79, R180, 0xffff, RZ, 0xc0, !PT ;  /* 0x0000ffffb44f7812 */ /* 0x000fe400078ec0ff */
[----:B------:R-:W-:Y:S02]  /*13ea0*/  LOP3.LUT R185, R185, 0xffff, RZ, 0xc0, !PT ;  /* 0x0000ffffb9b97812 */ /* 0x000fe400078ec0ff */
[----:B------:R-:W-:Y:S02]  /*13eb0*/  F2FP.SATFINITE.E5M2.F32.PACK_AB_MERGE_C R30, R31, R30, RZ ;  /* 0x0000001e1f1e723e */ /* 0x000fe400048060ff */
[----:B------:R-:W-:Y:S02]  /*13ec0*/  F2FP.SATFINITE.E5M2.F32.PACK_AB_MERGE_C R152, R152, R188, RZ ;  /* 0x000000bc9898723e */ /* 0x000fe400048060ff */
[----:B------:R-:W-:Y:S02]  /*13ed0*/  F2FP.SATFINITE.E5M2.F32.PACK_AB_MERGE_C R48, R49, R48, RZ ;  /* 0x000000303130723e */ /* 0x000fe400048060ff */
[----:B------:R-:W-:-:S02]  /*13ee0*/  F2FP.SATFINITE.E5M2.F32.PACK_AB_MERGE_C R74, R75, R74, RZ ;  /* 0x0000004a4b4a723e */ /* 0x000fc400048060ff */
[----:B------:R-:W-:Y:S02]  /*13ef0*/  F2FP.SATFINITE.E5M2.F32.PACK_AB_MERGE_C R31, R91, R90, RZ ;  /* 0x0000005a5b1f723e */ /* 0x000fe400048060ff */
[----:B------:R-:W-:Y:S02]  /*13f00*/  PRMT R10, R10, 0x5410, R3 ;  /* 0x000054100a0a7816 */ /* 0x000fe40000000003 */
[----:B------:R-:W-:Y:S02]  /*13f10*/  LOP3.LUT R165, R165, 0xffff, RZ, 0xc0, !PT ;  /* 0x0000ffffa5a57812 */ /* 0x000fe400078ec0ff */
[----:B------:R-:W-:Y:S02]  /*13f20*/  LOP3.LUT R168, R168, 0xffff, RZ, 0xc0, !PT ;  /* 0x0000ffffa8a87812 */ /* 0x000fe400078ec0ff */
[----:B------:R-:W-:Y:S02]  /*13f30*/  F2FP.SATFINITE.E5M2.F32.PACK_AB_MERGE_C R160, R160, R196, RZ ;  /* 0x000000c4a0a0723e */ /* 0x000fe400048060ff */
[----:B------:R-:W-:-:S02]  /*13f40*/  F2FP.SATFINITE.E5M2.F32.PACK_AB_MERGE_C R186, R233, R218, RZ ;  /* 0x000000dae9ba723e */ /* 0x000fc400048060ff */
[----:B------:R-:W-:Y:S02]  /*13f50*/  F2FP.SATFINITE.E5M2.F32.PACK_AB_MERGE_C R188, R237, R222, RZ ;  /* 0x000000deedbc723e */ /* 0x000fe400048060ff */
[----:B------:R-:W-:Y:S02]  /*13f60*/  F2FP.SATFINITE.E5M2.F32.PACK_AB_MERGE_C R190, R241, R226, RZ ;  /* 0x000000e2f1be723e */ /* 0x000fe400048060ff */
[----:B------:R-:W-:Y:S02]  /*13f70*/  F2FP.SATFINITE.E5M2.F32.PACK_AB_MERGE_C R90, R123, R122, RZ ;  /* 0x0000007a7b5a723e */ /* 0x000fe400048060ff */
[----:B------:R-:W-:Y:S02]  /*13f80*/  PRMT R23, R23, 0x5410, R120 ;  /* 0x0000541017177816 */ /* 0x000fe40000000078 */
[----:B------:R-:W-:Y:S02]  /*13f90*/  LOP3.LUT R166, R166, 0xffff, RZ, 0xc0, !PT ;  /* 0x0000ffffa6a67812 */ /* 0x000fe400078ec0ff */
[----:B------:R-:W-:-:S02]  /*13fa0*/  LOP3.LUT R75, R171, 0xffff, RZ, 0xc0, !PT ;  /* 0x0000ffffab4b7812 */ /* 0x000fc400078ec0ff */
[----:B------:R-:W-:Y:S02]  /*13fb0*/  PRMT R3, R173, 0x3340, R122 ;  /* 0x00003340ad037816 */ /* 0x000fe4000000007a */
[----:B------:R-:W-:Y:S02]  /*13fc0*/  F2FP.SATFINITE.E5M2.F32.PACK_AB_MERGE_C R17, R17, R193, RZ ;  /* 0x000000c11111723e */ /* 0x000fe400048060ff */
[----:B------:R-:W-:Y:S02]  /*13fd0*/  F2FP.SATFINITE.E5M2.F32.PACK_AB_MERGE_C R192, R249, R234, RZ ;  /* 0x000000eaf9c0723e */ /* 0x000fe400048060ff */
        /* <DEDUP_REMOVED lines=8> */
[----:B------:R-:W-:Y:S01]  /*14060*/  F2FP.SATFINITE.E5M2.F32.PACK_AB_MERGE_C R181, R161, R181, RZ ;  /* 0x000000b5a1b5723e */ /* 0x000fe200048060ff */
[----:B------:R-:W1:Y:S01]  /*14070*/  S2R R252, SR_TID.X ;  /* 0x0000000000fc7919 */ /* 0x000e620000002100 */
[----:B------:R-:W-:-:S02]  /*14080*/  F2FP.SATFINITE.E5M2.F32.PACK_AB_MERGE_C R80, R81, R80, RZ ;  /* 0x000000505150723e */ /* 0x000fc400048060ff */
[----:B------:R-:W-:Y:S01]  /*14090*/  PRMT R22, R165, 0x3340, R168 ;  /* 0x00003340a5167816 */ /* 0x000fe200000000a8 */
[----:B------:R-:W1:Y:S01]  /*140a0*/  S2R R250, SR_TID.X ;  /* 0x0000000000fa7919 */ /* 0x000e620000002100 */
[----:B------:R-:W-:Y:S02]  /*140b0*/  F2FP.SATFINITE.E5M2.F32.PACK_AB_MERGE_C R82, R83, R82, RZ ;  /* 0x000000525352723e */ /* 0x000fe400048060ff */
[----:B------:R-:W-:Y:S02]  /*140c0*/  F2FP.SATFINITE.E5M2.F32.PACK_AB_MERGE_C R184, R158, R159, RZ ;  /* 0x0000009f9eb8723e */ /* 0x000fe400048060ff */
[----:B------:R-:W-:Y:S02]  /*140d0*/  F2FP.SATFINITE.E5M2.F32.PACK_AB_MERGE_C R159, R87, R86, RZ ;  /* 0x00000056579f723e */ /* 0x000fe400048060ff */
[----:B------:R-:W-:Y:S02]  /*140e0*/  IADD3 R86, R68, UR6, R41 ;  /* 0x0000000644567c10 */ /* 0x000fe4000fffe029 */
[----:B------:R-:W-:-:S02]  /*140f0*/  LOP3.LUT R68, R0, 0xffff, RZ, 0xc0, !PT ;  /* 0x0000ffff00447812 */ /* 0x000fc400078ec0ff */
[----:B------:R-:W-:Y:S01]  /*14100*/  F2FP.SATFINITE.E5M2.F32.PACK_AB_MERGE_C R158, R85, R84, RZ ;  /* 0x00000054559e723e */ /* 0x000fe200048060ff */
[----:B------:R-:W-:Y:S01]  /*14110*/  IMAD.IADD R161, R43, 0x1, R86 ;  /* 0x000000012ba17824 */ /* 0x000fe200078e0256 */
[----:B------:R-:W-:Y:S02]  /*14120*/  PRMT R47, R45, 0x3340, R68 ;  /* 0x000033402d2f7816 */ /* 0x000fe40000000044 */
[----:B------:R-:W-:Y:S02]  /*14130*/  LOP3.LUT R86, R13, 0xffff, RZ, 0xc0, !PT ;  /* 0x0000ffff0d567812 */ /* 0x000fe400078ec0ff */
[----:B------:R-:W-:Y:S02]  /*14140*/  PRMT R47, R47, 0x5410, R112 ;  /* 0x000054102f2f7816 */ /* 0x000fe40000000070 */
[----:B------:R-:W-:Y:S02]  /*14150*/  LOP3.LUT R112, R20, 0xffff, RZ, 0xc0, !PT ;  /* 0x0000ffff14707812 */ /* 0x000fe400078ec0ff */
[----:B------:R-:W-:-:S02]  /*14160*/  LOP3.LUT R84, R12, 0xffff, RZ, 0xc0, !PT ;  /* 0x0000ffff0c547812 */ /* 0x000fc400078ec0ff */
[----:B------:R-:W-:Y:S02]  /*14170*/  PRMT R55, R11, 0x3340, R86 ;  /* 0x000033400b377816 */ /* 0x000fe40000000056 */
[----:B------:R-:W-:Y:S02]  /*14180*/  PRMT R43, R65, 0x3340, R112 ;  /* 0x00003340412b7816 */ /* 0x000fe40000000070 */
[----:B------:R-:W-:Y:S02]  /*14190*/  PRMT R2, R59, 0x3340, R84 ;  /* 0x000033403b027816 */ /* 0x000fe40000000054 */
[----:B------:R-:W-:Y:S02]  /*141a0*/  PRMT R0, R162, 0x3340, R1 ;  /* 0x00003340a2007816 */ /* 0x000fe40000000001 */
[----:B------:R-:W-:Y:S02]  /*141b0*/  PRMT R55, R55, 0x5410, R116 ;  /* 0x0000541037377816 */ /* 0x000fe40000000074 */
[----:B------:R-:W-:-:S02]  /*141c0*/  PRMT R43, R43, 0x5410, R118 ;  /* 0x000054102b2b7816 */ /* 0x000fc40000000076 */
[----:B------:R-:W-:Y:S02]  /*141d0*/  LOP3.LUT R116, R157, 0xffff, RZ, 0xc0, !PT ;  /* 0x0000ffff9d747812 */ /* 0x000fe400078ec0ff */
[----:B------:R-:W-:Y:S02]  /*141e0*/  LOP3.LUT R118, R179, 0xffff, RZ, 0xc0, !PT ;  /* 0x0000ffffb3767812 */ /* 0x000fe400078ec0ff */
[----:B------:R-:W-:Y:S02]  /*141f0*/  PRMT R2, R2, 0x5410, R7 ;  /* 0x0000541002027816 */ /* 0x000fe40000000007 */
[----:B------:R-:W-:Y:S02]  /*14200*/  PRMT R19, R19, 0x5410, R0 ;  /* 0x0000541013137816 */ /* 0x000fe40000000000 */
[----:B------:R-:W-:Y:S02]  /*14210*/  PRMT R0, R164, 0x3340, R1 ;  /* 0x00003340a4007816 */ /* 0x000fe40000000001 */
[----:B------:R-:W-:-:S02]  /*14220*/  PRMT R7, R77, 0x3340, R122 ;  /* 0x000033404d077816 */ /* 0x000fc4000000007a */
[----:B------:R-:W-:Y:S02]  /*14230*/  PRMT R13, R183, 0x3340, R122 ;  /* 0x00003340b70d7816 */ /* 0x000fe4000000007a */
[----:B------:R-:W-:Y:S02]  /*14240*/  PRMT R49, R155, 0x3340, R116 ;  /* 0x000033409b317816 */ /* 0x000fe40000000074 */
[----:B------:R-:W-:Y:S02]  /*14250*/  PRMT R6, R177, 0x3340, R118 ;  /* 0x00003340b1067816 */ /* 0x000fe40000000076 */
[----:B------:R-:W-:Y:S02]  /*14260*/  PRMT R122, R185, 0x3340, R122 ;  /* 0x00003340b97a7816 */ /* 0x000fe4000000007a */
[----:B------:R-:W-:Y:S02]  /*14270*/  PRMT R41, R178, 0x3340, R79 ;  /* 0x00003340b2297816 */ /* 0x000fe4000000004f */
[----:B------:R-:W-:-:S02]  /*14280*/  PRMT R20, R166, 0x3340, R75 ;  /* 0x00003340a6147816 */ /* 0x000fc4000000004b */
[----:B------:R-:W-:Y:S02]  /*14290*/  PRMT R49, R49, 0x5410, R0 ;  /* 0x0000541031317816 */ /* 0x000fe40000000000 */
[----:B------:R-:W-:Y:S02]  /*142a0*/  PRMT R6, R6, 0x5410, R13 ;  /* 0x0000541006067816 */ /* 0x000fe4000000000d */
[----:B------:R-:W-:Y:S02]  /*142b0*/  LOP3.LUT R186, R186, 0xffff, RZ, 0xc0, !PT ;  /* 0x0000ffffbaba7812 */ /* 0x000fe400078ec0ff */
[----:B------:R-:W-:Y:S02]  /*142c0*/  LOP3.LUT R81, R188, 0xffff, RZ, 0xc0, !PT ;  /* 0x0000ffffbc517812 */ /* 0x000fe400078ec0ff */
[----:B------:R-:W-:Y:S02]  /*142d0*/  LOP3.LUT R190, R190, 0xffff, RZ, 0xc0, !PT ;  /* 0x0000ffffbebe7812 */ /* 0x000fe400078ec0ff */
[----:B------:R-:W-:-:S02]  /*142e0*/  LOP3.LUT R192, R192, 0xffff, RZ, 0xc0, !PT ;  /* 0x0000ffffc0c07812 */ /* 0x000fc400078ec0ff */
[----:B------:R-:W-:Y:S02]  /*142f0*/  LOP3.LUT R83, R194, 0xffff, RZ, 0xc0, !PT ;  /* 0x0000ffffc2537812 */ /* 0x000fe400078ec0ff */
[----:B------:R-:W-:Y:S02]  /*14300*/  LOP3.LUT R196, R196, 0xffff, RZ, 0xc0, !PT ;  /* 0x0000ffffc4c47812 */ /* 0x000fe400078ec0ff */
[----:B------:R-:W-:Y:S02]  /*14310*/  PRMT R0, R191, 0x3340, R124 ;  /* 0x00003340bf007816 */ /* 0x000fe4000000007c */
[----:B------:R-:W-:Y:S02]  /*14320*/  PRMT R13, R187, 0x3340, R120 ;  /* 0x00003340bb0d7816 */ /* 0x000fe40000000078 */
[----:B------:R-:W-:Y:S02]  /*14330*/  PRMT R41, R41, 0x5410, R122 ;  /* 0x0000541029297816 */ /* 0x000fe4000000007a */
[----:B------:R-:W-:-:S02]  /*14340*/  F2FP.SATFINITE.E5M2.F32.PACK_AB_MERGE_C R32, R33, R32, RZ ;  /* 0x000000202120723e */ /* 0x000fc400048060ff */
[----:B------:R-:W-:Y:S02]  /*14350*/  LOP3.LUT R193, R193, 0xffff, RZ, 0xc0, !PT ;  /* 0x0000ffffc1c17812 */ /* 0x000fe400078ec0ff */
[----:B------:R-:W-:Y:S02]  /*14360*/  LOP3.LUT R122, R195, 0xffff, RZ, 0xc0, !PT ;  /* 0x0000ffffc37a7812 */ /* 0x000fe400078ec0ff */
[----:B------:R-:W-:Y:S02]  /*14370*/  LOP3.LUT R197, R197, 0xffff, RZ, 0xc0, !PT ;  /* 0x0000ffffc5c57812 */ /* 0x000fe400078ec0ff */
[----:B------:R-:W-:Y:S02]  /*14380*/  F2FP.SATFINITE.E5M2.F32.PACK_AB_MERGE_C R34, R35, R34, RZ ;  /* 0x000000222322723e */ /* 0x000fe400048060ff */
[----:B------:R-:W-:Y:S02]  /*14390*/  PRMT R22, R22, 0x5410, R3 ;  /* 0x0000541016167816 */ /* 0x000fe40000000003 */
[----:B------:R-:W-:-:S02]  /*143a0*/  LOP3.LUT R40, R40, 0xffff, RZ, 0xc0, !PT ;  /* 0x0000ffff28287812 */ /* 0x000fc400078ec0ff */
        /* <DEDUP_REMOVED lines=8> */
[----:B------:R-:W-:Y:S02]  /*14430*/  F2FP.SATFINITE.E5M2.F32.PACK_AB_MERGE_C R110, R111, R110, RZ ;  /* 0x0000006e6f6e723e */ /* 0x000fe400048060ff */
[----:B------:R-:W-:Y:S02]  /*14440*/  LOP3.LUT R198, R198, 0xffff, RZ, 0xc0, !PT ;  /* 0x0000ffffc6c67812 */ /* 0x000fe400078ec0ff */
[----:B------:R-:W-:Y:S02]  /*14450*/  LOP3.LUT R85, R28, 0xffff, RZ, 0xc0, !PT ;  /* 0x0000ffff1c557812 */ /* 0x000fe400078ec0ff */
[----:B------:R-:W-:-:S02]  /*14460*/  LOP3.LUT R32, R32, 0xffff, RZ, 0xc0, !PT ;  /* 0x0000ffff20207812 */ /* 0x000fc400078ec0ff */
[----:B------:R-:W-:Y:S02]  /*14470*/  PRMT R0, R197, 0x3340, R124 ;  /* 0x00003340c5007816 */ /* 0x000fe4000000007c */
[----:B------:R-:W-:Y:S02]  /*14480*/  PRMT R21, R193, 0x3340, R122 ;  /* 0x00003340c1157816 */ /* 0x000fe4000000007a */
[----:B------:R-:W-:Y:S02]  /*14490*/  LOP3.LUT R27, R27, 0xffff, RZ, 0xc0, !PT ;  /* 0x0000ffff1b1b7812 */ /* 0x000fe400078ec0ff */
[----:B------:R-:W-:Y:S02]  /*144a0*/  LOP3.LUT R30, R30, 0xffff, RZ, 0xc0, !PT ;  /* 0x0000ffff1e1e7812 */ /* 0x000fe400078ec0ff */
[----:B------:R-:W-:Y:S02]  /*144b0*/  LOP3.LUT R34, R34, 0xffff, RZ, 0xc0, !PT ;  /* 0x0000ffff22227812 */ /* 0x000fe400078ec0ff */
        /* <DEDUP_REMOVED lines=16> */
[----:B------:R-:W-:Y:S02]  /*145c0*/  PRMT R7, R7, 0x5410, R4 ;  /* 0x0000541007077816 */ /* 0x000fe40000000004 */
[----:B------:R-:W-:Y:S02]  /*145d0*/  LOP3.LUT R58, R58, 0xffff, RZ, 0xc0, !PT ;  /* 0x0000ffff3a3a7812 */ /* 0x000fe400078ec0ff */
[----:B------:R-:W-:-:S02]  /*145e0*/  LOP3.LUT R115, R62, 0xffff, RZ, 0xc0, !PT ;  /* 0x0000ffff3e737812 */ /* 0x000fc400078ec0ff */
[----:B------:R-:W-:Y:S02]  /*145f0*/  LOP3.LUT R66, R66, 0xffff, RZ, 0xc0, !PT ;  /* 0x0000ffff42427812 */ /* 0x000fe400078ec0ff */
[----:B------:R-:W-:Y:S02]  /*14600*/  PRMT R4, R12, 0x5410, R15 ;  /* 0x000054100c047816 */ /* 0x000fe4000000000f */
[----:B------:R-:W-:Y:S02]  /*14610*/  PRMT R12, R50, 0x3340, R1 ;  /* 0x00003340320c7816 */ /* 0x000fe40000000001 */
[----:B------:R-:W-:Y:S02]  /*14620*/  PRMT R15, R42, 0x3340, R111 ;  /* 0x000033402a0f7816 */ /* 0x000fe4000000006f */
[----:B------:R-:W-:Y:S02]  /*14630*/  PRMT R119, R64, 0x3340, R1 ;  /* 0x0000334040777816 */ /* 0x000fe40000000001 */
[----:B------:R-:W-:-:S02]  /*14640*/  PRMT R14, R56, 0x3340, R113 ;  /* 0x00003340380e7816 */ /* 0x000fc40000000071 */
[----:B------:R-:W-:Y:S02]  /*14650*/  F2FP.SATFINITE.E5M2.F32.PACK_AB_MERGE_C R36, R37, R36, RZ ;  /* 0x000000242524723e */ /* 0x000fe400048060ff */
[----:B------:R-:W-:Y:S02]  /*14660*/  F2FP.SATFINITE.E5M2.F32.PACK_AB_MERGE_C R35, R95, R94, RZ ;  /* 0x0000005e5f23723e */ /* 0x000fe400048060ff */
[----:B------:R-:W-:Y:S02]  /*14670*/  PRMT R121, R66, 0x3340, R1 ;  /* 0x0000334042797816 */ /* 0x000fe40000000001 */
[----:B------:R-:W-:Y:S02]  /*14680*/  PRMT R28, R58, 0x3340, R115 ;  /* 0x000033403a1c7816 */ /* 0x000fe40000000073 */
[----:B------:R-:W-:Y:S02]  /*14690*/  F2FP.SATFINITE.E5M2.F32.PACK_AB_MERGE_C R33, R93, R92, RZ ;  /* 0x0000005c5d21723e */ /* 0x000fe400048060ff */
[----:B------:R-:W-:-:S02]  /*146a0*/  F2FP.SATFINITE.E5M2.F32.PACK_AB_MERGE_C R37, R97, R96, RZ ;  /* 0x000000606125723e */ /* 0x000fc400048060ff */
        /* <DEDUP_REMOVED lines=9> */
[----:B------:R-:W-:Y:S02]  /*14740*/  LOP3.LUT R29, R29, 0xffff, RZ, 0xc0, !PT ;  /* 0x0000ffff1d1d7812 */ /* 0x000fe400078ec0ff */
        /* <DEDUP_REMOVED lines=8> */
[----:B------:R-:W-:Y:S02]  /*147d0*/  SHF.R.U32.HI R51, RZ, 0x8, R51 ;  /* 0x00000008ff337819 */ /* 0x000fe40000011633 */
[----:B------:R-:W-:Y:S02]  /*147e0*/  SHF.R.U32.HI R70, RZ, 0x8, R70 ;  /* 0x00000008ff467819 */ /* 0x000fe40000011646 */
[----:B------:R-:W-:Y:S02]  /*147f0*/  SHF.R.U32.HI R45, RZ, 0x8, R45 ;  /* 0x00000008ff2d7819 */ /* 0x000fe4000001162d */
[----:B------:R-:W-:Y:S02]  /*14800*/  SHF.R.U32.HI R68, RZ, 0x8, R68 ;  /* 0x00000008ff447819 */ /* 0x000fe40000011644 */
[----:B------:R-:W-:Y:S02]  /*14810*/  SHF.R.U32.HI R53, RZ, 0x8, R53 ;  /* 0x00000008ff357819 */ /* 0x000fe40000011635 */
[----:B------:R-:W-:-:S02]  /*14820*/  PRMT R174, R174, 0x5410, R35 ;  /* 0x00005410aeae7816 */ /* 0x000fc40000000023 */
[----:B------:R-:W-:Y:S02]  /*14830*/  SHF.R.U32.HI R57, RZ, 0x8, R57 ;  /* 0x00000008ff397819 */ /* 0x000fe40000011639 */
[----:B------:R-:W-:Y:S02]  /*14840*/  PRMT R227, R227, 0x5410, R46 ;  /* 0x00005410e3e37816 */ /* 0x000fe4000000002e */
[----:B------:R-:W-:Y:S02]  /*14850*/  PRMT R226, R226, 0x5410, R33 ;  /* 0x00005410e2e27816 */ /* 0x000fe40000000021 */
[----:B------:R-:W-:Y:S02]  /*14860*/  LOP3.LUT R35, R70, 0xffff, RZ, 0xc0, !PT ;  /* 0x0000ffff46237812 */ /* 0x000fe400078ec0ff */
[----:B------:R-:W-:Y:S02]  /*14870*/  LOP3.LUT R62, R51, 0xffff, RZ, 0xc0, !PT ;  /* 0x0000ffff333e7812 */ /* 0x000fe400078ec0ff */
[----:B------:R-:W-:-:S02]  /*14880*/  LOP3.LUT R33, R68, 0xffff, RZ, 0xc0, !PT ;  /* 0x0000ffff44217812 */ /* 0x000fc400078ec0ff */
[----:B------:R-:W-:Y:S02]  /*14890*/  LOP3.LUT R46, R45, 0xffff, RZ, 0xc0, !PT ;  /* 0x0000ffff2d2e7812 */ /* 0x000fe400078ec0ff */
[----:B------:R-:W-:Y:S02]  /*148a0*/  SHF.R.U32.HI R59, RZ, 0x8, R59 ;  /* 0x00000008ff3b7819 */ /* 0x000fe4000001163b */
[----:B------:R-:W-:Y:S02]  /*148b0*/  SHF.R.U32.HI R84, RZ, 0x8, R84 ;  /* 0x00000008ff547819 */ /* 0x000fe40000011654 */
[----:B------:R-:W-:Y:S02]  /*148c0*/  SHF.R.U32.HI R61, RZ, 0x8, R61 ;  /* 0x00000008ff3d7819 */ /* 0x000fe4000001163d */
[----:B------:R-:W-:Y:S02]  /*148d0*/  LOP3.LUT R60, R53, 0xffff, RZ, 0xc0, !PT ;  /* 0x0000ffff353c7812 */ /* 0x000fe400078ec0ff */
[----:B------:R-:W-:-:S02]  /*148e0*/  LOP3.LUT R68, R57, 0xffff, RZ, 0xc0, !PT ;  /* 0x0000ffff39447812 */ /* 0x000fc400078ec0ff */
[----:B------:R-:W-:Y:S02]  /*148f0*/  PRMT R35, R62, 0x3340, R35 ;  /* 0x000033403e237816 */ /* 0x000fe40000000023 */
[----:B------:R-:W-:Y:S02]  /*14900*/  SHF.R.U32.HI R11, RZ, 0x8, R11 ;  /* 0x00000008ff0b7819 */ /* 0x000fe4000001160b */
[----:B------:R-:W-:Y:S02]  /*14910*/  PRMT R33, R46, 0x3340, R33 ;  /* 0x000033402e217816 */ /* 0x000fe40000000021 */
[----:B------:R-:W-:Y:S02]  /*14920*/  LOP3.LUT R84, R84, 0xffff, RZ, 0xc0, !PT ;  /* 0x0000ffff54547812 */ /* 0x000fe400078ec0ff */
[----:B------:R-:W-:Y:S02]  /*14930*/  LOP3.LUT R59, R59, 0xffff, RZ, 0xc0, !PT ;  /* 0x0000ffff3b3b7812 */ /* 0x000fe400078ec0ff */
[----:B------:R-:W-:-:S02]  /*14940*/  LOP3.LUT R62, R61, 0xffff, RZ, 0xc0, !PT ;  /* 0x0000ffff3d3e7812 */ /* 0x000fc400078ec0ff */
[----:B------:R-:W-:Y:S02]  /*14950*/  PRMT R46, R60, 0x3340, R1 ;  /* 0x000033403c2e7816 */ /* 0x000fe40000000001 */
[----:B------:R-:W-:Y:S02]  /*14960*/  SHF.R.U32.HI R29, RZ, 0x8, R29 ;  /* 0x00000008ff1d7819 */ /* 0x000fe4000001161d */
[----:B------:R-:W-:Y:S02]  /*14970*/  SHF.R.U32.HI R28, RZ, 0x8, R28 ;  /* 0x00000008ff1c7819 */ /* 0x000fe4000001161c */
[----:B------:R-:W-:Y:S02]  /*14980*/  PRMT R60, R68, 0x3340, R1 ;  /* 0x00003340443c7816 */ /* 0x000fe40000000001 */
[----:B------:R-:W-:Y:S02]  /*14990*/  LOP3.LUT R68, R11, 0xffff, RZ, 0xc0, !PT ;  /* 0x0000ffff0b447812 */ /* 0x000fe400078ec0ff */
[----:B------:R-:W-:-:S02]  /*149a0*/  PRMT R11, R59, 0x3340, R84 ;  /* 0x000033403b0b7816 */ /* 0x000fc40000000054 */
[----:B------:R-:W-:Y:S02]  /*149b0*/  PRMT R62, R62, 0x3340, R1 ;  /* 0x000033403e3e7816 */ /* 0x000fe40000000001 */
[----:B------:R-:W-:Y:S02]  /*149c0*/  LOP3.LUT R28, R28, 0xffff, RZ, 0xc0, !PT ;  /* 0x0000ffff1c1c7812 */ /* 0x000fe400078ec0ff */
[----:B------:R-:W-:Y:S02]  /*149d0*/  LOP3.LUT R29, R29, 0xffff, RZ, 0xc0, !PT ;  /* 0x0000ffff1d1d7812 */ /* 0x000fe400078ec0ff */
[----:B------:R-:W-:Y:S02]  /*149e0*/  PRMT R62, R11, 0x5410, R62 ;  /* 0x000054100b3e7816 */ /* 0x000fe4000000003e */
[----:B------:R-:W-:Y:S02]  /*149f0*/  PRMT R234, R29, 0x3340, R28 ;  /* 0x000033401dea7816 */ /* 0x000fe4000000001c */
[----:B------:R-:W-:-:S02]  /*14a00*/  LOP3.LUT R11, R9, 0xffff, RZ, 0xc0, !PT ;  /* 0x0000ffff090b7812 */ /* 0x000fc400078ec0ff */
[----:B------:R-:W-:Y:S02]  /*14a10*/  PRMT R33, R33, 0x5410, R46 ;  /* 0x0000541021217816 */ /* 0x000fe4000000002e */
[----:B------:R-:W-:Y:S02]  /*14a20*/  PRMT R60, R35, 0x5410, R60 ;  /* 0x00005410233c7816 */ /* 0x000fe4000000003c */
[----:B------:R-:W-:Y:S02]  /*14a30*/  LOP3.LUT R28, R8, 0xffff, RZ, 0xc0, !PT ;  /* 0x0000ffff081c7812 */ /* 0x000fe400078ec0ff */
[----:B------:R-:W-:Y:S02]  /*14a40*/  PRMT R10, R10, 0x4210, R11 ;  /* 0x000042100a0a7816 */ /* 0x000fe4000000000b */
[--C-:B------:R-:W-:Y:S02]  /*14a50*/  PRMT R8, R47, 0x4210, R28.reuse ;  /* 0x000042102f087816 */ /* 0x100fe4000000001c */
[----:B------:R-:W-:-:S02]  /*14a60*/  PRMT R9, R33, 0x5210, R28 ;  /* 0x0000521021097816 */ /* 0x000fc4000000001c */
[----:B------:R-:W-:Y:S01]  /*14a70*/  PRMT R11, R60, 0x5210, R11 ;  /* 0x000052103c0b7816 */ /* 0x000fe2000000000b */
[----:B------:R-:W-:Y:S01]  /*14a80*/  BAR.SYNC.DEFER_BLOCKING 0x0 ;  /* 0x0000000000007b1d */ /* 0x000fe20000010000 */
[----:B------:R-:W-:Y:S02]  /*14a90*/  SHF.R.U32.HI R86, RZ, 0x8, R86 ;  /* 0x00000008ff567819 */ /* 0x000fe40000011656 */
[----:B------:R-:W-:Y:S02]  /*14aa0*/  SHF.R.U32.HI R63, RZ, 0x8, R63 ;  /* 0x00000008ff3f7819 */ /* 0x000fe4000001163f */
[----:B------:R-:W-:Y:S02]  /*14ab0*/  LOP3.LUT R45, R86, 0xffff, RZ, 0xc0, !PT ;  /* 0x0000ffff562d7812 */ /* 0x000fe400078ec0ff */
[----:B------:R-:W-:Y:S02]  /*14ac0*/  LOP3.LUT R70, R63, 0xffff, RZ, 0xc0, !PT ;  /* 0x0000ffff3f467812 */ /* 0x000fe400078ec0ff */
[----:B------:R-:W-:-:S02]  /*14ad0*/  SHF.R.U32.HI R27, RZ, 0x8, R27 ;  /* 0x00000008ff1b7819 */ /* 0x000fc4000001161b */
[----:B------:R-:W-:Y:S02]  /*14ae0*/  SHF.R.U32.HI R30, RZ, 0x8, R30 ;  /* 0x00000008ff1e7819 */ /* 0x000fe4000001161e */
[----:B------:R-:W-:Y:S02]  /*14af0*/  SHF.R.U32.HI R34, RZ, 0x8, R34 ;  /* 0x00000008ff227819 */ /* 0x000fe40000011622 */
[----:B------:R-:W-:Y:S02]  /*14b00*/  SHF.R.U32.HI R65, RZ, 0x8, R65 ;  /* 0x00000008ff417819 */ /* 0x000fe40000011641 */
[----:B------:R-:W-:Y:S02]  /*14b10*/  SHF.R.U32.HI R112, RZ, 0x8, R112 ;  /* 0x00000008ff707819 */ /* 0x000fe40000011670 */
[----:B------:R-:W-:Y:S02]  /*14b20*/  SHF.R.U32.HI R69, RZ, 0x8, R69 ;  /* 0x00000008ff457819 */ /* 0x000fe40000011645 */
[----:B------:R-:W-:-:S02]  /*14b30*/  PRMT R45, R68, 0x3340, R45 ;  /* 0x00003340442d7816 */ /* 0x000fc4000000002d */
[----:B------:R-:W-:Y:S01]  /*14b40*/  SHF.R.U32.HI R71, RZ, 0x8, R71 ;  /* 0x00000008ff477819 */ /* 0x000fe20000011647 */
[----:B------:R0:W-:Y:S01]  /*14b50*/  STSM.16.M88.4 [R161], R8 ;  /* 0x00000008a1007844 */ /* 0x0001e20000000200 */
[----:B------:R-:W-:Y:S02]  /*14b60*/  PRMT R68, R70, 0x3340, R1 ;  /* 0x0000334046447816 */ /* 0x000fe40000000001 */
[----:B------:R-:W-:Y:S02]  /*14b70*/  LOP3.LUT R30, R30, 0xffff, RZ, 0xc0, !PT ;  /* 0x0000ffff1e1e7812 */ /* 0x000fe400078ec0ff */
[----:B------:R-:W-:Y:S02]  /*14b80*/  LOP3.LUT R27, R27, 0xffff, RZ, 0xc0, !PT ;  /* 0x0000ffff1b1b7812 */ /* 0x000fe400078ec0ff */
[----:B------:R-:W-:Y:S02]  /*14b90*/  LOP3.LUT R34, R34, 0xffff, RZ, 0xc0, !PT ;  /* 0x0000ffff22227812 */ /* 0x000fe400078ec0ff */
[----:B------:R-:W-:-:S02]  /*14ba0*/  LOP3.LUT R117, R76, 0xffff, RZ, 0xc0, !PT ;  /* 0x0000ffff4c757812 */ /* 0x000fc400078ec0ff */
[----:B------:R-:W-:Y:S02]  /*14bb0*/  LOP3.LUT R51, R112, 0xffff, RZ, 0xc0, !PT ;  /* 0x0000ffff70337812 */ /* 0x000fe400078ec0ff */
[----:B------:R-:W-:Y:S02]  /*14bc0*/  LOP3.LUT R70, R65, 0xffff, RZ, 0xc0, !PT ;  /* 0x0000ffff41467812 */ /* 0x000fe400078ec0ff */
[----:B------:R-:W-:Y:S02]  /*14bd0*/  LOP3.LUT R76, R69, 0xffff, RZ, 0xc0, !PT ;  /* 0x0000ffff454c7812 */ /* 0x000fe400078ec0ff */
[----:B------:R-:W-:Y:S02]  /*14be0*/  LOP3.LUT R84, R71, 0xffff, RZ, 0xc0, !PT ;  /* 0x0000ffff47547812 */ /* 0x000fe400078ec0ff */
[----:B------:R-:W-:Y:S02]  /*14bf0*/  SHF.R.U32.HI R155, RZ, 0x8, R155 ;  /* 0x00000008ff9b7819 */ /* 0x000fe4000001169b */
[----:B------:R-:W-:-:S02]  /*14c00*/  SHF.R.U32.HI R116, RZ, 0x8, R116 ;  /* 0x00000008ff747819 */ /* 0x000fc40000011674 */
[----:B------:R-:W-:Y:S02]  /*14c10*/  SHF.R.U32.HI R165, RZ, 0x8, R165 ;  /* 0x00000008ffa57819 */ /* 0x000fe400000116a5 */
[----:B------:R-:W-:Y:S02]  /*14c20*/  SHF.R.U32.HI R168, RZ, 0x8, R168 ;  /* 0x00000008ffa87819 */ /* 0x000fe400000116a8 */
[----:B------:R-:W-:Y:S02]  /*14c30*/  PRMT R27, R27, 0x3340, R30 ;  /* 0x000033401b1b7816 */ /* 0x000fe4000000001e */
[----:B------:R-:W-:Y:S02]  /*14c40*/  PRMT R34, R34, 0x3340, R1 ;  /* 0x0000334022227816 */ /* 0x000fe40000000001 */
[----:B------:R-:W-:Y:S02]  /*14c50*/  SHF.R.U32.HI R40, RZ, 0x8, R40 ;  /* 0x00000008ff287819 */ /* 0x000fe40000011628 */
[----:B------:R-:W-:-:S02]  /*14c60*/  SHF.R.U32.HI R87, RZ, 0x8, R87 ;  /* 0x00000008ff577819 */ /* 0x000fc40000011657 */
[----:B------:R-:W-:Y:S02]  /*14c70*/  PRMT R51, R70, 0x3340, R51 ;  /* 0x0000334046337816 */ /* 0x000fe40000000033 */
[----:B------:R-:W-:Y:S02]  /*14c80*/  SHF.R.U32.HI R164, RZ, 0x8, R164 ;  /* 0x00000008ffa47819 */ /* 0x000fe400000116a4 */
[----:B------:R-:W-:Y:S02]  /*14c90*/  SHF.R.U32.HI R173, RZ, 0x8, R173 ;  /* 0x00000008ffad7819 */ /* 0x000fe400000116ad */
[----:B------:R-:W-:Y:S02]  /*14ca0*/  SHF.R.U32.HI R198, RZ, 0x8, R198 ;  /* 0x00000008ffc67819 */ /* 0x000fe400000116c6 */
[----:B------:R-:W-:Y:S02]  /*14cb0*/  SHF.R.U32.HI R85, RZ, 0x8, R85 ;  /* 0x00000008ff557819 */ /* 0x000fe40000011655 */
[----:B------:R-:W-:-:S02]  /*14cc0*/  PRMT R70, R76, 0x3340, R1 ;  /* 0x000033404c467816 */ /* 0x000fc40000000001 */
[----:B------:R-:W-:Y:S02]  /*14cd0*/  SHF.R.U32.HI R32, RZ, 0x8, R32 ;  /* 0x00000008ff207819 */ /* 0x000fe40000011620 */
        /* <DEDUP_REMOVED lines=8> */
[----:B------:R-:W-:Y:S02]  /*14d60*/  LOP3.LUT R164, R164, 0xffff, RZ, 0xc0, !PT ;  /* 0x0000ffffa4a47812 */ /* 0x000fe400078ec0ff */
[----:B------:R-:W-:Y:S02]  /*14d70*/  LOP3.LUT R112, R173, 0xffff, RZ, 0xc0, !PT ;  /* 0x0000ffffad707812 */ /* 0x000fe400078ec0ff */
[----:B------:R-:W-:-:S02]  /*14d80*/  LOP3.LUT R85, R85, 0xffff, RZ, 0xc0, !PT ;  /* 0x0000ffff55557812 */ /* 0x000fc400078ec0ff */
[----:B------:R-:W-:Y:S02]  /*14d90*/  LOP3.LUT R198, R198, 0xffff, RZ, 0xc0, !PT ;  /* 0x0000ffffc6c67812 */ /* 0x000fe400078ec0ff */
[----:B------:R-:W-:Y:S02]  /*14da0*/  SHF.R.U32.HI R82, RZ, 0x8, R82 ;  /* 0x00000008ff527819 */ /* 0x000fe40000011652 */
[----:B------:R-:W-:Y:S02]  /*14db0*/  SHF.R.U32.HI R37, RZ, 0x8, R37 ;  /* 0x00000008ff257819 */ /* 0x000fe40000011625 */
[----:B------:R-:W-:Y:S02]  /*14dc0*/  LOP3.LUT R27, R16, 0xffff, RZ, 0xc0, !PT ;  /* 0x0000ffff101b7812 */ /* 0x000fe400078ec0ff */
[----:B------:R-:W-:Y:S02]  /*14dd0*/  LOP3.LUT R32, R32, 0xffff, RZ, 0xc0, !PT ;  /* 0x0000ffff20207812 */ /* 0x000fe400078ec0ff */
[----:B------:R-:W-:-:S02]  /*14de0*/  LOP3.LUT R33, R26, 0x7f, RZ, 0xc0, !PT ;  /* 0x0000007f1a217812 */ /* 0x000fc400078ec0ff */
[----:B------:R-:W-:Y:S02]  /*14df0*/  PRMT R59, R84, 0x3340, R59 ;  /* 0x00003340543b7816 */ /* 0x000fe4000000003b */
[----:B------:R-:W-:Y:S02]  /*14e00*/  PRMT R61, R86, 0x3340, R61 ;  /* 0x00003340563d7816 */ /* 0x000fe4000000003d */
[----:B------:R-:W-:Y:S02]  /*14e10*/  PRMT R40, R40, 0x3340, R87 ;  /* 0x0000334028287816 */ /* 0x000fe40000000057 */
[--C-:B------:R-:W-:Y:S02]  /*14e20*/  PRMT R84, R164, 0x3340, R1.reuse ;  /* 0x00003340a4547816 */ /* 0x100fe40000000001 */
[----:B------:R-:W-:Y:S02]  /*14e30*/  PRMT R86, R112, 0x3340, R1 ;  /* 0x0000334070567816 */ /* 0x000fe40000000001 */
[----:B------:R-:W-:-:S02]  /*14e40*/  PRMT R85, R198, 0x3340, R85 ;  /* 0x00003340c6557816 */ /* 0x000fc40000000055 */
[----:B------:R-:W-:Y:S02]  /*14e50*/  LOP3.LUT R87, R82, 0xffff, RZ, 0xc0, !PT ;  /* 0x0000ffff52577812 */ /* 0x000fe400078ec0ff */
[----:B------:R-:W-:Y:S02]  /*14e60*/  LOP3.LUT R30, R37, 0xffff, RZ, 0xc0, !PT ;  /* 0x0000ffff251e7812 */ /* 0x000fe400078ec0ff */
[----:B0-----:R-:W-:Y:S02]  /*14e70*/  PRMT R8, R2, 0x4210, R27 ;  /* 0x0000421002087816 */ /* 0x001fe4000000001b */
[----:B------:R-:W-:Y:S02]  /*14e80*/  PRMT R32, R32, 0x3340, R1 ;  /* 0x0000334020207816 */ /* 0x000fe40000000001 */
[----:B------:R-:W-:Y:S01]  /*14e90*/  LEA R2, R33, UR6, 0x4 ;  /* 0x0000000621027c11 */ /* 0x000fe2000f8e20ff */
[----:B------:R-:W-:Y:S01]  /*14ea0*/  ULDC.64 UR6, c[0x0][0x228] ;  /* 0x00008a0000067ab9 */ /* 0x000fe20000000a00 */
[----:B--2---:R-:W-:-:S02]  /*14eb0*/  PRMT R231, R30, 0x3340, R231 ;  /* 0x000033401ee77816 */ /* 0x004fc400000000e7 */
[----:B---3--:R-:W-:Y:S02]  /*14ec0*/  PRMT R232, R87, 0x3340, R232 ;  /* 0x0000334057e87816 */ /* 0x008fe400000000e8 */
[----:B------:R-:W-:Y:S02]  /*14ed0*/  PRMT R59, R59, 0x5410, R84 ;  /* 0x000054103b3b7816 */ /* 0x000fe40000000054 */
[----:B------:R-:W-:Y:S02]  /*14ee0*/  PRMT R30, R61, 0x5410, R86 ;  /* 0x000054103d1e7816 */ /* 0x000fe40000000056 */
[----:B------:R-:W-:Y:S01]  /*14ef0*/  PRMT R37, R85, 0x5410, R32 ;  /* 0x0000541055257816 */ /* 0x000fe20000000020 */
[----:B------:R-:W-:Y:S01]  /*14f00*/  BAR.SYNC.DEFER_BLOCKING 0x0 ;  /* 0x0000000000007b1d */ /* 0x000fe20000010000 */
[----:B------:R-:W-:Y:S02]  /*14f10*/  PRMT R45, R45, 0x5410, R68 ;  /* 0x000054102d2d7816 */ /* 0x000fe40000000044 */
[----:B------:R-:W-:-:S02]  /*14f20*/  LOP3.LUT R16, R17, 0xffff, RZ, 0xc0, !PT ;  /* 0x0000ffff11107812 */ /* 0x000fc400078ec0ff */
[----:B------:R-:W-:Y:S02]  /*14f30*/  PRMT R9, R62, 0x5210, R27 ;  /* 0x000052103e097816 */ /* 0x000fe4000000001b */
[--C-:B------:R-:W-:Y:S02]  /*14f40*/  PRMT R10, R55, 0x4210, R16.reuse ;  /* 0x00004210370a7816 */ /* 0x100fe40000000010 */
[----:B------:R-:W-:Y:S02]  /*14f50*/  PRMT R11, R45, 0x5210, R16 ;  /* 0x000052102d0b7816 */ /* 0x000fe40000000010 */
[----:B------:R-:W-:Y:S02]  /*14f60*/  LOP3.LUT R80, R80, 0xffff, RZ, 0xc0, !PT ;  /* 0x0000ffff50507812 */ /* 0x000fe400078ec0ff */
[----:B------:R-:W-:Y:S02]  /*14f70*/  SHF.R.U32.HI R64, RZ, 0x8, R64 ;  /* 0x00000008ff407819 */ /* 0x000fe40000011640 */
[----:B------:R-:W-:-:S02]  /*14f80*/  SHF.R.U32.HI R66, RZ, 0x8, R66 ;  /* 0x00000008ff427819 */ /* 0x000fc40000011642 */
[----:B------:R-:W-:Y:S02]  /*14f90*/  SHF.R.U32.HI R56, RZ, 0x8, R56 ;  /* 0x00000008ff387819 */ /* 0x000fe40000011638 */
[----:B------:R-:W-:Y:S02]  /*14fa0*/  SHF.R.U32.HI R113, RZ, 0x8, R113 ;  /* 0x00000008ff717819 */ /* 0x000fe40000011671 */
[----:B------:R-:W-:Y:S02]  /*14fb0*/  SHF.R.U32.HI R58, RZ, 0x8, R58 ;  /* 0x00000008ff3a7819 */ /* 0x000fe4000001163a */
[----:B------:R-:W-:Y:S01]  /*14fc0*/  SHF.R.U32.HI R115, RZ, 0x8, R115 ;  /* 0x00000008ff737819 */ /* 0x000fe20000011673 */
[----:B------:R-:W0:Y:S01]  /*14fd0*/  LDS.128 R84, [R2] ;  /* 0x0000000002547984 */ /* 0x000e220000000c00 */
[----:B------:R-:W-:Y:S02]  /*14fe0*/  SHF.R.U32.HI R73, RZ, 0x8, R73 ;  /* 0x00000008ff497819 */ /* 0x000fe40000011649 */
[----:B------:R-:W-:Y:S01]  /*14ff0*/  PRMT R123, R80, 0x3340, R1 ;  /* 0x00003340507b7816 */ /* 0x000fe20000000001 */
[----:B------:R-:W-:Y:S01]  /*15000*/  BAR.SYNC.DEFER_BLOCKING 0x0 ;  /* 0x0000000000007b1d */ /* 0x000fe20000010000 */
[----:B------:R-:W-:-:S02]  /*15010*/  SHF.R.U32.HI R81, RZ, 0x8, R81 ;  /* 0x00000008ff517819 */ /* 0x000fc40000011651 */
[----:B------:R-:W-:Y:S02]  /*15020*/  SHF.R.U32.HI R83, RZ, 0x8, R83 ;  /* 0x00000008ff537819 */ /* 0x000fe40000011653 */
[----:B------:R-:W-:Y:S02]  /*15030*/  LOP3.LUT R64, R64, 0xffff, RZ, 0xc0, !PT ;  /* 0x0000ffff40407812 */ /* 0x000fe400078ec0ff */
[----:B------:R-:W-:Y:S02]  /*15040*/  LOP3.LUT R66, R66, 0xffff, RZ, 0xc0, !PT ;  /* 0x0000ffff42427812 */ /* 0x000fe400078ec0ff */
[----:B------:R-:W-:Y:S02]  /*15050*/  SHF.R.U32.HI R80, RZ, 0x8, R80 ;  /* 0x00000008ff507819 */ /* 0x000fe40000011650 */
[----:B------:R-:W-:Y:S02]  /*15060*/  LOP3.LUT R113, R113, 0xffff, RZ, 0xc0, !PT ;  /* 0x0000ffff71717812 */ /* 0x000fe400078ec0ff */
[----:B------:R-:W-:-:S02]  /*15070*/  LOP3.LUT R56, R56, 0xffff, RZ, 0xc0, !PT ;  /* 0x0000ffff38387812 */ /* 0x000fc400078ec0ff */
[----:B------:R-:W-:Y:S02]  /*15080*/  LOP3.LUT R115, R115, 0xffff, RZ, 0xc0, !PT ;  /* 0x0000ffff73737812 */ /* 0x000fe400078ec0ff */
[----:B------:R-:W-:Y:S02]  /*15090*/  LOP3.LUT R58, R58, 0xffff, RZ, 0xc0, !PT ;  /* 0x0000ffff3a3a7812 */ /* 0x000fe400078ec0ff */
[----:B------:R-:W-:Y:S02]  /*150a0*/  LOP3.LUT R57, R73, 0xffff, RZ, 0xc0, !PT ;  /* 0x0000ffff49397812 */ /* 0x000fe400078ec0ff */
[----:B------:R-:W-:Y:S02]  /*150b0*/  LOP3.LUT R69, R81, 0xffff, RZ, 0xc0, !PT ;  /* 0x0000ffff51457812 */ /* 0x000fe400078ec0ff */
[----:B------:R-:W-:Y:S01]  /*150c0*/  LOP3.LUT R73, R83, 0xffff, RZ, 0xc0, !PT ;  /* 0x0000ffff53497812 */ /* 0x000fe200078ec0ff */
[----:B------:R2:W-:Y:S01]  /*150d0*/  STSM.16.M88.4 [R161], R8 ;  /* 0x00000008a1007844 */ /* 0x0005e20000000200 */
[----:B------:R-:W-:-:S02]  /*150e0*/  PRMT R81, R64, 0x3340, R1 ;  /* 0x0000334040517816 */ /* 0x000fc40000000001 */
[----:B------:R-:W-:Y:S02]  /*150f0*/  PRMT R83, R66, 0x3340, R1 ;  /* 0x0000334042537816 */ /* 0x000fe40000000001 */
[----:B------:R-:W-:Y:S02]  /*15100*/  LOP3.LUT R80, R80, 0xffff, RZ, 0xc0, !PT ;  /* 0x0000ffff50507812 */ /* 0x000fe400078ec0ff */
[----:B------:R-:W-:Y:S02]  /*15110*/  PRMT R56, R56, 0x3340, R113 ;  /* 0x0000334038387816 */ /* 0x000fe40000000071 */
[----:B------:R-:W-:Y:S02]  /*15120*/  PRMT R58, R58, 0x3340, R115 ;  /* 0x000033403a3a7816 */ /* 0x000fe40000000073 */
[----:B------:R-:W-:Y:S02]  /*15130*/  PRMT R229, R80, 0x3340, R229 ;  /* 0x0000334050e57816 */ /* 0x000fe400000000e5 */
[----:B------:R-:W-:-:S02]  /*15140*/  PRMT R28, R56, 0x5410, R81 ;  /* 0x00005410381c7816 */ /* 0x000fc40000000051 */
[----:B------:R-:W-:Y:S01]  /*15150*/  PRMT R32, R58, 0x5410, R83 ;  /* 0x000054103a207816 */ /* 0x000fe20000000053 */
[----:B------:R-:W-:Y:S01]  /*15160*/  BAR.SYNC.DEFER_BLOCKING 0x0 ;  /* 0x0000000000007b1d */ /* 0x000fe20000010000 */
[----:B------:R-:W-:Y:S02]  /*15170*/  SHF.R.U32.HI R67, RZ, 0x8, R67 ;  /* 0x00000008ff437819 */ /* 0x000fe40000011643 */
[----:B------:R-:W-:Y:S02]  /*15180*/  SHF.R.U32.HI R114, RZ, 0x8, R114 ;  /* 0x00000008ff727819 */ /* 0x000fe40000011672 */
[----:B------:R-:W-:Y:S02]  /*15190*/  LOP3.LUT R78, R67, 0xffff, RZ, 0xc0, !PT ;  /* 0x0000ffff434e7812 */ /* 0x000fe400078ec0ff */
[----:B------:R-:W-:Y:S02]  /*151a0*/  LOP3.LUT R53, R114, 0xffff, RZ, 0xc0, !PT ;  /* 0x0000ffff72357812 */ /* 0x000fe400078ec0ff */
[----:B------:R-:W-:-:S02]  /*151b0*/  F2FP.SATFINITE.E5M2.F32.PACK_AB_MERGE_C R153, R153, R203, RZ ;  /* 0x000000cb9999723e */ /* 0x000fc400048060ff */
[----:B------:R-:W-:Y:S02]  /*151c0*/  PRMT R53, R78, 0x3340, R53 ;  /* 0x000033404e357816 */ /* 0x000fe40000000035 */
[----:B------:R-:W-:Y:S02]  /*151d0*/  PRMT R51, R51, 0x5410, R70 ;  /* 0x0000541033337816 */ /* 0x000fe40000000046 */
[----:B------:R-:W-:Y:S02]  /*151e0*/  PRMT R53, R53, 0x5410, R76 ;  /* 0x0000541035357816 */ /* 0x000fe4000000004c */
[----:B------:R-:W-:Y:S02]  /*151f0*/  LOP3.LUT R152, R152, 0xffff, RZ, 0xc0, !PT ;  /* 0x0000ffff98987812 */ /* 0x000fe400078ec0ff */
[----:B------:R-:W-:Y:S02]  /*15200*/  LOP3.LUT R16, R153, 0xffff, RZ, 0xc0, !PT ;  /* 0x0000ffff99107812 */ /* 0x000fe400078ec0ff */
[----:B--2---:R-:W-:-:S02]  /*15210*/  PRMT R8, R43, 0x4210, R152 ;  /* 0x000042102b087816 */ /* 0x004fc40000000098 */
[----:B------:R-:W-:Y:S01]  /*15220*/  PRMT R9, R51, 0x5210, R152 ;  /* 0x0000521033097816 */ /* 0x000fe20000000098 */
[----:B------:R-:W2:Y:S01]  /*15230*/  LDS.128 R80, [R2] ;  /* 0x0000000002507984 */ /* 0x000ea20000000c00 */
[--C-:B------:R-:W-:Y:S02]  /*15240*/  PRMT R10, R23, 0x4210, R16.reuse ;  /* 0x00004210170a7816 */ /* 0x100fe40000000010 */
[----:B------:R-:W-:Y:S01]  /*15250*/  PRMT R11, R53, 0x5210, R16 ;  /* 0x00005210350b7816 */ /* 0x000fe20000000010 */
[----:B------:R-:W-:Y:S01]  /*15260*/  BAR.SYNC.DEFER_BLOCKING 0x0 ;  /* 0x0000000000007b1d */ /* 0x000fe20000010000 */
[----:B------:R-:W-:Y:S02]  /*15270*/  SHF.R.U32.HI R162, RZ, 0x8, R162 ;  /* 0x00000008ffa27819 */ /* 0x000fe400000116a2 */
[----:B------:R-:W-:Y:S02]  /*15280*/  SHF.R.U32.HI R48, RZ, 0x8, R48 ;  /* 0x00000008ff307819 */ /* 0x000fe40000011630 */
[----:B------:R-:W-:-:S02]  /*15290*/  SHF.R.U32.HI R50, RZ, 0x8, R50 ;  /* 0x00000008ff327819 */ /* 0x000fc40000011632 */
[----:B------:R-:W-:Y:S02]  /*152a0*/  SHF.R.U32.HI R154, RZ, 0x8, R154 ;  /* 0x00000008ff9a7819 */ /* 0x000fe4000001169a */
[----:B------:R-:W-:Y:S02]  /*152b0*/  SHF.R.U32.HI R42, RZ, 0x8, R42 ;  /* 0x00000008ff2a7819 */ /* 0x000fe4000001162a */
[----:B------:R-:W-:Y:S02]  /*152c0*/  SHF.R.U32.HI R111, RZ, 0x8, R111 ;  /* 0x00000008ff6f7819 */ /* 0x000fe4000001166f */
[----:B------:R-:W-:Y:S02]  /*152d0*/  SHF.R.U32.HI R77, RZ, 0x8, R77 ;  /* 0x00000008ff4d7819 */ /* 0x000fe4000001164d */
[----:B------:R-:W-:Y:S02]  /*152e0*/  SHF.R.U32.HI R79, RZ, 0x8, R79 ;  /* 0x00000008ff4f7819 */ /* 0x000fe4000001164f */
[----:B------:R-:W-:-:S02]  /*152f0*/  LOP3.LUT R78, R162, 0xffff, RZ, 0xc0, !PT ;  /* 0x0000ffffa24e7812 */ /* 0x000fc400078ec0ff */
[----:B------:R-:W-:Y:S02]  /*15300*/  LOP3.LUT R48, R48, 0xffff, RZ, 0xc0, !PT ;  /* 0x0000ffff30307812 */ /* 0x000fe400078ec0ff */
[----:B------:R-:W-:Y:S02]  /*15310*/  LOP3.LUT R50, R50, 0xffff, RZ, 0xc0, !PT ;  /* 0x0000ffff32327812 */ /* 0x000fe400078ec0ff */
[----:B------:R-:W-:Y:S01]  /*15320*/  SHF.R.U32.HI R39, RZ, 0x8, R39 ;  /* 0x00000008ff277819 */ /* 0x000fe20000011627 */
[----:B------:R3:W-:Y:S01]  /*15330*/  STSM.16.M88.4 [R161], R8 ;  /* 0x00000008a1007844 */ /* 0x0007e20000000200 */
[----:B------:R-:W-:Y:S02]  /*15340*/  LOP3.LUT R154, R154, 0xffff, RZ, 0xc0, !PT ;  /* 0x0000ffff9a9a7812 */ /* 0x000fe400078ec0ff */
[----:B------:R-:W-:Y:S02]  /*15350*/  LOP3.LUT R111, R111, 0xffff, RZ, 0xc0, !PT ;  /* 0x0000ffff6f6f7812 */ /* 0x000fe400078ec0ff */
[----:B------:R-:W-:-:S02]  /*15360*/  LOP3.LUT R42, R42, 0xffff, RZ, 0xc0, !PT ;  /* 0x0000ffff2a2a7812 */ /* 0x000fc400078ec0ff */
[----:B------:R-:W-:Y:S02]  /*15370*/  LOP3.LUT R114, R77, 0xffff, RZ, 0xc0, !PT ;  /* 0x0000ffff4d727812 */ /* 0x000fe400078ec0ff */
[----:B------:R-:W-:Y:S02]  /*15380*/  LOP3.LUT R67, R79, 0xffff, RZ, 0xc0, !PT ;  /* 0x0000ffff4f437812 */ /* 0x000fe400078ec0ff */
[--C-:B------:R-:W-:Y:S02]  /*15390*/  PRMT R78, R78, 0x3340, R1.reuse ;  /* 0x000033404e4e7816 */ /* 0x100fe40000000001 */
[--C-:B------:R-:W-:Y:S02]  /*153a0*/  PRMT R77, R48, 0x3340, R1.reuse ;  /* 0x00003340304d7816 */ /* 0x100fe40000000001 */
[----:B------:R-:W-:Y:S02]  /*153b0*/  PRMT R79, R50, 0x3340, R1 ;  /* 0x00003340324f7816 */ /* 0x000fe40000000001 */
[----:B------:R-:W-:-:S02]  /*153c0*/  LOP3.LUT R39, R39, 0xffff, RZ, 0xc0, !PT ;  /* 0x0000ffff27277812 */ /* 0x000fc400078ec0ff */
[----:B------:R-:W-:Y:S02]  /*153d0*/  PRMT R57, R154, 0x3340, R57 ;  /* 0x000033409a397816 */ /* 0x000fe40000000039 */
[----:B------:R-:W-:Y:S02]  /*153e0*/  PRMT R42, R42, 0x3340, R111 ;  /* 0x000033402a2a7816 */ /* 0x000fe4000000006f */
[----:B------:R-:W-:Y:S02]  /*153f0*/  PRMT R230, R39, 0x3340, R230 ;  /* 0x0000334027e67816 */ /* 0x000fe400000000e6 */
[----:B------:R-:W-:Y:S02]  /*15400*/  PRMT R57, R57, 0x5410, R78 ;  /* 0x0000541039397816 */ /* 0x000fe4000000004e */
[----:B------:R-:W-:Y:S02]  /*15410*/  PRMT R40, R40, 0x5410, R77 ;  /* 0x0000541028287816 */ /* 0x000fe4000000004d */
[----:B------:R-:W-:Y:S01]  /*15420*/  PRMT R39, R42, 0x5410, R79 ;  /* 0x000054102a277816 */ /* 0x000fe2000000004f */
[----:B------:R-:W-:Y:S01]  /*15430*/  BAR.SYNC.DEFER_BLOCKING 0x0 ;  /* 0x0000000000007b1d */ /* 0x000fe20000010000 */
[----:B------:R-:W-:-:S02]  /*15440*/  F2FP.SATFINITE.E5M2.F32.PACK_AB_MERGE_C R163, R163, R211, RZ ;  /* 0x000000d3a3a3723e */ /* 0x000fc400048060ff */
[----:B------:R-:W-:Y:S02]  /*15450*/  LOP3.LUT R160, R160, 0xffff, RZ, 0xc0, !PT ;  /* 0x0000ffffa0a07812 */ /* 0x000fe400078ec0ff */
[----:B------:R-:W-:Y:S02]  /*15460*/  LOP3.LUT R16, R163, 0xffff, RZ, 0xc0, !PT ;  /* 0x0000ffffa3107812 */ /* 0x000fe400078ec0ff */
[--C-:B---3--:R-:W-:Y:S02]  /*15470*/  PRMT R8, R19, 0x4210, R160.reuse ;  /* 0x0000421013087816 */ /* 0x108fe400000000a0 */
[----:B------:R-:W-:Y:S02]  /*15480*/  PRMT R9, R57, 0x5210, R160 ;  /* 0x0000521039097816 */ /* 0x000fe400000000a0 */
[--C-:B------:R-:W-:Y:S02]  /*15490*/  PRMT R10, R49, 0x4210, R16.reuse ;  /* 0x00004210310a7816 */ /* 0x100fe40000000010 */
[----:B------:R-:W-:-:S02]  /*154a0*/  PRMT R11, R59, 0x5210, R16 ;  /* 0x000052103b0b7816 */ /* 0x000fc40000000010 */
[----:B------:R-:W-:Y:S02]  /*154b0*/  F2FP.SATFINITE.E5M2.F32.PACK_AB_MERGE_C R225, R105, R104, RZ ;  /* 0x0000006869e1723e */ /* 0x000fe400048060ff */
[----:B------:R-:W-:Y:S02]  /*154c0*/  F2FP.SATFINITE.E5M2.F32.PACK_AB_MERGE_C R237, R109, R108, RZ ;  /* 0x0000006c6ded723e */ /* 0x000fe400048060ff */
[----:B------:R-:W-:Y:S02]  /*154d0*/  LOP3.LUT R225, R225, 0xffff, RZ, 0xc0, !PT ;  /* 0x0000ffffe1e17812 */ /* 0x000fe400078ec0ff */
[----:B------:R-:W-:Y:S02]  /*154e0*/  LOP3.LUT R237, R237, 0xffff, RZ, 0xc0, !PT ;  /* 0x0000ffffeded7812 */ /* 0x000fe400078ec0ff */
[----:B------:R-:W-:Y:S01]  /*154f0*/  LOP3.LUT R239, R239, 0xffff, RZ, 0xc0, !PT ;  /* 0x0000ffffefef7812 */ /* 0x000fe200078ec0ff */
[----:B------:R-:W3:Y:S01]  /*15500*/  LDS.128 R76, [R2] ;  /* 0x00000000024c7984 */ /* 0x000ee20000000c00 */
[----:B------:R-:W-:-:S02]  /*15510*/  F2FP.SATFINITE.E5M2.F32.PACK_AB_MERGE_C R91, R125, R124, RZ ;  /* 0x0000007c7d5b723e */ /* 0x000fc400048060ff */
[----:B------:R-:W-:Y:S01]  /*15520*/  SHF.R.U32.HI R120, RZ, 0x8, R120 ;  /* 0x00000008ff787819 */ /* 0x000fe20000011678 */
[----:B------:R-:W-:Y:S01]  /*15530*/  BAR.SYNC.DEFER_BLOCKING 0x0 ;  /* 0x0000000000007b1d */ /* 0x000fe20000010000 */
[----:B------:R-:W-:Y:S02]  /*15540*/  PRMT R124, R239, 0x3340, R124 ;  /* 0x00003340ef7c7816 */ /* 0x000fe4000000007c */
[----:B------:R-:W-:Y:S02]  /*15550*/  PRMT R171, R225, 0x3340, R237 ;  /* 0x00003340e1ab7816 */ /* 0x000fe400000000ed */
[----:B------:R-:W-:Y:S02]  /*15560*/  SHF.R.U32.HI R187, RZ, 0x8, R187 ;  /* 0x00000008ffbb7819 */ /* 0x000fe400000116bb */
[----:B------:R-:W-:Y:S02]  /*15570*/  SHF.R.U32.HI R191, RZ, 0x8, R191 ;  /* 0x00000008ffbf7819 */ /* 0x000fe400000116bf */
[----:B------:R-:W-:-:S02]  /*15580*/  LOP3.LUT R71, R120, 0xffff, RZ, 0xc0, !PT ;  /* 0x0000ffff78477812 */ /* 0x000fc400078ec0ff */
[----:B------:R-:W-:Y:S02]  /*15590*/  PRMT R171, R171, 0x5410, R124 ;  /* 0x00005410abab7816 */ /* 0x000fe4000000007c */
[----:B------:R-:W-:Y:S02]  /*155a0*/  LOP3.LUT R120, R187, 0xffff, RZ, 0xc0, !PT ;  /* 0x0000ffffbb787812 */ /* 0x000fe400078ec0ff */
[----:B------:R-:W-:Y:S02]  /*155b0*/  LOP3.LUT R72, R72, 0xffff, RZ, 0xc0, !PT ;  /* 0x0000ffff48487812 */ /* 0x000fe400078ec0ff */
[----:B------:R-:W-:Y:S02]  /*155c0*/  SHF.R.U32.HI R75, RZ, 0x8, R75 ;  /* 0x00000008ff4b7819 */ /* 0x000fe4000001164b */
[----:B------:R-:W-:Y:S02]  /*155d0*/  LOP3.LUT R124, R191, 0xffff, RZ, 0xc0, !PT ;  /* 0x0000ffffbf7c7812 */ /* 0x000fe400078ec0ff */
[----:B------:R-:W-:-:S02]  /*155e0*/  SHF.R.U32.HI R192, RZ, 0x8, R192 ;  /* 0x00000008ffc07819 */ /* 0x000fc400000116c0 */
[----:B------:R-:W-:Y:S01]  /*155f0*/  SHF.R.U32.HI R193, RZ, 0x8, R193 ;  /* 0x00000008ffc17819 */ /* 0x000fe200000116c1 */
[----:B------:R1:W-:Y:S01]  /*15600*/  STSM.16.M88.4 [R161], R8 ;  /* 0x00000008a1007844 */ /* 0x0003e20000000200 */
[----:B------:R-:W-:Y:S02]  /*15610*/  SHF.R.U32.HI R122, RZ, 0x8, R122 ;  /* 0x00000008ff7a7819 */ /* 0x000fe4000001167a */
[----:B------:R-:W-:Y:S02]  /*15620*/  SHF.R.U32.HI R196, RZ, 0x8, R196 ;  /* 0x00000008ffc47819 */ /* 0x000fe400000116c4 */
[----:B------:R-:W-:Y:S02]  /*15630*/  SHF.R.U32.HI R197, RZ, 0x8, R197 ;  /* 0x00000008ffc57819 */ /* 0x000fe400000116c5 */
[----:B------:R-:W-:Y:S02]  /*15640*/  PRMT R71, R120, 0x3340, R71 ;  /* 0x0000334078477816 */ /* 0x000fe40000000047 */
[----:B------:R-:W-:-:S02]  /*15650*/  PRMT R228, R72, 0x3340, R117 ;  /* 0x0000334048e47816 */ /* 0x000fc40000000075 */
[----:B------:R-:W-:Y:S02]  /*15660*/  LOP3.LUT R63, R75, 0xffff, RZ, 0xc0, !PT ;  /* 0x0000ffff4b3f7812 */ /* 0x000fe400078ec0ff */
[----:B------:R-:W-:Y:S02]  /*15670*/  PRMT R120, R124, 0x3340, R1 ;  /* 0x000033407c787816 */ /* 0x000fe40000000001 */
[----:B------:R-:W-:Y:S02]  /*15680*/  F2FP.SATFINITE.E5M2.F32.PACK_AB_MERGE_C R92, R127, R126, RZ ;  /* 0x0000007e7f5c723e */ /* 0x000fe400048060ff */
[----:B------:R-:W-:Y:S02]  /*15690*/  LOP3.LUT R192, R192, 0xffff, RZ, 0xc0, !PT ;  /* 0x0000ffffc0c07812 */ /* 0x000fe400078ec0ff */
[----:B------:R-:W-:Y:S02]  /*156a0*/  LOP3.LUT R75, R122, 0xffff, RZ, 0xc0, !PT ;  /* 0x0000ffff7a4b7812 */ /* 0x000fe400078ec0ff */
[----:B------:R-:W-:-:S02]  /*156b0*/  LOP3.LUT R124, R193, 0xffff, RZ, 0xc0, !PT ;  /* 0x0000ffffc17c7812 */ /* 0x000fc400078ec0ff */
[----:B------:R-:W-:Y:S02]  /*156c0*/  SHF.R.U32.HI R72, RZ, 0x8, R72 ;  /* 0x00000008ff487819 */ /* 0x000fe40000011648 */
[----:B------:R-:W-:Y:S02]  /*156d0*/  SHF.R.U32.HI R74, RZ, 0x8, R74 ;  /* 0x00000008ff4a7819 */ /* 0x000fe4000001164a */
[----:B------:R-:W-:Y:S02]  /*156e0*/  SHF.R.U32.HI R31, RZ, 0x8, R31 ;  /* 0x00000008ff1f7819 */ /* 0x000fe4000001161f */
[----:B------:R-:W-:Y:S02]  /*156f0*/  SHF.R.U32.HI R44, RZ, 0x8, R44 ;  /* 0x00000008ff2c7819 */ /* 0x000fe4000001162c */
[----:B------:R-:W-:Y:S02]  /*15700*/  LOP3.LUT R196, R196, 0xffff, RZ, 0xc0, !PT ;  /* 0x0000ffffc4c47812 */ /* 0x000fe400078ec0ff */
[----:B------:R-:W-:-:S02]  /*15710*/  LOP3.LUT R126, R197, 0xffff, RZ, 0xc0, !PT ;  /* 0x0000ffffc57e7812 */ /* 0x000fc400078ec0ff */
[----:B------:R-:W-:Y:S02]  /*15720*/  SHF.R.U32.HI R117, RZ, 0x8, R117 ;  /* 0x00000008ff757819 */ /* 0x000fe40000011675 */
[----:B------:R-:W-:Y:S02]  /*15730*/  SHF.R.U32.HI R119, RZ, 0x8, R119 ;  /* 0x00000008ff777819 */ /* 0x000fe40000011677 */
[----:B------:R-:W-:Y:S02]  /*15740*/  PRMT R73, R192, 0x3340, R73 ;  /* 0x00003340c0497816 */ /* 0x000fe40000000049 */
[----:B------:R-:W-:Y:S02]  /*15750*/  PRMT R75, R124, 0x3340, R75 ;  /* 0x000033407c4b7816 */ /* 0x000fe4000000004b */
[----:B------:R-:W-:Y:S02]  /*15760*/  LOP3.LUT R72, R72, 0xffff, RZ, 0xc0, !PT ;  /* 0x0000ffff48487812 */ /* 0x000fe400078ec0ff */
[----:B------:R-:W-:-:S02]  /*15770*/  LOP3.LUT R74, R74, 0xffff, RZ, 0xc0, !PT ;  /* 0x0000ffff4a4a7812 */ /* 0x000fc400078ec0ff */
[----:B------:R-:W-:Y:S02]  /*15780*/  LOP3.LUT R44, R44, 0xffff, RZ, 0xc0, !PT ;  /* 0x0000ffff2c2c7812 */ /* 0x000fe400078ec0ff */
[----:B------:R-:W-:Y:S02]  /*15790*/  LOP3.LUT R31, R31, 0xffff, RZ, 0xc0, !PT ;  /* 0x0000ffff1f1f7812 */ /* 0x000fe400078ec0ff */
[--C-:B------:R-:W-:Y:S02]  /*157a0*/  PRMT R122, R196, 0x3340, R1.reuse ;  /* 0x00003340c47a7816 */ /* 0x100fe40000000001 */
[----:B------:R-:W-:Y:S02]  /*157b0*/  PRMT R124, R126, 0x3340, R1 ;  /* 0x000033407e7c7816 */ /* 0x000fe40000000001 */
[----:B------:R-:W-:Y:S02]  /*157c0*/  LOP3.LUT R117, R117, 0xffff, RZ, 0xc0, !PT ;  /* 0x0000ffff75757812 */ /* 0x000fe400078ec0ff */
[----:B------:R-:W-:-:S02]  /*157d0*/  LOP3.LUT R119, R119, 0xffff, RZ, 0xc0, !PT ;  /* 0x0000ffff77777812 */ /* 0x000fc400078ec0ff */
[----:B------:R-:W-:Y:S02]  /*157e0*/  PRMT R233, R31, 0x3340, R44 ;  /* 0x000033401fe97816 */ /* 0x000fe4000000002c */
[----:B------:R-:W-:Y:S02]  /*157f0*/  PRMT R236, R72, 0x3340, R117 ;  /* 0x0000334048ec7816 */ /* 0x000fe40000000075 */
[----:B------:R-:W-:Y:S02]  /*15800*/  PRMT R235, R74, 0x3340, R119 ;  /* 0x000033404aeb7816 */ /* 0x000fe40000000077 */
[----:B------:R-:W-:Y:S02]  /*15810*/  PRMT R31, R73, 0x5410, R122 ;  /* 0x00005410491f7816 */ /* 0x000fe4000000007a */
[----:B------:R-:W-:Y:S01]  /*15820*/  PRMT R35, R75, 0x5410, R124 ;  /* 0x000054104b237816 */ /* 0x000fe2000000007c */
[----:B------:R-:W-:Y:S01]  /*15830*/  BAR.SYNC.DEFER_BLOCKING 0x0 ;  /* 0x0000000000007b1d */ /* 0x000fe20000010000 */
[----:B------:R-:W-:-:S02]  /*15840*/  SHF.R.U32.HI R166, RZ, 0x8, R166 ;  /* 0x00000008ffa67819 */ /* 0x000fc400000116a6 */
[----:B------:R-:W-:Y:S02]  /*15850*/  F2FP.SATFINITE.E5M2.F32.PACK_AB_MERGE_C R167, R167, R204, RZ ;  /* 0x000000cca7a7723e */ /* 0x000fe400048060ff */
[----:B------:R-:W-:Y:S02]  /*15860*/  LOP3.LUT R166, R166, 0xffff, RZ, 0xc0, !PT ;  /* 0x0000ffffa6a67812 */ /* 0x000fe400078ec0ff */
[----:B------:R-:W-:Y:S02]  /*15870*/  F2FP.SATFINITE.E5M2.F32.PACK_AB_MERGE_C R169, R169, R219, RZ ;  /* 0x000000dba9a9723e */ /* 0x000fe400048060ff */
[----:B------:R-:W-:Y:S02]  /*15880*/  PRMT R63, R166, 0x3340, R63 ;  /* 0x00003340a63f7816 */ /* 0x000fe4000000003f */
[----:B------:R-:W-:Y:S02]  /*15890*/  PRMT R112, R114, 0x3340, R1 ;  /* 0x0000334072707816 */ /* 0x000fe40000000001 */
[----:B------:R-:W-:-:S02]  /*158a0*/  LOP3.LUT R167, R167, 0xffff, RZ, 0xc0, !PT ;  /* 0x0000ffffa7a77812 */ /* 0x000fc400078ec0ff */
[----:B------:R-:W-:Y:S02]  /*158b0*/  PRMT R112, R63, 0x5410, R112 ;  /* 0x000054103f707816 */ /* 0x000fe40000000070 */
[----:B------:R-:W-:Y:S02]  /*158c0*/  LOP3.LUT R169, R169, 0xffff, RZ, 0xc0, !PT ;  /* 0x0000ffffa9a97812 */ /* 0x000fe400078ec0ff */
[--C-:B-1----:R-:W-:Y:S02]  /*158d0*/  PRMT R8, R22, 0x4210, R167.reuse ;  /* 0x0000421016087816 */ /* 0x102fe400000000a7 */
[----:B------:R-:W-:Y:S02]  /*158e0*/  PRMT R9, R30, 0x5210, R167 ;  /* 0x000052101e097816 */ /* 0x000fe400000000a7 */
[--C-:B------:R-:W-:Y:S01]  /*158f0*/  PRMT R10, R20, 0x4210, R169.reuse ;  /* 0x00004210140a7816 */ /* 0x100fe200000000a9 */
[----:B------:R-:W1:Y:S01]  /*15900*/  LDS.128 R72, [R2] ;  /* 0x0000000002487984 */ /* 0x000e620000000c00 */
[----:B------:R-:W-:-:S02]  /*15910*/  PRMT R11, R112, 0x5210, R169 ;  /* 0x00005210700b7816 */ /* 0x000fc400000000a9 */
[----:B------:R-:W-:Y:S01]  /*15920*/  SHF.R.U32.HI R177, RZ, 0x8, R177 ;  /* 0x00000008ffb17819 */ /* 0x000fe200000116b1 */
[----:B------:R-:W-:Y:S01]  /*15930*/  BAR.SYNC.DEFER_BLOCKING 0x0 ;  /* 0x0000000000007b1d */ /* 0x000fe20000010000 */
[----:B------:R-:W-:Y:S02]  /*15940*/  SHF.R.U32.HI R118, RZ, 0x8, R118 ;  /* 0x00000008ff767819 */ /* 0x000fe40000011676 */
[----:B------:R-:W-:Y:S02]  /*15950*/  SHF.R.U32.HI R183, RZ, 0x8, R183 ;  /* 0x00000008ffb77819 */ /* 0x000fe400000116b7 */
[----:B------:R-:W-:Y:S02]  /*15960*/  SHF.R.U32.HI R185, RZ, 0x8, R185 ;  /* 0x00000008ffb97819 */ /* 0x000fe400000116b9 */
[----:B------:R-:W-:Y:S02]  /*15970*/  LOP3.LUT R65, R118, 0xffff, RZ, 0xc0, !PT ;  /* 0x0000ffff76417812 */ /* 0x000fe400078ec0ff */
[----:B------:R-:W-:-:S02]  /*15980*/  LOP3.LUT R114, R177, 0xffff, RZ, 0xc0, !PT ;  /* 0x0000ffffb1727812 */ /* 0x000fc400078ec0ff */
[----:B------:R-:W-:Y:S02]  /*15990*/  LOP3.LUT R116, R183, 0xffff, RZ, 0xc0, !PT ;  /* 0x0000ffffb7747812 */ /* 0x000fe400078ec0ff */
[----:B------:R-:W-:Y:S02]  /*159a0*/  LOP3.LUT R118, R185, 0xffff, RZ, 0xc0, !PT ;  /* 0x0000ffffb9767812 */ /* 0x000fe400078ec0ff */
[----:B------:R-:W-:Y:S02]  /*159b0*/  SHF.R.U32.HI R186, RZ, 0x8, R186 ;  /* 0x00000008ffba7819 */ /* 0x000fe400000116ba */
[----:B------:R-:W-:Y:S02]  /*159c0*/  SHF.R.U32.HI R190, RZ, 0x8, R190 ;  /* 0x00000008ffbe7819 */ /* 0x000fe400000116be */
[----:B------:R-:W-:Y:S02]  /*159d0*/  PRMT R65, R114, 0x3340, R65 ;  /* 0x0000334072417816 */ /* 0x000fe40000000041 */
[----:B------:R-:W-:-:S02]  /*159e0*/  PRMT R114, R116, 0x3340, R1 ;  /* 0x0000334074727816 */ /* 0x000fc40000000001 */
[----:B------:R-:W-:Y:S01]  /*159f0*/  PRMT R116, R118, 0x3340, R1 ;  /* 0x0000334076747816 */ /* 0x000fe20000000001 */
[----:B------:R4:W-:Y:S01]  /*15a00*/  STSM.16.M88.4 [R161], R8 ;  /* 0x00000008a1007844 */ /* 0x0009e20000000200 */
[----:B------:R-:W-:Y:S02]  /*15a10*/  LOP3.LUT R186, R186, 0xffff, RZ, 0xc0, !PT ;  /* 0x0000ffffbaba7812 */ /* 0x000fe400078ec0ff */
[----:B------:R-:W-:Y:S02]  /*15a20*/  LOP3.LUT R118, R190, 0xffff, RZ, 0xc0, !PT ;  /* 0x0000ffffbe767812 */ /* 0x000fe400078ec0ff */
[----:B------:R-:W-:Y:S02]  /*15a30*/  PRMT R69, R186, 0x3340, R69 ;  /* 0x00003340ba457816 */ /* 0x000fe40000000045 */
[----:B------:R-:W-:Y:S02]  /*15a40*/  PRMT R118, R118, 0x3340, R1 ;  /* 0x0000334076767816 */ /* 0x000fe40000000001 */
[----:B------:R-:W-:-:S02]  /*15a50*/  PRMT R29, R71, 0x5410, R120 ;  /* 0x00005410471d7816 */ /* 0x000fc40000000078 */
[----:B------:R-:W-:Y:S01]  /*15a60*/  PRMT R118, R69, 0x5410, R118 ;  /* 0x0000541045767816 */ /* 0x000fe20000000076 */
[----:B------:R-:W-:Y:S01]  /*15a70*/  BAR.SYNC.DEFER_BLOCKING 0x0 ;  /* 0x0000000000007b1d */ /* 0x000fe20000010000 */
[----:B------:R-:W-:Y:S02]  /*15a80*/  SHF.R.U32.HI R178, RZ, 0x8, R178 ;  /* 0x00000008ffb27819 */ /* 0x000fe400000116b2 */
[----:B------:R-:W-:Y:S02]  /*15a90*/  F2FP.SATFINITE.E5M2.F32.PACK_AB_MERGE_C R170, R170, R214, RZ ;  /* 0x000000d6aaaa723e */ /* 0x000fe400048060ff */
[----:B------:R-:W-:Y:S02]  /*15aa0*/  LOP3.LUT R178, R178, 0xffff, RZ, 0xc0, !PT ;  /* 0x0000ffffb2b27812 */ /* 0x000fe400078ec0ff */
[----:B------:R-:W-:Y:S02]  /*15ab0*/  F2FP.SATFINITE.E5M2.F32.PACK_AB_MERGE_C R172, R172, R216, RZ ;  /* 0x000000d8acac723e */ /* 0x000fe400048060ff */
[----:B------:R-:W-:-:S02]  /*15ac0*/  PRMT R67, R178, 0x3340, R67 ;  /* 0x00003340b2437816 */ /* 0x000fc40000000043 */
[----:B------:R-:W-:Y:S02]  /*15ad0*/  PRMT R114, R65, 0x5410, R114 ;  /* 0x0000541041727816 */ /* 0x000fe40000000072 */
[----:B------:R-:W-:Y:S02]  /*15ae0*/  PRMT R67, R67, 0x5410, R116 ;  /* 0x0000541043437816 */ /* 0x000fe40000000074 */
[----:B------:R-:W-:Y:S02]  /*15af0*/  LOP3.LUT R17, R170, 0xffff, RZ, 0xc0, !PT ;  /* 0x0000ffffaa117812 */ /* 0x000fe400078ec0ff */
[----:B------:R-:W-:Y:S02]  /*15b00*/  LOP3.LUT R172, R172, 0xffff, RZ, 0xc0, !PT ;  /* 0x0000ffffacac7812 */ /* 0x000fe400078ec0ff */
[--C-:B----4-:R-:W-:Y:S02]  /*15b10*/  PRMT R8, R6, 0x4210, R17.reuse ;  /* 0x0000421006087816 */ /* 0x110fe40000000011 */
[----:B------:R-:W-:-:S02]  /*15b20*/  PRMT R9, R114, 0x5210, R17 ;  /* 0x0000521072097816 */ /* 0x000fc40000000011 */
[--C-:B------:R-:W-:Y:S01]  /*15b30*/  PRMT R10, R41, 0x4210, R172.reuse ;  /* 0x00004210290a7816 */ /* 0x100fe200000000ac */
[----:B------:R-:W4:Y:S01]  /*15b40*/  LDS.128 R68, [R2] ;  /* 0x0000000002447984 */ /* 0x000f220000000c00 */
[----:B------:R-:W-:Y:S02]  /*15b50*/  PRMT R11, R67, 0x5210, R172 ;  /* 0x00005210430b7816 */ /* 0x000fe400000000ac */
[----:B------:R-:W-:Y:S01]  /*15b60*/  SHF.R.U32.HI R182, RZ, 0x6, R182 ;  /* 0x00000006ffb67819 */ /* 0x000fe200000116b6 */
[----:B------:R-:W-:Y:S01]  /*15b70*/  BAR.SYNC.DEFER_BLOCKING 0x0 ;  /* 0x0000000000007b1d */ /* 0x000fe20000010000 */
[----:B------:R-:W-:Y:S02]  /*15b80*/  F2FP.SATFINITE.E5M2.F32.PACK_AB_MERGE_C R176, R176, R247, RZ ;  /* 0x000000f7b0b0723e */ /* 0x000fe400048060ff */
[----:B------:R-:W-:Y:S02]  /*15b90*/  SGXT.U32 R182, R182, 0x1 ;  /* 0x00000001b6b6781a */ /* 0x000fe40000000000 */
[----:B------:R-:W-:-:S02]  /*15ba0*/  F2FP.SATFINITE.E5M2.F32.PACK_AB_MERGE_C R175, R175, R245, RZ ;  /* 0x000000f5afaf723e */ /* 0x000fc400048060ff */
[C-C-:B------:R-:W-:Y:S02]  /*15bb0*/  LOP3.LUT R246, R5.reuse, 0x172, R182.reuse, 0xfe, !PT ;  /* 0x0000017205f67812 */ /* 0x140fe400078efeb6 */
[----:B------:R-:W-:Y:S02]  /*15bc0*/  LOP3.LUT R247, R5, 0x174, R182, 0xfe, !PT ;  /* 0x0000017405f77812 */ /* 0x000fe400078efeb6 */
[----:B------:R-:W-:Y:S01]  /*15bd0*/  LOP3.LUT R175, R175, 0xffff, RZ, 0xc0, !PT ;  /* 0x0000ffffafaf7812 */ /* 0x000fe200078ec0ff */
[----:B------:R0:W-:Y:S01]  /*15be0*/  STL [R1], R246 ;  /* 0x000000f601007387 */ /* 0x0001e20000100800 */
[----:B------:R-:W-:Y:S02]  /*15bf0*/  LOP3.LUT R176, R176, 0xffff, RZ, 0xc0, !PT ;  /* 0x0000ffffb0b07812 */ /* 0x000fe400078ec0ff */
[----:B------:R-:W-:Y:S01]  /*15c00*/  LOP3.LUT R6, R181, 0xffff, RZ, 0xc0, !PT ;  /* 0x0000ffffb5067812 */ /* 0x000fe200078ec0ff */
[----:B------:R2:W-:Y:S01]  /*15c10*/  STL [R1+0x4], R247 ;  /* 0x000004f701007387 */ /* 0x0005e20000100800 */
[----:B------:R-:W-:-:S02]  /*15c20*/  LOP3.LUT R184, R184, 0xffff, RZ, 0xc0, !PT ;  /* 0x0000ffffb8b87812 */ /* 0x000fc400078ec0ff */
[----:B------:R-:W-:Y:S02]  /*15c30*/  LOP3.LUT R36, R36, 0xffff, RZ, 0xc0, !PT ;  /* 0x0000ffff24247812 */ /* 0x000fe400078ec0ff */
[----:B------:R-:W-:Y:S02]  /*15c40*/  LOP3.LUT R54, R54, 0xffff, RZ, 0xc0, !PT ;  /* 0x0000ffff36367812 */ /* 0x000fe400078ec0ff */
[----:B0-----:R-:W-:Y:S01]  /*15c50*/  LOP3.LUT R246, R5, 0x176, R182, 0xfe, !PT ;  /* 0x0000017605f67812 */ /* 0x001fe200078efeb6 */
[----:B------:R0:W-:Y:S01]  /*15c60*/  STSM.16.M88.4 [R161], R8 ;  /* 0x00000008a1007844 */ /* 0x0001e20000000200 */
[----:B------:R-:W-:Y:S02]  /*15c70*/  PRMT R232, R235, 0x5410, R232 ;  /* 0x00005410ebe87816 */ /* 0x000fe400000000e8 */
[----:B--2---:R-:W-:Y:S01]  /*15c80*/  LOP3.LUT R247, R5, 0x178, R182, 0xfe, !PT ;  /* 0x0000017805f77812 */ /* 0x004fe200078efeb6 */
[----:B------:R-:W-:Y:S01]  /*15c90*/  BAR.SYNC.DEFER_BLOCKING 0x0 ;  /* 0x0000000000007b1d */ /* 0x000fe20000010000 */
[----:B------:R-:W-:-:S02]  /*15ca0*/  LOP3.LUT R25, R25, 0xffff, RZ, 0xc0, !PT ;  /* 0x0000ffff19197812 */ /* 0x000fc400078ec0ff */
[----:B------:R-:W-:Y:S02]  /*15cb0*/  F2FP.SATFINITE.E5M2.F32.PACK_AB_MERGE_C R106, R107, R106, RZ ;  /* 0x0000006a6b6a723e */ /* 0x000fe400048060ff */
[----:B------:R-:W-:Y:S02]  /*15cc0*/  PRMT R14, R14, 0x4210, R25 ;  /* 0x000042100e0e7816 */ /* 0x000fe40000000019 */
[----:B------:R-:W-:Y:S01]  /*15cd0*/  LEA.HI R250, R250, 0x1e, RZ, 0x1a ;  /* 0x0000001efafa7811 */ /* 0x000fe200078fd0ff */
[----:B------:R2:W-:Y:S01]  /*15ce0*/  STL [R1+0x8], R246 ;  /* 0x000008f601007387 */ /* 0x0005e20000100800 */
[----:B------:R-:W-:Y:S02]  /*15cf0*/  LEA.HI R252, R252, 0xe, RZ, 0x1a ;  /* 0x0000000efcfc7811 */ /* 0x000fe400078fd0ff */
[----:B------:R-:W-:Y:S01]  /*15d00*/  F2FP.SATFINITE.E5M2.F32.PACK_AB_MERGE_C R100, R101, R100, RZ ;  /* 0x000000646564723e */ /* 0x000fe200048060ff */
[----:B------:R3:W-:Y:S01]  /*15d10*/  STL [R1+0xc], R247 ;  /* 0x00000cf701007387 */ /* 0x0007e20000100800 */
[--C-:B0-----:R-:W-:Y:S01]  /*15d20*/  PRMT R8, R18, 0x4210, R175.reuse ;  /* 0x0000421012087816 */ /* 0x101fe200000000af */
[C---:B------:R-:W-:Y:S01]  /*15d30*/  IMAD.IADD R200, R5.reuse, 0x1, R250 ;  /* 0x0000000105c87824 */ /* 0x040fe200078e02fa */
[----:B------:R-:W-:Y:S01]  /*15d40*/  PRMT R9, R118, 0x5210, R175 ;  /* 0x0000521076097816 */ /* 0x000fe200000000af */
[----:B------:R-:W-:Y:S01]  /*15d50*/  IMAD.IADD R209, R5, 0x1, R252 ;  /* 0x0000000105d17824 */ /* 0x000fe200078e02fc */
[----:B------:R-:W-:-:S02]  /*15d60*/  PRMT R10, R13, 0x4210, R176 ;  /* 0x000042100d0a7816 */ /* 0x000fc400000000b0 */
[----:B--2---:R-:W-:Y:S02]  /*15d70*/  LOP3.LUT R246, R5, 0x17a, R182, 0xfe, !PT ;  /* 0x0000017a05f67812 */ /* 0x004fe400078efeb6 */
[----:B------:R-:W-:Y:S02]  /*15d80*/  PRMT R11, R29, 0x5210, R176 ;  /* 0x000052101d0b7816 */ /* 0x000fe400000000b0 */
[----:B---3--:R-:W-:Y:S01]  /*15d90*/  LOP3.LUT R247, R5, 0x17c, R182, 0xfe, !PT ;  /* 0x0000017c05f77812 */ /* 0x008fe200078efeb6 */
[----:B------:R-:W0:Y:S01]  /*15da0*/  LDS.128 R64, [R2] ;  /* 0x0000000002407984 */ /* 0x000e220000000c00 */
[----:B------:R-:W-:Y:S02]  /*15db0*/  LOP3.LUT R13, R24, 0xffff, RZ, 0xc0, !PT ;  /* 0x0000ffff180d7812 */ /* 0x000fe400078ec0ff */
[----:B------:R-:W-:Y:S01]  /*15dc0*/  F2FP.SATFINITE.E5M2.F32.PACK_AB_MERGE_C R102, R103, R102, RZ ;  /* 0x000000666766723e */ /* 0x000fe200048060ff */
[----:B------:R-:W-:Y:S01]  /*15dd0*/  BAR.SYNC.DEFER_BLOCKING 0x0 ;  /* 0x0000000000007b1d */ /* 0x000fe20000010000 */
[----:B------:R-:W-:-:S02]  /*15de0*/  PRMT R12, R12, 0x4210, R13 ;  /* 0x000042100c0c7816 */ /* 0x000fc4000000000d */
[----:B------:R-:W-:Y:S02]  /*15df0*/  PRMT R13, R28, 0x5210, R13 ;  /* 0x000052101c0d7816 */ /* 0x000fe4000000000d */
[----:B------:R-:W-:Y:S02]  /*15e00*/  LOP3.LUT R106, R106, 0xffff, RZ, 0xc0, !PT ;  /* 0x0000ffff6a6a7812 */ /* 0x000fe400078ec0ff */
[----:B------:R-:W-:Y:S01]  /*15e10*/  LOP3.LUT R110, R110, 0xffff, RZ, 0xc0, !PT ;  /* 0x0000ffff6e6e7812 */ /* 0x000fe200078ec0ff */
[----:B------:R2:W-:Y:S01]  /*15e20*/  STL [R1+0x10], R246 ;  /* 0x000010f601007387 */ /* 0x0005e20000100800 */
[----:B------:R-:W-:Y:S02]  /*15e30*/  F2FP.SATFINITE.E5M2.F32.PACK_AB_MERGE_C R93, R129, R128, RZ ;  /* 0x00000080815d723e */ /* 0x000fe400048060ff */
[----:B------:R-:W-:Y:S01]  /*15e40*/  F2FP.SATFINITE.E5M2.F32.PACK_AB_MERGE_C R94, R131, R130, RZ ;  /* 0x00000082835e723e */ /* 0x000fe200048060ff */
[----:B------:R3:W-:Y:S01]  /*15e50*/  STL [R1+0x14], R247 ;  /* 0x000014f701007387 */ /* 0x0007e20000100800 */
[----:B------:R-:W-:-:S02]  /*15e60*/  F2FP.SATFINITE.E5M2.F32.PACK_AB_MERGE_C R104, R133, R132, RZ ;  /* 0x000000848568723e */ /* 0x000fc400048060ff */
[----:B------:R-:W-:Y:S02]  /*15e70*/  F2FP.SATFINITE.E5M2.F32.PACK_AB_MERGE_C R105, R135, R134, RZ ;  /* 0x000000868769723e */ /* 0x000fe400048060ff */
[----:B------:R-:W-:Y:S02]  /*15e80*/  F2FP.SATFINITE.E5M2.F32.PACK_AB_MERGE_C R95, R137, R136, RZ ;  /* 0x00000088895f723e */ /* 0x000fe400048060ff */
[--C-:B--2---:R-:W-:Y:S02]  /*15e90*/  LOP3.LUT R246, R5, 0x180, R182.reuse, 0xfe, !PT ;  /* 0x0000018005f67812 */ /* 0x104fe400078efeb6 */
[----:B------:R-:W-:Y:S02]  /*15ea0*/  F2FP.SATFINITE.E5M2.F32.PACK_AB_MERGE_C R96, R139, R138, RZ ;  /* 0x0000008a8b60723e */ /* 0x000fe400048060ff */
[----:B---3--:R-:W-:Y:S01]  /*15eb0*/  LOP3.LUT R247, R5, 0x182, R182, 0xfe, !PT ;  /* 0x0000018205f77812 */ /* 0x008fe200078efeb6 */
[----:B------:R2:W-:Y:S01]  /*15ec0*/  STL [R1+0x18], R246 ;  /* 0x000018f601007387 */ /* 0x0005e20000100800 */
[----:B------:R-:W-:-:S02]  /*15ed0*/  F2FP.SATFINITE.E5M2.F32.PACK_AB_MERGE_C R97, R141, R140, RZ ;  /* 0x0000008c8d61723e */ /* 0x000fc400048060ff */
[----:B------:R-:W-:Y:S01]  /*15ee0*/  F2FP.SATFINITE.E5M2.F32.PACK_AB_MERGE_C R101, R143, R142, RZ ;  /* 0x0000008e8f65723e */ /* 0x000fe200048060ff */
[----:B------:R3:W-:Y:S01]  /*15ef0*/  STL [R1+0x1c], R247 ;  /* 0x00001cf701007387 */ /* 0x0007e20000100800 */
[----:B------:R-:W-:Y:S02]  /*15f00*/  F2FP.SATFINITE.E5M2.F32.PACK_AB_MERGE_C R103, R145, R144, RZ ;  /* 0x000000909167723e */ /* 0x000fe400048060ff */
[----:B------:R-:W-:Y:S01]  /*15f10*/  F2FP.SATFINITE.E5M2.F32.PACK_AB_MERGE_C R107, R147, R146, RZ ;  /* 0x00000092936b723e */ /* 0x000fe200048060ff */
[----:B------:R1:W-:Y:S01]  /*15f20*/  STSM.16.M88.4 [R161], R8 ;  /* 0x00000008a1007844 */ /* 0x0003e20000000200 */
[----:B------:R-:W-:Y:S02]  /*15f30*/  F2FP.SATFINITE.E5M2.F32.PACK_AB_MERGE_C R108, R149, R148, RZ ;  /* 0x00000094956c723e */ /* 0x000fe400048060ff */
[----:B--2---:R-:W-:Y:S01]  /*15f40*/  LOP3.LUT R246, R5, 0x184, R182, 0xfe, !PT ;  /* 0x0000018405f67812 */ /* 0x004fe200078efeb6 */
[----:B------:R-:W-:Y:S01]  /*15f50*/  BAR.SYNC.DEFER_BLOCKING 0x0 ;  /* 0x0000000000007b1d */ /* 0x000fe20000010000 */
[----:B------:R-:W-:-:S02]  /*15f60*/  F2FP.SATFINITE.E5M2.F32.PACK_AB_MERGE_C R109, R151, R150, RZ ;  /* 0x00000096976d723e */ /* 0x000fc400048060ff */
[C-C-:B---3--:R-:W-:Y:S02]  /*15f70*/  LOP3.LUT R247, R5.reuse, 0x186, R182.reuse, 0xfe, !PT ;  /* 0x0000018605f77812 */ /* 0x148fe400078efeb6 */
[----:B------:R-:W-:Y:S02]  /*15f80*/  PRMT R228, R228, 0x5410, R123 ;  /* 0x00005410e4e47816 */ /* 0x000fe4000000007b */
[C---:B------:R-:W-:Y:S01]  /*15f90*/  LOP3.LUT R111, R5.reuse, R182, RZ, 0xfc, !PT ;  /* 0x000000b6056f7212 */ /* 0x040fe200078efcff */
[----:B------:R2:W-:Y:S01]  /*15fa0*/  STL [R1+0x20], R246 ;  /* 0x000020f601007387 */ /* 0x0005e20000100800 */
[C-C-:B------:R-:W-:Y:S02]  /*15fb0*/  LOP3.LUT R160, R5.reuse, 0x2, R182.reuse, 0xfe, !PT ;  /* 0x0000000205a07812 */ /* 0x140fe400078efeb6 */
[----:B------:R-:W-:Y:S01]  /*15fc0*/  LOP3.LUT R215, R5, 0x4, R182, 0xfe, !PT ;  /* 0x0000000405d77812 */ /* 0x000fe200078efeb6 */
[----:B------:R3:W-:Y:S01]  /*15fd0*/  STL [R1+0x24], R247 ;  /* 0x000024f701007387 */ /* 0x0007e20000100800 */
[----:B-1----:R-:W-:-:S02]  /*15fe0*/  PRMT R8, R3, 0x4210, R6 ;  /* 0x0000421003087816 */ /* 0x002fc40000000006 */
[----:B------:R-:W-:Y:S02]  /*15ff0*/  PRMT R9, R31, 0x5210, R6 ;  /* 0x000052101f097816 */ /* 0x000fe40000000006 */
[----:B------:R-:W-:Y:S02]  /*16000*/  PRMT R10, R21, 0x4210, R184 ;  /* 0x00004210150a7816 */ /* 0x000fe400000000b8 */
[----:B--2---:R-:W-:Y:S02]  /*16010*/  LOP3.LUT R246, R5, 0x188, R182, 0xfe, !PT ;  /* 0x0000018805f67812 */ /* 0x004fe400078efeb6 */
[----:B------:R-:W-:Y:S02]  /*16020*/  PRMT R11, R35, 0x5210, R184 ;  /* 0x00005210230b7816 */ /* 0x000fe400000000b8 */
[----:B---3--:R-:W-:Y:S01]  /*16030*/  LOP3.LUT R247, R5, 0x18a, R182, 0xfe, !PT ;  /* 0x0000018a05f77812 */ /* 0x008fe200078efeb6 */
[----:B------:R1:W-:Y:S01]  /*16040*/  STL [R1+0x28], R246 ;  /* 0x000028f601007387 */ /* 0x0003e20000100800 */
[----:B------:R-:W-:-:S02]  /*16050*/  LOP3.LUT R3, R38, 0xffff, RZ, 0xc0, !PT ;  /* 0x0000ffff26037812 */ /* 0x000fc400078ec0ff */
[C-C-:B------:R-:W-:Y:S01]  /*16060*/  LOP3.LUT R216, R5.reuse, 0x6, R182.reuse, 0xfe, !PT ;  /* 0x0000000605d87812 */ /* 0x140fe200078efeb6 */
[----:B------:R2:W-:Y:S01]  /*16070*/  STL [R1+0x2c], R247 ;  /* 0x00002cf701007387 */ /* 0x0005e20000100800 */
[C-C-:B------:R-:W-:Y:S02]  /*16080*/  LOP3.LUT R213, R5.reuse, 0x8, R182.reuse, 0xfe, !PT ;  /* 0x0000000805d57812 */ /* 0x140fe400078efeb6 */
[C-C-:B------:R-:W-:Y:S01]  /*16090*/  LOP3.LUT R214, R5.reuse, 0xa, R182.reuse, 0xfe, !PT ;  /* 0x0000000a05d67812 */ /* 0x140fe200078efeb6 */
[----:B------:R-:W3:Y:S01]  /*160a0*/  LDS.128 R60, [R2] ;  /* 0x00000000023c7984 */ /* 0x000ee20000000c00 */
[C-C-:B------:R-:W-:Y:S02]  /*160b0*/  LOP3.LUT R212, R5.reuse, 0xc, R182.reuse, 0xfe, !PT ;  /* 0x0000000c05d47812 */ /* 0x140fe400078efeb6 */
[C-C-:B-1----:R-:W-:Y:S01]  /*160c0*/  LOP3.LUT R246, R5.reuse, 0x18c, R182.reuse, 0xfe, !PT ;  /* 0x0000018c05f67812 */ /* 0x142fe200078efeb6 */
[----:B------:R-:W-:Y:S01]  /*160d0*/  BAR.SYNC.DEFER_BLOCKING 0x0 ;  /* 0x0000000000007b1d */ /* 0x000fe20000010000 */
[----:B------:R-:W-:-:S02]  /*160e0*/  LOP3.LUT R210, R5, 0x10, R182, 0xfe, !PT ;  /* 0x0000001005d27812 */ /* 0x000fc400078efeb6 */
[C-C-:B--2---:R-:W-:Y:S02]  /*160f0*/  LOP3.LUT R247, R5.reuse, 0x190, R182.reuse, 0xfe, !PT ;  /* 0x0000019005f77812 */ /* 0x144fe400078efeb6 */
[C-C-:B------:R-:W-:Y:S02]  /*16100*/  LOP3.LUT R211, R5.reuse, 0x12, R182.reuse, 0xfe, !PT ;  /* 0x0000001205d37812 */ /* 0x140fe400078efeb6 */
[C-C-:B------:R-:W-:Y:S01]  /*16110*/  LOP3.LUT R207, R5.reuse, 0x14, R182.reuse, 0xfe, !PT ;  /* 0x0000001405cf7812 */ /* 0x140fe200078efeb6 */
[----:B------:R1:W-:Y:S01]  /*16120*/  STL [R1+0x30], R246 ;  /* 0x000030f601007387 */ /* 0x0003e20000100800 */
[C-C-:B------:R-:W-:Y:S02]  /*16130*/  LOP3.LUT R204, R5.reuse, 0x16, R182.reuse, 0xfe, !PT ;  /* 0x0000001605cc7812 */ /* 0x140fe400078efeb6 */
[C-C-:B------:R-:W-:Y:S01]  /*16140*/  LOP3.LUT R205, R5.reuse, 0x18, R182.reuse, 0xfe, !PT ;  /* 0x0000001805cd7812 */ /* 0x140fe200078efeb6 */
[----:B------:R2:W-:Y:S01]  /*16150*/  STL [R1+0x34], R247 ;  /* 0x000034f701007387 */ /* 0x0005e20000100800 */
[----:B------:R-:W-:-:S02]  /*16160*/  LOP3.LUT R206, R5, 0x1a, R182, 0xfe, !PT ;  /* 0x0000001a05ce7812 */ /* 0x000fc400078efeb6 */
[C-C-:B------:R-:W-:Y:S02]  /*16170*/  LOP3.LUT R202, R5.reuse, 0x1c, R182.reuse, 0xfe, !PT ;  /* 0x0000001c05ca7812 */ /* 0x140fe400078efeb6 */
[C-C-:B------:R-:W-:Y:S02]  /*16180*/  LOP3.LUT R208, R5.reuse, 0x20, R182.reuse, 0xfe, !PT ;  /* 0x0000002005d07812 */ /* 0x140fe400078efeb6 */
[C-C-:B-1----:R-:W-:Y:S02]  /*16190*/  LOP3.LUT R246, R5.reuse, 0x192, R182.reuse, 0xfe, !PT ;  /* 0x0000019205f67812 */ /* 0x142fe400078efeb6 */
[C-C-:B------:R-:W-:Y:S02]  /*161a0*/  LOP3.LUT R203, R5.reuse, 0x22, R182.reuse, 0xfe, !PT ;  /* 0x0000002205cb7812 */ /* 0x140fe400078efeb6 */
[C-C-:B--2---:R-:W-:Y:S01]  /*161b0*/  LOP3.LUT R247, R5.reuse, 0x194, R182.reuse, 0xfe, !PT ;  /* 0x0000019405f77812 */ /* 0x144fe200078efeb6 */
[----:B------:R1:W-:Y:S01]  /*161c0*/  STL [R1+0x38], R246 ;  /* 0x000038f601007387 */ /* 0x0003e20000100800 */
[----:B------:R-:W-:-:S02]  /*161d0*/  LOP3.LUT R201, R5, 0x24, R182, 0xfe, !PT ;  /* 0x0000002405c97812 */ /* 0x000fc400078efeb6 */
[C-C-:B------:R-:W-:Y:S01]  /*161e0*/  LOP3.LUT R198, R5.reuse, 0x26, R182.reuse, 0xfe, !PT ;  /* 0x0000002605c67812 */ /* 0x140fe200078efeb6 */
[----:B------:R2:W-:Y:S01]  /*161f0*/  STL [R1+0x3c], R247 ;  /* 0x00003cf701007387 */ /* 0x0005e20000100800 */
[C-C-:B------:R-:W-:Y:S02]  /*16200*/  LOP3.LUT R199, R5.reuse, 0x28, R182.reuse, 0xfe, !PT ;  /* 0x0000002805c77812 */ /* 0x140fe400078efeb6 */
[C-C-:B------:R-:W-:Y:S01]  /*16210*/  LOP3.LUT R197, R5.reuse, 0x2a, R182.reuse, 0xfe, !PT ;  /* 0x0000002a05c57812 */ /* 0x140fe200078efeb6 */
[----:B------:R4:W-:Y:S01]  /*16220*/  STSM.16.M88.4 [R161], R8 ;  /* 0x00000008a1007844 */ /* 0x0009e20000000200 */
        /* <DEDUP_REMOVED lines=9> */
[----:B------:R-:W-:Y:S01]  /*162c0*/  LOP3.LUT R191, R5, 0x38, R182, 0xfe, !PT ;  /* 0x0000003805bf7812 */ /* 0x000fe200078efeb6 */
[----:B------:R2:W-:Y:S01]  /*162d0*/  STL [R1+0x44], R247 ;  /* 0x000044f701007387 */ /* 0x0005e20000100800 */
[----:B----4-:R-:W-:-:S02]  /*162e0*/  PRMT R8, R7, 0x4210, R36 ;  /* 0x0000421007087816 */ /* 0x010fc40000000024 */
[----:B------:R-:W-:Y:S02]  /*162f0*/  PRMT R9, R37, 0x5210, R36 ;  /* 0x0000521025097816 */ /* 0x000fe40000000024 */
[--C-:B------:R-:W-:Y:S02]  /*16300*/  PRMT R10, R4, 0x4210, R3.reuse ;  /* 0x00004210040a7816 */ /* 0x100fe40000000003 */
[C-C-:B-1----:R-:W-:Y:S02]  /*16310*/  LOP3.LUT R246, R5.reuse, 0x19a, R182.reuse, 0xfe, !PT ;  /* 0x0000019a05f67812 */ /* 0x142fe400078efeb6 */
[----:B------:R-:W-:Y:S02]  /*16320*/  PRMT R11, R34, 0x5210, R3 ;  /* 0x00005210220b7816 */ /* 0x000fe40000000003 */
[----:B--2---:R-:W-:Y:S01]  /*16330*/  LOP3.LUT R247, R5, 0x19c, R182, 0xfe, !PT ;  /* 0x0000019c05f77812 */ /* 0x004fe200078efeb6 */
[----:B------:R1:W-:Y:S01]  /*16340*/  STL [R1+0x48], R246 ;  /* 0x000048f601007387 */ /* 0x0003e20000100800 */
[----:B------:R-:W-:-:S02]  /*16350*/  LOP3.LUT R3, R52, 0xffff, RZ, 0xc0, !PT ;  /* 0x0000ffff34037812 */ /* 0x000fc400078ec0ff */
[C-C-:B------:R-:W-:Y:S01]  /*16360*/  LOP3.LUT R187, R5.reuse, 0x3a, R182.reuse, 0xfe, !PT ;  /* 0x0000003a05bb7812 */ /* 0x140fe200078efeb6 */
[----:B------:R2:W-:Y:S01]  /*16370*/  STL [R1+0x4c], R247 ;  /* 0x00004cf701007387 */ /* 0x0005e20000100800 */
[C-C-:B------:R-:W-:Y:S02]  /*16380*/  LOP3.LUT R185, R5.reuse, 0x3c, R182.reuse, 0xfe, !PT ;  /* 0x0000003c05b97812 */ /* 0x140fe400078efeb6 */
[C-C-:B------:R-:W-:Y:S01]  /*16390*/  LOP3.LUT R183, R5.reuse, 0x40, R182.reuse, 0xfe, !PT ;  /* 0x0000004005b77812 */ /* 0x140fe200078efeb6 */
[----:B------:R-:W4:Y:S01]  /*163a0*/  LDS.128 R56, [R2] ;  /* 0x0000000002387984 */ /* 0x000f220000000c00 */
        /* <DEDUP_REMOVED lines=25> */
[C-C-:B-1----:R-:W-:Y:S02]  /*16540*/  LOP3.LUT R246, R5.reuse, 0x1a8, R182.reuse, 0xfe, !PT ;  /* 0x000001a805f67812 */ /* 0x142fe400078efeb6 */
[----:B------:R-:W-:-:S02]  /*16550*/  LOP3.LUT R153, R5, 0x64, R182, 0xfe, !PT ;  /* 0x0000006405997812 */ /* 0x000fc400078efeb6 */
[C-C-:B--2---:R-:W-:Y:S01]  /*16560*/  LOP3.LUT R247, R5.reuse, 0x1aa, R182.reuse, 0xfe, !PT ;  /* 0x000001aa05f77812 */ /* 0x144fe200078efeb6 */
[----:B------:R1:W-:Y:S01]  /*16570*/  STL [R1+0x60], R246 ;  /* 0x000060f601007387 */ /* 0x0003e20000100800 */
[C-C-:B------:R-:W-:Y:S02]  /*16580*/  LOP3.LUT R152, R5.reuse, 0x66, R182.reuse, 0xfe, !PT ;  /* 0x0000006605987812 */ /* 0x140fe400078efeb6 */
[C-C-:B------:R-:W-:Y:S01]  /*16590*/  LOP3.LUT R151, R5.reuse, 0x68, R182.reuse, 0xfe, !PT ;  /* 0x0000006805977812 */ /* 0x140fe200078efeb6 */
[----:B------:R2:W-:Y:S01]  /*165a0*/  STL [R1+0x64], R247 ;  /* 0x000064f701007387 */ /* 0x0005e20000100800 */
[C-C-:B------:R-:W-:Y:S02]  /*165b0*/  LOP3.LUT R150, R5.reuse, 0x6a, R182.reuse, 0xfe, !PT ;  /* 0x0000006a05967812 */ /* 0x140fe400078efeb6 */
[----:B------:R-:W-:Y:S02]  /*165c0*/  LOP3.LUT R148, R5, 0x6c, R182, 0xfe, !PT ;  /* 0x0000006c05947812 */ /* 0x000fe400078efeb6 */
[----:B0-----:R-:W-:-:S02]  /*165d0*/  PRMT R10, R15, 0x4210, R54 ;  /* 0x000042100f0a7816 */ /* 0x001fc40000000036 */
[----:B-1----:R-:W-:Y:S02]  /*165e0*/  LOP3.LUT R246, R5, 0x1ac, R182, 0xfe, !PT ;  /* 0x000001ac05f67812 */ /* 0x002fe400078efeb6 */
[----:B------:R-:W-:Y:S01]  /*165f0*/  PRMT R11, R39, 0x5210, R54 ;  /* 0x00005210270b7816 */ /* 0x000fe20000000036 */
[----:B------:R-:W-:Y:S01]  /*16600*/  BAR.SYNC.DEFER_BLOCKING 0x0 ;  /* 0x0000000000007b1d */ /* 0x000fe20000010000 */
[----:B--2---:R-:W-:Y:S02]  /*16610*/  LOP3.LUT R247, R5, 0x1b0, R182, 0xfe, !PT ;  /* 0x000001b005f77812 */ /* 0x004fe400078efeb6 */
[--C-:B------:R-:W-:Y:S02]  /*16620*/  PRMT R8, R0, 0x4210, R3.reuse ;  /* 0x0000421000087816 */ /* 0x100fe40000000003 */
[----:B------:R-:W-:Y:S02]  /*16630*/  PRMT R9, R40, 0x5210, R3 ;  /* 0x0000521028097816 */ /* 0x000fe40000000003 */
[----:B------:R-:W-:Y:S01]  /*16640*/  PRMT R15, R32, 0x5210, R25 ;  /* 0x00005210200f7816 */ /* 0x000fe20000000019 */
[----:B------:R0:W-:Y:S01]  /*16650*/  STL [R1+0x68], R246 ;  /* 0x000068f601007387 */ /* 0x0001e20000100800 */
[----:B------:R-:W-:-:S02]  /*16660*/  LEA.HI R0, R26, R5, RZ, 0x1a ;  /* 0x000000051a007211 */ /* 0x000fc400078fd0ff */
[C-C-:B------:R-:W-:Y:S01]  /*16670*/  LOP3.LUT R144, R5.reuse, 0x70, R182.reuse, 0xfe, !PT ;  /* 0x0000007005907812 */ /* 0x140fe200078efeb6 */
[----:B------:R1:W-:Y:S01]  /*16680*/  STL [R1+0x6c], R247 ;  /* 0x00006cf701007387 */ /* 0x0003e20000100800 */
[C-C-:B------:R-:W-:Y:S02]  /*16690*/  LOP3.LUT R149, R5.reuse, 0x72, R182.reuse, 0xfe, !PT ;  /* 0x0000007205957812 */ /* 0x140fe400078efeb6 */
[C-C-:B------:R-:W-:Y:S02]  /*166a0*/  LOP3.LUT R146, R5.reuse, 0x74, R182.reuse, 0xfe, !PT ;  /* 0x0000007405927812 */ /* 0x140fe400078efeb6 */
[C-C-:B------:R-:W-:Y:S02]  /*166b0*/  LOP3.LUT R147, R5.reuse, 0x76, R182.reuse, 0xfe, !PT ;  /* 0x0000007605937812 */ /* 0x140fe400078efeb6 */
[C-C-:B0-----:R-:W-:Y:S02]  /*166c0*/  LOP3.LUT R246, R5.reuse, 0x1b2, R182.reuse, 0xfe, !PT ;  /* 0x000001b205f67812 */ /* 0x141fe400078efeb6 */
[----:B------:R-:W-:-:S02]  /*166d0*/  LOP3.LUT R145, R5, 0x78, R182, 0xfe, !PT ;  /* 0x0000007805917812 */ /* 0x000fc400078efeb6 */
[C-C-:B-1----:R-:W-:Y:S01]  /*166e0*/  LOP3.LUT R247, R5.reuse, 0x1b4, R182.reuse, 0xfe, !PT ;  /* 0x000001b405f77812 */ /* 0x142fe200078efeb6 */
[----:B------:R0:W-:Y:S01]  /*166f0*/  STL [R1+0x70], R246 ;  /* 0x000070f601007387 */ /* 0x0001e20000100800 */
[C-C-:B------:R-:W-:Y:S02]  /*16700*/  LOP3.LUT R143, R5.reuse, 0x7a, R182.reuse, 0xfe, !PT ;  /* 0x0000007a058f7812 */ /* 0x140fe400078efeb6 */
[C-C-:B------:R-:W-:Y:S01]  /*16710*/  LOP3.LUT R141, R5.reuse, 0x7c, R182.reuse, 0xfe, !PT ;  /* 0x0000007c058d7812 */ /* 0x140fe200078efeb6 */
[----:B------:R1:W-:Y:S01]  /*16720*/  STL [R1+0x74], R247 ;  /* 0x000074f701007387 */ /* 0x0003e20000100800 */
[C-C-:B------:R-:W-:Y:S02]  /*16730*/  LOP3.LUT R140, R5.reuse, 0x80, R182.reuse, 0xfe, !PT ;  /* 0x00000080058c7812 */ /* 0x140fe400078efeb6 */
[C-C-:B------:R-:W-:Y:S01]  /*16740*/  LOP3.LUT R142, R5.reuse, 0x82, R182.reuse, 0xfe, !PT ;  /* 0x00000082058e7812 */ /* 0x140fe200078efeb6 */
[----:B------:R-:W2:Y:S01]  /*16750*/  LDS.128 R52, [R2] ;  /* 0x0000000002347984 */ /* 0x000ea20000000c00 */
[----:B------:R-:W-:-:S02]  /*16760*/  LOP3.LUT R139, R5, 0x84, R182, 0xfe, !PT ;  /* 0x00000084058b7812 */ /* 0x000fc400078efeb6 */
[C-C-:B0-----:R-:W-:Y:S01]  /*16770*/  LOP3.LUT R246, R5.reuse, 0x1b6, R182.reuse, 0xfe, !PT ;  /* 0x000001b605f67812 */ /* 0x141fe200078efeb6 */
[----:B------:R-:W-:Y:S01]  /*16780*/  BAR.SYNC.DEFER_BLOCKING 0x0 ;  /* 0x0000000000007b1d */ /* 0x000fe20000010000 */
[C-C-:B------:R-:W-:Y:S02]  /*16790*/  LOP3.LUT R138, R5.reuse, 0x86, R182.reuse, 0xfe, !PT ;  /* 0x00000086058a7812 */ /* 0x140fe400078efeb6 */
[C-C-:B-1----:R-:W-:Y:S02]  /*167a0*/  LOP3.LUT R247, R5.reuse, 0x1b8, R182.reuse, 0xfe, !PT ;  /* 0x000001b805f77812 */ /* 0x142fe400078efeb6 */
[C-C-:B------:R-:W-:Y:S02]  /*167b0*/  LOP3.LUT R137, R5.reuse, 0x88, R182.reuse, 0xfe, !PT ;  /* 0x0000008805897812 */ /* 0x140fe400078efeb6 */
[C-C-:B------:R-:W-:Y:S01]  /*167c0*/  LOP3.LUT R136, R5.reuse, 0x8a, R182.reuse, 0xfe, !PT ;  /* 0x0000008a05887812 */ /* 0x140fe200078efeb6 */
[----:B------:R0:W-:Y:S01]  /*167d0*/  STL [R1+0x78], R246 ;  /* 0x000078f601007387 */ /* 0x0001e20000100800 */
[----:B------:R-:W-:-:S02]  /*167e0*/  LOP3.LUT R134, R5, 0x8c, R182, 0xfe, !PT ;  /* 0x0000008c05867812 */ /* 0x000fc400078efeb6 */
        /* <DEDUP_REMOVED lines=14> */
[----:B------:R-:W-:Y:S01]  /*168d0*/  STSM.16.M88.4 [R161], R8 ;  /* 0x00000008a1007844 */ /* 0x000fe20000000200 */
        /* <DEDUP_REMOVED lines=49> */
[C-C-:B0-----:R-:W-:Y:S02]  /*16bf0*/  LOP3.LUT R246, R5.reuse, 0x1d2, R182.reuse, 0xfe, !PT ;  /* 0x000001d205f67812 */ /* 0x141fe400078efeb6 */
[C-C-:B------:R-:W-:Y:S02]  /*16c00*/  LOP3.LUT R32, R5.reuse, 0xe6, R182.reuse, 0xfe, !PT ;  /* 0x000000e605207812 */ /* 0x140fe400078efeb6 */
[C-C-:B-1----:R-:W-:Y:S01]  /*16c10*/  LOP3.LUT R247, R5.reuse, 0x1d4, R182.reuse, 0xfe, !PT ;  /* 0x000001d405f77812 */ /* 0x142fe200078efeb6 */
[----:B------:R0:W-:Y:S01]  /*16c20*/  STL [R1+0xa8], R246 ;  /* 0x0000a8f601007387 */ /* 0x0001e20000100800 */
[C-C-:B------:R-:W-:Y:S02]  /*16c30*/  LOP3.LUT R31, R5.reuse, 0xe8, R182.reuse, 0xfe, !PT ;  /* 0x000000e8051f7812 */ /* 0x140fe400078efeb6 */
[C-C-:B------:R-:W-:Y:S01]  /*16c40*/  LOP3.LUT R30, R5.reuse, 0xea, R182.reuse, 0xfe, !PT ;  /* 0x000000ea051e7812 */ /* 0x140fe200078efeb6 */
[----:B------:R1:W-:Y:S01]  /*16c50*/  STL [R1+0xac], R247 ;  /* 0x0000acf701007387 */ /* 0x0003e20000100800 */
[----:B------:R-:W-:-:S02]  /*16c60*/  LOP3.LUT R28, R5, 0xec, R182, 0xfe, !PT ;  /* 0x000000ec051c7812 */ /* 0x000fc400078efeb6 */
[C-C-:B------:R-:W-:Y:S02]  /*16c70*/  LOP3.LUT R24, R5.reuse, 0xf0, R182.reuse, 0xfe, !PT ;  /* 0x000000f005187812 */ /* 0x140fe400078efeb6 */
[C-C-:B------:R-:W-:Y:S02]  /*16c80*/  LOP3.LUT R29, R5.reuse, 0xf2, R182.reuse, 0xfe, !PT ;  /* 0x000000f2051d7812 */ /* 0x140fe400078efeb6 */
[C-C-:B0-----:R-:W-:Y:S02]  /*16c90*/  LOP3.LUT R246, R5.reuse, 0x1d6, R182.reuse, 0xfe, !PT ;  /* 0x000001d605f67812 */ /* 0x141fe400078efeb6 */
[C-C-:B------:R-:W-:Y:S02]  /*16ca0*/  LOP3.LUT R26, R5.reuse, 0xf4, R182.reuse, 0xfe, !PT ;  /* 0x000000f4051a7812 */ /* 0x140fe400078efeb6 */
[C-C-:B-1----:R-:W-:Y:S01]  /*16cb0*/  LOP3.LUT R247, R5.reuse, 0x1d8, R182.reuse, 0xfe, !PT ;  /* 0x000001d805f77812 */ /* 0x142fe200078efeb6 */
        /* <DEDUP_REMOVED lines=15> */
[C-C-:B------:R-:W-:Y:S02]  /*16db0*/  LOP3.LUT R16, R5.reuse, 0x10a, R182.reuse, 0xfe, !PT ;  /* 0x0000010a05107812 */ /* 0x140fe400078efeb6 */
        /* <DEDUP_REMOVED lines=63> */
[C-C-:B------:R-:W-:Y:S01]  /*171b0*/  LOP3.LUT R245, R5.reuse, 0x164, R182.reuse, 0xfe, !PT ;  /* 0x0000016405f57812 */ /* 0x140fe200078efeb6 */
[----:B------:R0:W-:Y:S01]  /*171c0*/  STL [R1+0xf0], R246 ;  /* 0x0000f0f601007387 */ /* 0x0001e20000100800 */
[C-C-:B------:R-:W-:Y:S02]  /*171d0*/  LOP3.LUT R248, R5.reuse, 0x166, R182.reuse, 0xfe, !PT ;  /* 0x0000016605f87812 */ /* 0x140fe400078efeb6 */
[C-C-:B------:R-:W-:Y:S01]  /*171e0*/  LOP3.LUT R249, R5.reuse, 0x168, R182.reuse, 0xfe, !PT ;  /* 0x0000016805f97812 */ /* 0x140fe200078efeb6 */
[----:B------:R-:W3:Y:S01]  /*171f0*/  LDL.LU R235, [R1+0x52c] ;  /* 0x00052c0001eb7983 */ /* 0x000ee20000300800 */
[----:B------:R-:W-:-:S02]  /*17200*/  LOP3.LUT R250, R5, 0x16a, R182, 0xfe, !PT ;  /* 0x0000016a05fa7812 */ /* 0x000fc400078efeb6 */
[C-C-:B------:R-:W-:Y:S02]  /*17210*/  LOP3.LUT R251, R5.reuse, 0x16c, R182.reuse, 0xfe, !PT ;  /* 0x0000016c05fb7812 */ /* 0x140fe400078efeb6 */
[C-C-:B------:R-:W-:Y:S02]  /*17220*/  LOP3.LUT R252, R5.reuse, 0x170, R182.reuse, 0xfe, !PT ;  /* 0x0000017005fc7812 */ /* 0x140fe400078efeb6 */
[----:B------:R-:W-:Y:S02]  /*17230*/  LOP3.LUT R5, R5, 0x1fc, R182, 0xfe, !PT ;  /* 0x000001fc05057812 */ /* 0x000fe400078efeb6 */
[--C-:B------:R-:W-:Y:S02]  /*17240*/  PRMT R182, R106, 0x3340, R110.reuse ;  /* 0x000033406ab67816 */ /* 0x100fe4000000006e */
[----:B------:R-:W-:Y:S02]  /*17250*/  SHF.R.U32.HI R110, RZ, 0x8, R110 ;  /* 0x00000008ff6e7819 */ /* 0x000fe4000001166e */
[----:B------:R-:W-:-:S02]  /*17260*/  SHF.R.U32.HI R106, RZ, 0x8, R106 ;  /* 0x00000008ff6a7819 */ /* 0x000fc4000001166a */
[----:B------:R-:W-:Y:S02]  /*17270*/  LOP3.LUT R110, R110, 0xffff, RZ, 0xc0, !PT ;  /* 0x0000ffff6e6e7812 */ /* 0x000fe400078ec0ff */
[----:B------:R-:W-:Y:S02]  /*17280*/  LOP3.LUT R106, R106, 0xffff, RZ, 0xc0, !PT ;  /* 0x0000ffff6a6a7812 */ /* 0x000fe400078ec0ff */
[----:B------:R-:W-:Y:S02]  /*17290*/  LOP3.LUT R89, R89, 0xffff, RZ, 0xc0, !PT ;  /* 0x0000ffff59597812 */ /* 0x000fe400078ec0ff */
[----:B------:R-:W-:Y:S02]  /*172a0*/  LOP3.LUT R91, R91, 0xffff, RZ, 0xc0, !PT ;  /* 0x0000ffff5b5b7812 */ /* 0x000fe400078ec0ff */
[----:B------:R-:W-:Y:S02]  /*172b0*/  LOP3.LUT R93, R93, 0xffff, RZ, 0xc0, !PT ;  /* 0x0000ffff5d5d7812 */ /* 0x000fe400078ec0ff */
[----:B------:R-:W-:-:S02]  /*172c0*/  SHF.R.U32.HI R237, RZ, 0x8, R237 ;  /* 0x00000008ffed7819 */ /* 0x000fc400000116ed */
[----:B------:R-:W-:Y:S02]  /*172d0*/  SHF.R.U32.HI R225, RZ, 0x8, R225 ;  /* 0x00000008ffe17819 */ /* 0x000fe400000116e1 */
[----:B-1----:R-:W-:Y:S02]  /*172e0*/  PRMT R247, R106, 0x3340, R110 ;  /* 0x000033406af77816 */ /* 0x002fe4000000006e */
[----:B------:R-:W-:Y:S02]  /*172f0*/  PRMT R110, R89, 0x3340, R91 ;  /* 0x00003340596e7816 */ /* 0x000fe4000000005b */
[----:B------:R-:W-:Y:S02]  /*17300*/  PRMT R106, R93, 0x3340, R1 ;  /* 0x000033405d6a7816 */ /* 0x000fe40000000001 */
[----:B------:R-:W-:Y:S02]  /*17310*/  SHF.R.U32.HI R91, RZ, 0x8, R91 ;  /* 0x00000008ff5b7819 */ /* 0x000fe4000001165b */
[----:B------:R-:W-:-:S02]  /*17320*/  SHF.R.U32.HI R89, RZ, 0x8, R89 ;  /* 0x00000008ff597819 */ /* 0x000fc40000011659 */
[----:B------:R-:W-:Y:S02]  /*17330*/  LOP3.LUT R237, R237, 0xffff, RZ, 0xc0, !PT ;  /* 0x0000ffffeded7812 */ /* 0x000fe400078ec0ff */
[----:B------:R-:W-:Y:S02]  /*17340*/  LOP3.LUT R225, R225, 0xffff, RZ, 0xc0, !PT ;  /* 0x0000ffffe1e17812 */ /* 0x000fe400078ec0ff */
[----:B------:R-:W-:Y:S02]  /*17350*/  SHF.R.U32.HI R93, RZ, 0x8, R93 ;  /* 0x00000008ff5d7819 */ /* 0x000fe4000001165d */
[----:B------:R-:W-:Y:S02]  /*17360*/  LOP3.LUT R88, R88, 0xffff, RZ, 0xc0, !PT ;  /* 0x0000ffff58587812 */ /* 0x000fe400078ec0ff */
[----:B------:R-:W-:Y:S02]  /*17370*/  LOP3.LUT R91, R91, 0xffff, RZ, 0xc0, !PT ;  /* 0x0000ffff5b5b7812 */ /* 0x000fe400078ec0ff */
[----:B------:R-:W-:-:S02]  /*17380*/  LOP3.LUT R89, R89, 0xffff, RZ, 0xc0, !PT ;  /* 0x0000ffff59597812 */ /* 0x000fc400078ec0ff */
[----:B0-----:R-:W-:Y:S02]  /*17390*/  PRMT R246, R225, 0x3340, R237 ;  /* 0x00003340e1f67816 */ /* 0x001fe400000000ed */
[----:B------:R-:W-:Y:S02]  /*173a0*/  LOP3.LUT R93, R93, 0xffff, RZ, 0xc0, !PT ;  /* 0x0000ffff5d5d7812 */ /* 0x000fe400078ec0ff */
[----:B------:R-:W-:Y:S02]  /*173b0*/  PRMT R237, R88, 0x3340, R1 ;  /* 0x0000334058ed7816 */ /* 0x000fe40000000001 */
        /* <DEDUP_REMOVED lines=8> */
[----:B------:R-:W-:-:S02]  /*17440*/  SHF.R.U32.HI R92, RZ, 0x8, R92 ;  /* 0x00000008ff5c7819 */ /* 0x000fc4000001165c */
[----:B------:R-:W-:Y:S02]  /*17450*/  SHF.R.U32.HI R90, RZ, 0x8, R90 ;  /* 0x00000008ff5a7819 */ /* 0x000fe4000001165a */
[----:B------:R-:W-:Y:S02]  /*17460*/  SHF.R.U32.HI R94, RZ, 0x8, R94 ;  /* 0x00000008ff5e7819 */ /* 0x000fe4000001165e */
[----:B------:R-:W-:Y:S02]  /*17470*/  LOP3.LUT R95, R95, 0xffff, RZ, 0xc0, !PT ;  /* 0x0000ffff5f5f7812 */ /* 0x000fe400078ec0ff */
[----:B------:R-:W-:Y:S02]  /*17480*/  LOP3.LUT R97, R97, 0xffff, RZ, 0xc0, !PT ;  /* 0x0000ffff61617812 */ /* 0x000fe400078ec0ff */
[----:B------:R-:W-:Y:S02]  /*17490*/  PRMT R182, R93, 0x5410, R182 ;  /* 0x000054105db67816 */ /* 0x000fe400000000b6 */
[----:B------:R-:W-:-:S02]  /*174a0*/  LOP3.LUT R92, R92, 0xffff, RZ, 0xc0, !PT ;  /* 0x0000ffff5c5c7812 */ /* 0x000fc400078ec0ff */
[----:B------:R-:W-:Y:S02]  /*174b0*/  LOP3.LUT R90, R90, 0xffff, RZ, 0xc0, !PT ;  /* 0x0000ffff5a5a7812 */ /* 0x000fe400078ec0ff */
[----:B------:R-:W-:Y:S02]  /*174c0*/  LOP3.LUT R94, R94, 0xffff, RZ, 0xc0, !PT ;  /* 0x0000ffff5e5e7812 */ /* 0x000fe400078ec0ff */
[--C-:B------:R-:W-:Y:S02]  /*174d0*/  PRMT R93, R95, 0x3340, R97.reuse ;  /* 0x000033405f5d7816 */ /* 0x100fe40000000061 */
[----:B------:R-:W-:Y:S02]  /*174e0*/  SHF.R.U32.HI R97, RZ, 0x8, R97 ;  /* 0x00000008ff617819 */ /* 0x000fe40000011661 */
[----:B------:R-:W-:Y:S02]  /*174f0*/  SHF.R.U32.HI R95, RZ, 0x8, R95 ;  /* 0x00000008ff5f7819 */ /* 0x000fe4000001165f */
[----:B------:R-:W-:-:S02]  /*17500*/  PRMT R92, R90, 0x3340, R92 ;  /* 0x000033405a5c7816 */ /* 0x000fc4000000005c */
[----:B------:R-:W-:Y:S02]  /*17510*/  PRMT R90, R94, 0x3340, R1 ;  /* 0x000033405e5a7816 */ /* 0x000fe40000000001 */
[----:B------:R-:W-:Y:S02]  /*17520*/  LOP3.LUT R94, R97, 0xffff, RZ, 0xc0, !PT ;  /* 0x0000ffff615e7812 */ /* 0x000fe400078ec0ff */
[----:B------:R-:W-:Y:S02]  /*17530*/  LOP3.LUT R95, R95, 0xffff, RZ, 0xc0, !PT ;  /* 0x0000ffff5f5f7812 */ /* 0x000fe400078ec0ff */
[----:B------:R-:W-:Y:S02]  /*17540*/  LOP3.LUT R96, R96, 0xffff, RZ, 0xc0, !PT ;  /* 0x0000ffff60607812 */ /* 0x000fe400078ec0ff */
[----:B------:R-:W-:Y:S02]  /*17550*/  LOP3.LUT R107, R107, 0xffff, RZ, 0xc0, !PT ;  /* 0x0000ffff6b6b7812 */ /* 0x000fe400078ec0ff */
[----:B------:R-:W-:-:S02]  /*17560*/  LOP3.LUT R101, R101, 0xffff, RZ, 0xc0, !PT ;  /* 0x0000ffff65657812 */ /* 0x000fc400078ec0ff */
[----:B------:R-:W-:Y:S02]  /*17570*/  SHF.R.U32.HI R88, RZ, 0x8, R88 ;  /* 0x00000008ff587819 */ /* 0x000fe40000011658 */
[----:B------:R-:W-:Y:S02]  /*17580*/  LOP3.LUT R103, R103, 0xffff, RZ, 0xc0, !PT ;  /* 0x0000ffff67677812 */ /* 0x000fe400078ec0ff */
[----:B------:R-:W-:Y:S02]  /*17590*/  PRMT R106, R110, 0x5410, R106 ;  /* 0x000054106e6a7816 */ /* 0x000fe4000000006a */
[----:B------:R-:W-:Y:S02]  /*175a0*/  PRMT R94, R95, 0x3340, R94 ;  /* 0x000033405f5e7816 */ /* 0x000fe4000000005e */
[----:B------:R-:W-:Y:S02]  /*175b0*/  PRMT R110, R107, 0x3340, R1 ;  /* 0x000033406b6e7816 */ /* 0x000fe40000000001 */
[----:B------:R-:W-:-:S02]  /*175c0*/  PRMT R95, R96, 0x3340, R101 ;  /* 0x00003340605f7816 */ /* 0x000fc40000000065 */
[----:B------:R-:W-:Y:S02]  /*175d0*/  LOP3.LUT R88, R88, 0xffff, RZ, 0xc0, !PT ;  /* 0x0000ffff58587812 */ /* 0x000fe400078ec0ff */
[----:B------:R-:W-:Y:S02]  /*175e0*/  PRMT R225, R103, 0x3340, R1 ;  /* 0x0000334067e17816 */ /* 0x000fe40000000001 */
[----:B------:R-:W-:Y:S02]  /*175f0*/  SHF.R.U32.HI R101, RZ, 0x8, R101 ;  /* 0x00000008ff657819 */ /* 0x000fe40000011665 */
[----:B------:R-:W-:Y:S02]  /*17600*/  SHF.R.U32.HI R96, RZ, 0x8, R96 ;  /* 0x00000008ff607819 */ /* 0x000fe40000011660 */
[----:B------:R-:W-:Y:S02]  /*17610*/  SHF.R.U32.HI R103, RZ, 0x8, R103 ;  /* 0x00000008ff677819 */ /* 0x000fe40000011667 */
[----:B------:R-:W-:-:S02]  /*17620*/  SHF.R.U32.HI R107, RZ, 0x8, R107 ;  /* 0x00000008ff6b7819 */ /* 0x000fc4000001166b */
[----:B------:R-:W-:Y:S02]  /*17630*/  PRMT R110, R95, 0x5410, R110 ;  /* 0x000054105f6e7816 */ /* 0x000fe4000000006e */
[----:B------:R-:W-:Y:S02]  /*17640*/  PRMT R88, R88, 0x3340, R1 ;  /* 0x0000334058587816 */ /* 0x000fe40000000001 */
[----:B------:R-:W-:Y:S02]  /*17650*/  PRMT R225, R93, 0x5410, R225 ;  /* 0x000054105de17816 */ /* 0x000fe400000000e1 */
[----:B------:R-:W-:Y:S02]  /*17660*/  LOP3.LUT R95, R101, 0xffff, RZ, 0xc0, !PT ;  /* 0x0000ffff655f7812 */ /* 0x000fe400078ec0ff */
        /* <DEDUP_REMOVED lines=8> */
[----:B------:R-:W-:Y:S02]  /*176f0*/  PRMT R96, R107, 0x3340, R1 ;  /* 0x000033406b607816 */ /* 0x000fe40000000001 */
[----:B------:R-:W-:Y:S02]  /*17700*/  LOP3.LUT R88, R158, 0xffff, RZ, 0xc0, !PT ;  /* 0x0000ffff9e587812 */ /* 0x000fe400078ec0ff */
[----:B------:R-:W-:Y:S02]  /*17710*/  LOP3.LUT R89, R159, 0xffff, RZ, 0xc0, !PT ;  /* 0x0000ffff9f597812 */ /* 0x000fe400078ec0ff */
[----:B------:R-:W-:Y:S02]  /*17720*/  PRMT R107, R92, 0x5410, R90 ;  /* 0x000054105c6b7816 */ /* 0x000fe4000000005a */
[----:B------:R-:W-:Y:S02]  /*17730*/  PRMT R158, R94, 0x5410, R93 ;  /* 0x000054105e9e7816 */ /* 0x000fe4000000005d */
[----:B------:R-:W-:-:S02]  /*17740*/  PRMT R159, R95, 0x5410, R96 ;  /* 0x000054105f9f7816 */ /* 0x000fc40000000060 */
[--C-:B------:R-:W-:Y:S02]  /*17750*/  PRMT R92, R228, 0x4210, R88.reuse ;  /* 0x00004210e45c7816 */ /* 0x100fe40000000058 */
[----:B------:R-:W-:Y:S02]  /*17760*/  PRMT R93, R236, 0x5210, R88 ;  /* 0x00005210ec5d7816 */ /* 0x000fe40000000058 */
[--C-:B------:R-:W-:Y:S02]  /*17770*/  PRMT R94, R227, 0x4210, R89.reuse ;  /* 0x00004210e35e7816 */ /* 0x100fe40000000059 */
[----:B------:R-:W-:Y:S01]  /*17780*/  PRMT R95, R232, 0x5210, R89 ;  /* 0x00005210e85f7816 */ /* 0x000fe20000000059 */
[----:B------:R-:W-:Y:S01]  /*17790*/  BAR.SYNC.DEFER_BLOCKING 0x0 ;  /* 0x0000000000007b1d */ /* 0x000fe20000010000 */
[----:B------:R-:W-:-:S04]  /*177a0*/  SHF.R.U32.HI R239, RZ, 0x8, R239 ;  /* 0x00000008ffef7819 */ /* 0x000fc800000116ef */
[----:B------:R-:W-:-:S04]  /*177b0*/  LOP3.LUT R239, R239, 0xffff, RZ, 0xc0, !PT ;  /* 0x0000ffffefef7812 */ /* 0x000fc800078ec0ff */
[----:B------:R-:W-:Y:S01]  /*177c0*/  PRMT R239, R239, 0x3340, R1 ;  /* 0x00003340efef7816 */ /* 0x000fe20000000001 */
[----:B------:R-:W0:Y:S01]  /*177d0*/  LDS.128 R88, [R2] ;  /* 0x0000000002587984 */ /* 0x000e220000000c00 */
[----:B------:R-:W-:Y:S01]  /*177e0*/  BAR.SYNC.DEFER_BLOCKING 0x0 ;  /* 0x0000000000007b1d */ /* 0x000fe20000010000 */
[----:B------:R-:W-:Y:S02]  /*177f0*/  PRMT R97, R234, 0x5410, R231 ;  /* 0x00005410ea617816 */ /* 0x000fe400000000e7 */
[----:B------:R-:W-:Y:S02]  /*17800*/  PRMT R230, R233, 0x5410, R230 ;  /* 0x00005410e9e67816 */ /* 0x000fe400000000e6 */
[----:B------:R-:W-:Y:S02]  /*17810*/  LOP3.LUT R100, R100, 0xffff, RZ, 0xc0, !PT ;  /* 0x0000ffff64647812 */ /* 0x000fe400078ec0ff */
[----:B------:R-:W-:Y:S01]  /*17820*/  LOP3.LUT R102, R102, 0xffff, RZ, 0xc0, !PT ;  /* 0x0000ffff66667812 */ /* 0x000fe200078ec0ff */
[----:B------:R-:W2:Y:S04]  /*17830*/  LDL.LU R234, [R1] ;  /* 0x0000000001ea7983 */ /* 0x000ea80000300800 */
[----:B------:R1:W-:Y:S01]  /*17840*/  STSM.16.M88.4 [R161], R92 ;  /* 0x0000005ca1007844 */ /* 0x0003e20000000200 */
[----:B------:R-:W-:-:S02]  /*17850*/  PRMT R101, R246, 0x5410, R239 ;  /* 0x00005410f6657816 */ /* 0x000fc400000000ef */
[--C-:B------:R-:W-:Y:S01]  /*17860*/  PRMT R96, R226, 0x4210, R100.reuse ;  /* 0x00004210e2607816 */ /* 0x100fe20000000064 */
[----:B------:R-:W2:Y:S01]  /*17870*/  LDL.LU R231, [R1+0x4] ;  /* 0x0000040001e77983 */ /* 0x000ea20000300800 */
[----:B------:R-:W-:Y:S02]  /*17880*/  PRMT R97, R97, 0x5210, R100 ;  /* 0x0000521061617816 */ /* 0x000fe40000000064 */
[----:B------:R-:W-:Y:S01]  /*17890*/  LOP3.LUT R108, R108, 0xffff, RZ, 0xc0, !PT ;  /* 0x0000ffff6c6c7812 */ /* 0x000fe200078ec0ff */
[----:B------:R-:W2:Y:S01]  /*178a0*/  LDL.LU R233, [R1+0x8] ;  /* 0x0000080001e97983 */ /* 0x000ea20000300800 */
[----:B-1----:R-:W-:Y:S02]  /*178b0*/  LOP3.LUT R93, R98, 0xffff, RZ, 0xc0, !PT ;  /* 0x0000ffff625d7812 */ /* 0x002fe400078ec0ff */
[----:B------:R-:W-:Y:S02]  /*178c0*/  LOP3.LUT R92, R99, 0xffff, RZ, 0xc0, !PT ;  /* 0x0000ffff635c7812 */ /* 0x000fe400078ec0ff */
[----:B------:R-:W-:-:S02]  /*178d0*/  PRMT R98, R174, 0x4210, R102 ;  /* 0x00004210ae627816 */ /* 0x000fc40000000066 */
[----:B------:R-:W-:Y:S01]  /*178e0*/  PRMT R99, R230, 0x5210, R102 ;  /* 0x00005210e6637816 */ /* 0x000fe20000000066 */
[----:B------:R-:W-:Y:S01]  /*178f0*/  BAR.SYNC.DEFER_BLOCKING 0x0 ;  /* 0x0000000000007b1d */ /* 0x000fe20000010000 */
[--C-:B------:R-:W-:Y:S02]  /*17900*/  PRMT R100, R171, 0x4210, R93.reuse ;  /* 0x00004210ab647816 */ /* 0x100fe4000000005d */
[----:B------:R-:W-:Y:S02]  /*17910*/  PRMT R101, R101, 0x5210, R93 ;  /* 0x0000521065657816 */ /* 0x000fe4000000005d */
[--C-:B------:R-:W-:Y:S02]  /*17920*/  PRMT R102, R237, 0x4210, R92.reuse ;  /* 0x00004210ed667816 */ /* 0x100fe4000000005c */
[----:B------:R-:W-:Y:S02]  /*17930*/  PRMT R103, R103, 0x5210, R92 ;  /* 0x0000521067677816 */ /* 0x000fe4000000005c */
[----:B------:R-:W1:Y:S01]  /*17940*/  LDS.128 R92, [R2] ;  /* 0x00000000025c7984 */ /* 0x000e620000000c00 */
[----:B------:R-:W-:Y:S06]  /*17950*/  BAR.SYNC.DEFER_BLOCKING 0x0 ;  /* 0x0000000000007b1d */ /* 0x000fec0000010000 */
[----:B------:R-:W-:Y:S02]  /*17960*/  STSM.16.M88.4 [R161], R96 ;  /* 0x00000060a1007844 */ /* 0x000fe40000000200 */
[----:B------:R-:W-:Y:S06]  /*17970*/  BAR.SYNC.DEFER_BLOCKING 0x0 ;  /* 0x0000000000007b1d */ /* 0x000fec0000010000 */
[----:B------:R-:W1:Y:S02]  /*17980*/  LDS.128 R96, [R2] ;  /* 0x0000000002607984 */ /* 0x000e640000000c00 */
[----:B------:R-:W-:Y:S06]  /*17990*/  BAR.SYNC.DEFER_BLOCKING 0x0 ;  /* 0x0000000000007b1d */ /* 0x000fec0000010000 */
[----:B------:R4:W-:Y:S02]  /*179a0*/  STSM.16.M88.4 [R161], R100 ;  /* 0x00000064a1007844 */ /* 0x0009e40000000200 */
[----:B----4-:R-:W-:-:S02]  /*179b0*/  LOP3.LUT R101, R104, 0xffff, RZ, 0xc0, !PT ;  /* 0x0000ffff68657812 */ /* 0x010fc400078ec0ff */
[----:B------:R-:W-:Y:S02]  /*179c0*/  LOP3.LUT R100, R105, 0xffff, RZ, 0xc0, !PT ;  /* 0x0000ffff69647812 */ /* 0x000fe400078ec0ff */
[--C-:B------:R-:W-:Y:S02]  /*179d0*/  PRMT R104, R106, 0x4210, R101.reuse ;  /* 0x000042106a687816 */ /* 0x100fe40000000065 */
[----:B------:R-:W-:Y:S02]  /*179e0*/  PRMT R105, R229, 0x5210, R101 ;  /* 0x00005210e5697816 */ /* 0x000fe40000000065 */
[--C-:B------:R-:W-:Y:S02]  /*179f0*/  PRMT R106, R182, 0x4210, R100.reuse ;  /* 0x00004210b66a7816 */ /* 0x100fe40000000064 */
[----:B------:R-:W-:Y:S01]  /*17a00*/  PRMT R107, R107, 0x5210, R100 ;  /* 0x000052106b6b7816 */ /* 0x000fe20000000064 */
[----:B------:R-:W-:Y:S06]  /*17a10*/  BAR.SYNC.DEFER_BLOCKING 0x0 ;  /* 0x0000000000007b1d */ /* 0x000fec0000010000 */
[----:B------:R-:W4:Y:S02]  /*17a20*/  LDS.128 R100, [R2] ;  /* 0x0000000002647984 */ /* 0x000f240000000c00 */
[----:B------:R-:W-:Y:S01]  /*17a30*/  BAR.SYNC.DEFER_BLOCKING 0x0 ;  /* 0x0000000000007b1d */ /* 0x000fe20000010000 */
[----:B---3--:R-:W-:Y:S01]  /*17a40*/  IMAD R174, R235, UR4, RZ ;  /* 0x00000004ebae7c24 */ /* 0x008fe2000f8e02ff */
[----:B------:R-:W-:-:S02]  /*17a50*/  LOP3.LUT R109, R109, 0xffff, RZ, 0xc0, !PT ;  /* 0x0000ffff6d6d7812 */ /* 0x000fc400078ec0ff */
[----:B------:R-:W-:Y:S02]  /*17a60*/  ISETP.GE.AND P0, PT, R235, UR6, PT ;  /* 0x00000006eb007c0c */ /* 0x000fe4000bf06270 */
[----:B------:R-:W-:Y:S01]  /*17a70*/  ULDC.64 UR4, c[0x0][0x220] ;  /* 0x0000880000047ab9 */ /* 0x000fe20000000a00 */
[----:B------:R-:W-:Y:S01]  /*17a80*/  ULDC UR6, c[0x0][0x22c] ;  /* 0x00008b0000067ab9 */ /* 0x000fe20000000800 */
[----:B------:R3:W-:Y:S01]  /*17a90*/  STSM.16.M88.4 [R161], R104 ;  /* 0x00000068a1007844 */ /* 0x0007e20000000200 */
[----:B------:R-:W-:Y:S01]  /*17aa0*/  IADD3 R171, P2, R174, UR4, RZ ;  /* 0x00000004aeab7c10 */ /* 0x000fe2000ff5e0ff */
[----:B------:R-:W-:Y:S01]  /*17ab0*/  ULDC UR4, c[0x0][0x248] ;  /* 0x0000920000047ab9 */ /* 0x000fe20000000800 */
[C---:B------:R-:W-:Y:S01]  /*17ac0*/  ISETP.LT.AND P1, PT, R111.reuse, UR7, !P0 ;  /* 0x000000076f007c0c */ /* 0x040fe2000c721270 */
[----:B------:R-:W-:Y:S01]  /*17ad0*/  IMAD R182, R111, UR4, RZ ;  /* 0x000000046fb67c24 */ /* 0x000fe2000f8e02ff */
[----:B------:R-:W4:Y:S01]  /*17ae0*/  LDL.LU R235, [R1+0xc] ;  /* 0x00000c0001eb7983 */ /* 0x000f220000300800 */
[--C-:B---3--:R-:W-:Y:S01]  /*17af0*/  PRMT R104, R225, 0x4210, R108.reuse ;  /* 0x00004210e1687816 */ /* 0x108fe2000000006c */
[----:B------:R-:W-:Y:S01]  /*17b00*/  ULDC UR7, c[0x0][0x22c] ;  /* 0x00008b0000077ab9 */ /* 0x000fe20000000800 */
[----:B------:R-:W-:Y:S01]  /*17b10*/  PRMT R105, R158, 0x5210, R108 ;  /* 0x000052109e697816 */ /* 0x000fe2000000006c */
[----:B------:R-:W-:Y:S01]  /*17b20*/  ULDC UR4, c[0x0][0x248] ;  /* 0x0000920000047ab9 */ /* 0x000fe20000000800 */
[----:B------:R-:W-:-:S02]  /*17b30*/  PRMT R106, R110, 0x4210, R109 ;  /* 0x000042106e6a7816 */ /* 0x000fc4000000006d */
[----:B------:R-:W-:Y:S01]  /*17b40*/  PRMT R107, R159, 0x5210, R109 ;  /* 0x000052109f6b7816 */ /* 0x000fe2000000006d */
[----:B------:R-:W-:Y:S06]  /*17b50*/  BAR.SYNC.DEFER_BLOCKING 0x0 ;  /* 0x0000000000007b1d */ /* 0x000fec0000010000 */
[----:B------:R-:W3:Y:S02]  /*17b60*/  LDS.128 R108, [R2] ;  /* 0x00000000026c7984 */ /* 0x000ee40000000c00 */
[----:B------:R-:W-:Y:S01]  /*17b70*/  BAR.SYNC.DEFER_BLOCKING 0x0 ;  /* 0x0000000000007b1d */ /* 0x000fe20000010000 */
[----:B------:R-:W-:-:S02]  /*17b80*/  LEA.HI.X.SX32 R174, R174, UR5, 0x1, P2 ;  /* 0x00000005aeae7c11 */ /* 0x000fc400090f0eff */
[----:B------:R-:W-:-:S03]  /*17b90*/  IADD3 R158, P2, R182, R171, RZ ;  /* 0x000000abb69e7210 */ /* 0x000fc60007f5e0ff */
[----:B------:R-:W-:Y:S01]  /*17ba0*/  ULDC UR5, c[0x0][0x248] ;  /* 0x0000920000057ab9 */ /* 0x000fe20000000800 */
[----:B------:R0:W-:Y:S01]  /*17bb0*/  STSM.16.M88.4 [R161], R104 ;  /* 0x00000068a1007844 */ /* 0x0001e20000000200 */
[----:B------:R-:W-:Y:S01]  /*17bc0*/  LEA.HI.X.SX32 R159, R182, R174, 0x1, P2 ;  /* 0x000000aeb69f7211 */ /* 0x000fe200010f0eff */
[C---:B------:R-:W-:Y:S01]  /*17bd0*/  IMAD R226, R160.reuse, UR5, RZ ;  /* 0x00000005a0e27c24 */ /* 0x040fe2000f8e02ff */
[----:B------:R-:W-:Y:S01]  /*17be0*/  BAR.SYNC.DEFER_BLOCKING 0x0 ;  /* 0x0000000000007b1d */ /* 0x000fe20000010000 */
[----:B------:R-:W-:-:S03]  /*17bf0*/  ISETP.LT.AND P4, PT, R160, UR6, !P0 ;  /* 0x00000006a0007c0c */ /* 0x000fc6000c781270 */
[-C--:B------:R-:W-:Y:S02]  /*17c00*/  IADD3 R160, P3, R226, R171.reuse, RZ ;  /* 0x000000abe2a07210 */ /* 0x080fe40007f7e0ff */
[----:B0-----:R-:W-:Y:S01]  /*17c10*/  PRMT R104, R84, 0x7770, RZ ;  /* 0x0000777054687816 */ /* 0x001fe200000000ff */
[----:B------:R-:W-:Y:S01]  /*17c20*/  ULDC UR5, c[0x0][0x248] ;  /* 0x0000920000057ab9 */ /* 0x000fe20000000800 */
[-C--:B------:R-:W-:Y:S01]  /*17c30*/  LEA.HI.X.SX32 R161, R226, R174.reuse, 0x1, P3 ;  /* 0x000000aee2a17211 */ /* 0x080fe200018f0eff */
[----:B------:R-:W-:Y:S01]  /*17c40*/  ULDC UR6, c[0x0][0x248] ;  /* 0x0000920000067ab9 */ /* 0x000fe20000000800 */
[----:B------:R-:W-:Y:S01]  /*17c50*/  PRMT R105, R85, 0x7770, RZ ;  /* 0x0000777055697816 */ /* 0x000fe200000000ff */
[----:B------:R0:W-:Y:S01]  /*17c60*/  @P1 STG.E.U8 desc[UR16][R158.64], R104 ;  /* 0x000000689e001986 */ /* 0x0001e2000c101110 */
[C---:B------:R-:W-:Y:S01]  /*17c70*/  ISETP.LT.AND P1, PT, R215.reuse, UR7, !P0 ;  /* 0x00000007d7007c0c */ /* 0x040fe2000c721270 */
[----:B------:R-:W-:Y:S01]  /*17c80*/  IMAD R215, R215, UR4, RZ ;  /* 0x00000004d7d77c24 */ /* 0x000fe2000f8e02ff */
[C---:B------:R-:W-:Y:S01]  /*17c90*/  ISETP.LT.AND P2, PT, R216.reuse, UR8, !P0 ;  /* 0x00000008d8007c0c */ /* 0x040fe2000c741270 */
[----:B------:R-:W-:Y:S01]  /*17ca0*/  IMAD R216, R216, UR5, RZ ;  /* 0x00000005d8d87c24 */ /* 0x000fe2000f8e02ff */
[C---:B------:R-:W-:Y:S01]  /*17cb0*/  ISETP.LT.AND P3, PT, R213.reuse, UR9, !P0 ;  /* 0x00000009d5007c0c */ /* 0x040fe2000c761270 */
[----:B------:R-:W-:Y:S01]  /*17cc0*/  IMAD R213, R213, UR6, RZ ;  /* 0x00000006d5d57c24 */ /* 0x000fe2000f8e02ff */
[----:B------:R1:W-:Y:S01]  /*17cd0*/  @P4 STG.E.U8 desc[UR16][R160.64], R105 ;  /* 0x00000069a0004986 */ /* 0x0003e2000c101110 */
[----:B------:R-:W-:Y:S01]  /*17ce0*/  ULDC UR7, c[0x0][0x22c] ;  /* 0x00008b0000077ab9 */ /* 0x000fe20000000800 */
[----:B------:R-:W-:Y:S01]  /*17cf0*/  ULDC UR4, c[0x0][0x248] ;  /* 0x0000920000047ab9 */ /* 0x000fe20000000800 */
[CC--:B0-----:R-:W-:Y:S01]  /*17d00*/  IADD3 R158, P5, R215.reuse, R171.reuse, RZ ;  /* 0x000000abd79e7210 */ /* 0x0c1fe20007fbe0ff */
[----:B------:R-:W-:Y:S01]  /*17d10*/  ULDC UR6, c[0x0][0x22c] ;  /* 0x00008b0000067ab9 */ /* 0x000fe20000000800 */
[----:B------:R-:W-:Y:S01]  /*17d20*/  IADD3 R104, P6, R216, R171, RZ ;  /* 0x000000abd8687210 */ /* 0x000fe20007fde0ff */
[----:B------:R-:W-:Y:S01]  /*17d30*/  ULDC UR5, c[0x0][0x248] ;  /* 0x0000920000057ab9 */ /* 0x000fe20000000800 */
[----:B------:R-:W-:Y:S01]  /*17d40*/  LEA.HI.X.SX32 R159, R215, R174, 0x1, P5 ;  /* 0x000000aed79f7211 */ /* 0x000fe200028f0eff */
[----:B------:R-:W-:Y:S01]  /*17d50*/  ULDC UR8, c[0x0][0x22c] ;  /* 0x00008b0000087ab9 */ /* 0x000fe20000000800 */
[----:B------:R-:W-:Y:S01]  /*17d60*/  ULDC UR9, c[0x0][0x22c] ;  /* 0x00008b0000097ab9 */ /* 0x000fe20000000800 */
[----:B-1----:R-:W-:-:S02]  /*17d70*/  PRMT R105, R86, 0x7770, RZ ;  /* 0x0000777056697816 */ /* 0x002fc400000000ff */
[CC--:B------:R-:W-:Y:S02]  /*17d80*/  IADD3 R106, P5, R213.reuse, R171.reuse, RZ ;  /* 0x000000abd56a7210 */ /* 0x0c0fe40007fbe0ff */
[C---:B------:R-:W-:Y:S01]  /*17d90*/  ISETP.LT.AND P4, PT, R214.reuse, UR7, !P0 ;  /* 0x00000007d6007c0c */ /* 0x040fe2000c781270 */
[----:B------:R-:W-:Y:S01]  /*17da0*/  IMAD R214, R214, UR4, RZ ;  /* 0x00000004d6d67c24 */ /* 0x000fe2000f8e02ff */
[----:B------:R0:W-:Y:S01]  /*17db0*/  @P1 STG.E.U8 desc[UR16][R158.64], R105 ;  /* 0x000000699e001986 */ /* 0x0001e2000c101110 */
[-C--:B------:R-:W-:Y:S01]  /*17dc0*/  LEA.HI.X.SX32 R107, R213, R174.reuse, 0x1, P5 ;  /* 0x000000aed56b7211 */ /* 0x080fe200028f0eff */
[----:B------:R-:W-:Y:S01]  /*17dd0*/  ULDC UR4, c[0x0][0x248] ;  /* 0x0000920000047ab9 */ /* 0x000fe20000000800 */
[----:B------:R-:W-:Y:S01]  /*17de0*/  PRMT R160, R87, 0x7770, RZ ;  /* 0x0000777057a07816 */ /* 0x000fe200000000ff */
[----:B------:R-:W-:Y:S01]  /*17df0*/  ULDC UR7, c[0x0][0x22c] ;  /* 0x00008b0000077ab9 */ /* 0x000fe20000000800 */
[----:B------:R-:W-:Y:S02]  /*17e00*/  PRMT R161, R84, 0x7771, RZ ;  /* 0x0000777154a17816 */ /* 0x000fe400000000ff */
[C---:B------:R-:W-:Y:S01]  /*17e10*/  ISETP.LT.AND P5, PT, R212.reuse, UR6, !P0 ;  /* 0x00000006d4007c0c */ /* 0x040fe2000c7a1270 */
[----:B------:R-:W-:Y:S01]  /*17e20*/  IMAD R212, R212, UR4, RZ ;  /* 0x00000004d4d47c24 */ /* 0x000fe2000f8e02ff */
[----:B0-----:R-:W-:Y:S01]  /*17e30*/  LEA.HI.X.SX32 R105, R216, R174, 0x1, P6 ;  /* 0x000000aed8697211 */ /* 0x001fe200030f0eff */
[----:B------:R-:W-:Y:S01]  /*17e40*/  ULDC UR4, c[0x0][0x248] ;  /* 0x0000920000047ab9 */ /* 0x000fe20000000800 */
[----:B------:R-:W-:Y:S01]  /*17e50*/  IADD3 R158, P1, R214, R171, RZ ;  /* 0x000000abd69e7210 */ /* 0x000fe20007f3e0ff */
[----:B------:R-:W-:-:S02]  /*17e60*/  ULDC UR6, c[0x0][0x248] ;  /* 0x0000920000067ab9 */ /* 0x000fc40000000800 */
[----:B------:R0:W-:Y:S04]  /*17e70*/  @P2 STG.E.U8 desc[UR16][R104.64], R160 ;  /* 0x000000a068002986 */ /* 0x0001e8000c101110 */
[----:B------:R1:W-:Y:S01]  /*17e80*/  @P3 STG.E.U8 desc[UR16][R106.64], R161 ;  /* 0x000000a16a003986 */ /* 0x0003e2000c101110 */
[-C--:B------:R-:W-:Y:S02]  /*17e90*/  LEA.HI.X.SX32 R159, R214, R174.reuse, 0x1, P1 ;  /* 0x000000aed69f7211 */ /* 0x080fe400008f0eff */
[----:B------:R-:W-:Y:S02]  /*17ea0*/  PRMT R213, R85, 0x7771, RZ ;  /* 0x0000777155d57816 */ /* 0x000fe400000000ff */
[C---:B0-----:R-:W-:Y:S02]  /*17eb0*/  IADD3 R104, P3, R212.reuse, R171, RZ ;  /* 0x000000abd4687210 */ /* 0x041fe40007f7e0ff */
[C---:B------:R-:W-:Y:S01]  /*17ec0*/  ISETP.LT.AND P1, PT, R209.reuse, UR7, !P0 ;  /* 0x00000007d1007c0c */ /* 0x040fe2000c721270 */
[----:B------:R-:W-:Y:S01]  /*17ed0*/  IMAD R209, R209, UR5, RZ ;  /* 0x00000005d1d17c24 */ /* 0x000fe2000f8e02ff */
[----:B------:R-:W-:-:S02]  /*17ee0*/  LEA.HI.X.SX32 R105, R212, R174, 0x1, P3 ;  /* 0x000000aed4697211 */ /* 0x000fc400018f0eff */
[----:B-1----:R-:W-:Y:S01]  /*17ef0*/  PRMT R106, R86, 0x7771, RZ ;  /* 0x00007771566a7816 */ /* 0x002fe200000000ff */
[----:B------:R-:W-:Y:S01]  /*17f00*/  @P4 STG.E.U8 desc[UR16][R158.64], R213 ;  /* 0x000000d59e004986 */ /* 0x000fe2000c101110 */
[C---:B------:R-:W-:Y:S01]  /*17f10*/  ISETP.LT.AND P2, PT, R210.reuse, UR8, !P0 ;  /* 0x00000008d2007c0c */ /* 0x040fe2000c741270 */
[----:B------:R-:W-:Y:S01]  /*17f20*/  IMAD R210, R210, UR4, RZ ;  /* 0x00000004d2d27c24 */ /* 0x000fe2000f8e02ff */
[----:B------:R-:W-:Y:S01]  /*17f30*/  PRMT R160, R87, 0x7771, RZ ;  /* 0x0000777157a07816 */ /* 0x000fe200000000ff */
[----:B------:R0:W-:Y:S01]  /*17f40*/  @P5 STG.E.U8 desc[UR16][R104.64], R106 ;  /* 0x0000006a68005986 */ /* 0x0001e2000c101110 */
[C---:B------:R-:W-:Y:S01]  /*17f50*/  ISETP.LT.AND P4, PT, R211.reuse, UR9, !P0 ;  /* 0x00000009d3007c0c */ /* 0x040fe2000c781270 */
[----:B------:R-:W-:Y:S01]  /*17f60*/  IMAD R211, R211, UR6, RZ ;  /* 0x00000006d3d37c24 */ /* 0x000fe2000f8e02ff */
[----:B------:R-:W-:Y:S01]  /*17f70*/  ULDC UR4, c[0x0][0x22c] ;  /* 0x00008b0000047ab9 */ /* 0x000fe20000000800 */
[----:B------:R-:W-:Y:S01]  /*17f80*/  ULDC UR7, c[0x0][0x22c] ;  /* 0x00008b0000077ab9 */ /* 0x000fe20000000800 */
[----:B------:R-:W-:Y:S01]  /*17f90*/  PRMT R161, R84, 0x7772, RZ ;  /* 0x0000777254a17816 */ /* 0x000fe200000000ff */
[----:B------:R-:W-:Y:S01]  /*17fa0*/  ULDC UR8, c[0x0][0x22c] ;  /* 0x00008b0000087ab9 */ /* 0x000fe20000000800 */
[----:B------:R-:W-:Y:S01]  /*17fb0*/  ULDC UR5, c[0x0][0x248] ;  /* 0x0000920000057ab9 */ /* 0x000fe20000000800 */
[CC--:B0-----:R-:W-:Y:S01]  /*17fc0*/  IADD3 R104, P3, R209.reuse, R171.reuse, RZ ;  /* 0x000000abd1687210 */ /* 0x0c1fe20007f7e0ff */
[----:B------:R-:W-:Y:S01]  /*17fd0*/  ULDC UR6, c[0x0][0x248] ;  /* 0x0000920000067ab9 */ /* 0x000fe20000000800 */
[----:B------:R-:W-:Y:S01]  /*17fe0*/  IADD3 R106, P5, R210, R171, RZ ;  /* 0x000000abd26a7210 */ /* 0x000fe20007fbe0ff */
[----:B------:R-:W-:Y:S01]  /*17ff0*/  ULDC UR9, c[0x0][0x22c] ;  /* 0x00008b0000097ab9 */ /* 0x000fe20000000800 */
[----:B------:R-:W-:-:S02]  /*18000*/  LEA.HI.X.SX32 R105, R209, R174, 0x1, P3 ;  /* 0x000000aed1697211 */ /* 0x000fc400018f0eff */
[----:B------:R-:W-:Y:S01]  /*18010*/  ISETP.LT.AND P3, PT, R208, UR4, !P0 ;  /* 0x00000004d0007c0c */ /* 0x000fe2000c761270 */
[----:B------:R-:W-:Y:S01]  /*18020*/  ULDC UR4, c[0x0][0x248] ;  /* 0x0000920000047ab9 */ /* 0x000fe20000000800 */
[-C--:B------:R-:W-:Y:S01]  /*18030*/  LEA.HI.X.SX32 R107, R210, R174.reuse, 0x1, P5 ;  /* 0x000000aed26b7211 */ /* 0x080fe200028f0eff */
[----:B------:R-:W-:Y:S01]  /*18040*/  @P1 STG.E.U8 desc[UR16][R104.64], R160 ;  /* 0x000000a068001986 */ /* 0x000fe2000c101110 */
[C---:B------:R-:W-:Y:S01]  /*18050*/  ISETP.LT.AND P1, PT, R207.reuse, UR7, !P0 ;  /* 0x00000007cf007c0c */ /* 0x040fe2000c721270 */
[----:B------:R-:W-:Y:S01]  /*18060*/  IMAD R207, R207, UR4, RZ ;  /* 0x00000004cfcf7c24 */ /* 0x000fe2000f8e02ff */
[-C--:B------:R-:W-:Y:S01]  /*18070*/  IADD3 R158, P6, R211, R171.reuse, RZ ;  /* 0x000000abd39e7210 */ /* 0x080fe20007fde0ff */
[----:B------:R0:W-:Y:S01]  /*18080*/  @P2 STG.E.U8 desc[UR16][R106.64], R161 ;  /* 0x000000a16a002986 */ /* 0x0001e2000c101110 */
[----:B------:R-:W-:Y:S01]  /*18090*/  PRMT R208, R85, 0x7772, RZ ;  /* 0x0000777255d07816 */ /* 0x000fe200000000ff */
[----:B------:R-:W-:Y:S01]  /*180a0*/  ULDC UR7, c[0x0][0x22c] ;  /* 0x00008b0000077ab9 */ /* 0x000fe20000000800 */
[----:B------:R-:W-:Y:S01]  /*180b0*/  LEA.HI.X.SX32 R159, R211, R174, 0x1, P6 ;  /* 0x000000aed39f7211 */ /* 0x000fe200030f0eff */
[----:B------:R-:W-:Y:S01]  /*180c0*/  ULDC UR4, c[0x0][0x248] ;  /* 0x0000920000047ab9 */ /* 0x000fe20000000800 */
[C---:B------:R-:W-:Y:S01]  /*180d0*/  ISETP.LT.AND P5, PT, R204.reuse, UR8, !P0 ;  /* 0x00000008cc007c0c */ /* 0x040fe2000c7a1270 */
[----:B------:R-:W-:Y:S01]  /*180e0*/  IMAD R204, R204, UR5, RZ ;  /* 0x00000005cccc7c24 */ /* 0x000fe2000f8e02ff */
[----:B------:R-:W-:Y:S01]  /*180f0*/  PRMT R84, R84, 0x7773, RZ ;  /* 0x0000777354547816 */ /* 0x000fe200000000ff */
[----:B------:R-:W-:Y:S01]  /*18100*/  @P4 STG.E.U8 desc[UR16][R158.64], R208 ;  /* 0x000000d09e004986 */ /* 0x000fe2000c101110 */
[----:B0-----:R-:W-:Y:S01]  /*18110*/  IADD3 R106, P2, R207, R171, RZ ;  /* 0x000000abcf6a7210 */ /* 0x001fe20007f5e0ff */
[----:B------:R-:W-:Y:S01]  /*18120*/  ULDC UR5, c[0x0][0x22c] ;  /* 0x00008b0000057ab9 */ /* 0x000fe20000000800 */
[----:B------:R-:W-:-:S02]  /*18130*/  PRMT R105, R86, 0x7772, RZ ;  /* 0x0000777256697816 */ /* 0x000fc400000000ff */
[-C--:B------:R-:W-:Y:S02]  /*18140*/  LEA.HI.X.SX32 R107, R207, R174.reuse, 0x1, P2 ;  /* 0x000000aecf6b7211 */ /* 0x080fe400010f0eff */
[C---:B------:R-:W-:Y:S01]  /*18150*/  ISETP.LT.AND P4, PT, R205.reuse, UR7, !P0 ;  /* 0x00000007cd007c0c */ /* 0x040fe2000c781270 */
[----:B------:R-:W-:Y:S01]  /*18160*/  IMAD R205, R205, UR6, RZ ;  /* 0x00000006cdcd7c24 */ /* 0x000fe2000f8e02ff */
[----:B------:R-:W-:Y:S01]  /*18170*/  IADD3 R104, P6, R204, R171, RZ ;  /* 0x000000abcc687210 */ /* 0x000fe20007fde0ff */
[----:B------:R0:W-:Y:S01]  /*18180*/  @P1 STG.E.U8 desc[UR16][R106.64], R105 ;  /* 0x000000696a001986 */ /* 0x0001e2000c101110 */
[----:B------:R-:W-:Y:S01]  /*18190*/  PRMT R160, R87, 0x7772, RZ ;  /* 0x0000777257a07816 */ /* 0x000fe200000000ff */
[----:B------:R-:W-:Y:S01]  /*181a0*/  ULDC UR6, c[0x0][0x22c] ;  /* 0x00008b0000067ab9 */ /* 0x000fe20000000800 */
[C---:B------:R-:W-:Y:S01]  /*181b0*/  ISETP.LT.AND P2, PT, R206.reuse, UR9, !P0 ;  /* 0x00000009ce007c0c */ /* 0x040fe2000c741270 */
[----:B------:R-:W-:Y:S01]  /*181c0*/  IMAD R206, R206, UR4, RZ ;  /* 0x00000004cece7c24 */ /* 0x000fe2000f8e02ff */
[----:B------:R-:W-:Y:S01]  /*181d0*/  ULDC UR4, c[0x0][0x22c] ;  /* 0x00008b0000047ab9 */ /* 0x000fe20000000800 */
[----:B0-----:R-:W-:-:S02]  /*181e0*/  LEA.HI.X.SX32 R105, R204, R174, 0x1, P6 ;  /* 0x000000aecc697211 */ /* 0x001fc400030f0eff */
[CC--:B------:R-:W-:Y:S01]  /*181f0*/  IADD3 R106, P1, R205.reuse, R171.reuse, RZ ;  /* 0x000000abcd6a7210 */ /* 0x0c0fe20007f3e0ff */
[----:B------:R-:W0:Y:S02]  /*18200*/  LDC R204, c[0x0][0x248] ;  /* 0x00009200ffcc7b82 */ /* 0x000e240000000800 */
[----:B------:R1:W-:Y:S01]  /*18210*/  @P5 STG.E.U8 desc[UR16][R104.64], R160 ;  /* 0x000000a068005986 */ /* 0x0003e2000c101110 */
[-C--:B------:R-:W-:Y:S02]  /*18220*/  LEA.HI.X.SX32 R107, R205, R174.reuse, 0x1, P1 ;  /* 0x000000aecd6b7211 */ /* 0x080fe400008f0eff */
[C---:B------:R-:W-:Y:S02]  /*18230*/  IADD3 R158, P6, R206.reuse, R171, RZ ;  /* 0x000000abce9e7210 */ /* 0x040fe40007fde0ff */
[----:B------:R-:W-:Y:S01]  /*18240*/  ISETP.LT.AND P1, PT, R203, UR4, !P0 ;  /* 0x00000004cb007c0c */ /* 0x000fe2000c721270 */
[----:B------:R3:W-:Y:S01]  /*18250*/  @P4 STG.E.U8 desc[UR16][R106.64], R84 ;  /* 0x000000546a004986 */ /* 0x0007e2000c101110 */
[----:B------:R-:W-:Y:S01]  /*18260*/  ULDC UR4, c[0x0][0x248] ;  /* 0x0000920000047ab9 */ /* 0x000fe20000000800 */
[----:B-1----:R-:W1:Y:S01]  /*18270*/  LDC R105, c[0x0][0x248] ;  /* 0x00009200ff697b82 */ /* 0x002e620000000800 */
[----:B------:R-:W-:-:S02]  /*18280*/  LEA.HI.X.SX32 R159, R206, R174, 0x1, P6 ;  /* 0x000000aece9f7211 */ /* 0x000fc400030f0eff */
[----:B------:R-:W-:Y:S02]  /*18290*/  PRMT R85, R85, 0x7773, RZ ;  /* 0x0000777355557816 */ /* 0x000fe400000000ff */
[C---:B------:R-:W-:Y:S01]  /*182a0*/  ISETP.LT.AND P5, PT, R202.reuse, UR5, !P0 ;  /* 0x00000005ca007c0c */ /* 0x040fe2000c7a1270 */
[----:B------:R-:W-:Y:S01]  /*182b0*/  IMAD R202, R202, UR4, RZ ;  /* 0x00000004caca7c24 */ /* 0x000fe2000f8e02ff */
[----:B------:R-:W-:Y:S01]  /*182c0*/  ULDC UR5, c[0x0][0x22c] ;  /* 0x00008b0000057ab9 */ /* 0x000fe20000000800 */
[----:B---3--:R-:W3:Y:S01]  /*182d0*/  LDC R106, c[0x0][0x248] ;  /* 0x00009200ff6a7b82 */ /* 0x008ee20000000800 */
[----:B------:R2:W-:Y:S01]  /*182e0*/  @P2 STG.E.U8 desc[UR16][R158.64], R85 ;  /* 0x000000559e002986 */ /* 0x0005e2000c101110 */
[----:B------:R-:W-:Y:S01]  /*182f0*/  ULDC UR4, c[0x0][0x248] ;  /* 0x0000920000047ab9 */ /* 0x000fe20000000800 */
[----:B------:R-:W-:Y:S02]  /*18300*/  IADD3 R84, P2, R202, R171, RZ ;  /* 0x000000abca547210 */ /* 0x000fe40007f5e0ff */
[C---:B------:R-:W-:Y:S01]  /*18310*/  ISETP.LT.AND P6, PT, R200.reuse, UR5, !P0 ;  /* 0x00000005c8007c0c */ /* 0x040fe2000c7c1270 */
[----:B------:R-:W-:Y:S01]  /*18320*/  IMAD R200, R200, UR4, RZ ;  /* 0x00000004c8c87c24 */ /* 0x000fe2000f8e02ff */
[----:B------:R-:W-:Y:S01]  /*18330*/  PRMT R104, R86, 0x7773, RZ ;  /* 0x0000777356687816 */ /* 0x000fe200000000ff */
[----:B------:R-:W0:Y:S01]  /*18340*/  LDC R107, c[0x0][0x248] ;  /* 0x00009200ff6b7b82 */ /* 0x000e220000000800 */
[----:B------:R-:W-:Y:S01]  /*18350*/  ULDC UR4, c[0x0][0x22c] ;  /* 0x00008b0000047ab9 */ /* 0x000fe20000000800 */
[----:B------:R-:W-:Y:S01]  /*18360*/  ULDC UR5, c[0x0][0x22c] ;  /* 0x00008b0000057ab9 */ /* 0x000fe20000000800 */
[----:B--2---:R-:W-:-:S02]  /*18370*/  LEA.HI.X.SX32 R85, R202, R174, 0x1, P2 ;  /* 0x000000aeca557211 */ /* 0x004fc400010f0eff */
[----:B------:R-:W-:-:S03]  /*18380*/  IADD3 R86, P4, R200, R171, RZ ;  /* 0x000000abc8567210 */ /* 0x000fc60007f9e0ff */
[----:B------:R-:W2:Y:S01]  /*18390*/  LDC R158, c[0x0][0x248] ;  /* 0x00009200ff9e7b82 */ /* 0x000ea20000000800 */
[----:B------:R1:W-:Y:S02]  /*183a0*/  @P5 STG.E.U8 desc[UR16][R84.64], R104 ;  /* 0x0000006854005986 */ /* 0x0003e4000c101110 */
[----:B-1----:R-:W-:-:S05]  /*183b0*/  IMAD R182, R105, 0x20, R182 ;  /* 0x0000002069b67824 */ /* 0x002fca00078e02b6 */
[----:B------:R-:W1:Y:S01]  /*183c0*/  LDC R159, c[0x0][0x248] ;  /* 0x00009200ff9f7b82 */ /* 0x000e620000000800 */
[----:B------:R-:W-:Y:S02]  /*183d0*/  PRMT R84, R87, 0x7773, RZ ;  /* 0x0000777357547816 */ /* 0x000fe400000000ff */
[----:B------:R-:W-:-:S05]  /*183e0*/  LEA.HI.X.SX32 R87, R200, R174, 0x1, P4 ;  /* 0x000000aec8577211 */ /* 0x000fca00020f0eff */
[----:B------:R-:W4:Y:S01]  /*183f0*/  LDC R160, c[0x0][0x248] ;  /* 0x00009200ffa07b82 */ /* 0x000f220000000800 */
[----:B------:R3:W-:Y:S01]  /*18400*/  @P6 STG.E.U8 desc[UR16][R86.64], R84 ;  /* 0x0000005456006986 */ /* 0x0007e2000c101110 */
[----:B------:R-:W-:Y:S01]  /*18410*/  ISETP.LT.AND P2, PT, R201, UR6, !P0 ;  /* 0x00000006c9007c0c */ /* 0x000fe2000c741270 */
[----:B------:R-:W-:Y:S01]  /*18420*/  ULDC UR6, c[0x0][0x22c] ;  /* 0x00008b0000067ab9 */ /* 0x000fe20000000800 */
[----:B------:R-:W-:Y:S02]  /*18430*/  PRMT R105, R81, 0x7770, RZ ;  /* 0x0000777051697816 */ /* 0x000fe400000000ff */
[-C--:B---3--:R-:W-:Y:S01]  /*18440*/  IADD3 R84, P6, R182, R171.reuse, RZ ;  /* 0x000000abb6547210 */ /* 0x088fe20007fde0ff */
[----:B------:R-:W-:Y:S01]  /*18450*/  IMAD R87, R106, 0x2, R182 ;  /* 0x000000026a577824 */ /* 0x000fe200078e02b6 */
[----:B------:R-:W-:Y:S02]  /*18460*/  PRMT R106, R80, 0x7770, RZ ;  /* 0x00007770506a7816 */ /* 0x000fe400000000ff */
[----:B------:R-:W-:Y:S01]  /*18470*/  LEA.HI.X.SX32 R85, R182, R174, 0x1, P6 ;  /* 0x000000aeb6557211 */ /* 0x000fe200030f0eff */
[----:B0-----:R-:W-:Y:S01]  /*18480*/  IMAD R104, R204, 0x2, R87 ;  /* 0x00000002cc687824 */ /* 0x001fe200078e0257 */
[----:B------:R-:W-:-:S03]  /*18490*/  IADD3 R86, P6, R87, R171, RZ ;  /* 0x000000ab57567210 */ /* 0x000fc60007fde0ff */
[----:B------:R0:W-:Y:S01]  /*184a0*/  @P3 STG.E.U8 desc[UR16][R84.64], R106 ;  /* 0x0000006a54003986 */ /* 0x0001e2000c101110 */
[----:B------:R-:W-:Y:S02]  /*184b0*/  LEA.HI.X.SX32 R87, R87, R174, 0x1, P6 ;  /* 0x000000ae57577211 */ /* 0x000fe400030f0eff */
[----:B------:R-:W-:Y:S01]  /*184c0*/  ISETP.LT.AND P5, PT, R198, UR4, !P0 ;  /* 0x00000004c6007c0c */ /* 0x000fe2000c7a1270 */
[----:B------:R-:W-:Y:S02]  /*184d0*/  ULDC UR4, c[0x0][0x22c] ;  /* 0x00008b0000047ab9 */ /* 0x000fe40000000800 */
[----:B------:R2:W-:Y:S01]  /*184e0*/  @P1 STG.E.U8 desc[UR16][R86.64], R105 ;  /* 0x0000006956001986 */ /* 0x0005e2000c101110 */
[----:B0-----:R-:W-:-:S04]  /*184f0*/  IADD3 R84, P6, R104, R171, RZ ;  /* 0x000000ab68547210 */ /* 0x001fc80007fde0ff */
[----:B------:R-:W-:Y:S01]  /*18500*/  LEA.HI.X.SX32 R85, R104, R174, 0x1, P6 ;  /* 0x000000ae68557211 */ /* 0x000fe200030f0eff */
[----:B--2---:R-:W-:Y:S01]  /*18510*/  IMAD R87, R158, 0x2, R104 ;  /* 0x000000029e577824 */ /* 0x004fe200078e0268 */
[----:B------:R-:W-:Y:S01]  /*18520*/  PRMT R104, R82, 0x7770, RZ ;  /* 0x0000777052687816 */ /* 0x000fe200000000ff */
[----:B------:R-:W0:Y:S03]  /*18530*/  LDC R158, c[0x0][0x248] ;  /* 0x00009200ff9e7b82 */ /* 0x000e260000000800 */
[----:B------:R-:W-:Y:S01]  /*18540*/  IADD3 R86, P6, R87, R171, RZ ;  /* 0x000000ab57567210 */ /* 0x000fe20007fde0ff */
[----:B------:R2:W-:Y:S01]  /*18550*/  @P2 STG.E.U8 desc[UR16][R84.64], R104 ;  /* 0x0000006854002986 */ /* 0x0005e2000c101110 */
[----:B------:R-:W-:Y:S01]  /*18560*/  ISETP.LT.AND P4, PT, R199, UR4, !P0 ;  /* 0x00000004c7007c0c */ /* 0x000fe2000c781270 */
[----:B------:R-:W-:Y:S01]  /*18570*/  ULDC UR4, c[0x0][0x22c] ;  /* 0x00008b0000047ab9 */ /* 0x000fe20000000800 */
[----:B------:R-:W-:-:S02]  /*18580*/  PRMT R105, R83, 0x7770, RZ ;  /* 0x0000777053697816 */ /* 0x000fc400000000ff */
[----:B------:R-:W-:Y:S01]  /*18590*/  ISETP.LT.AND P3, PT, R197, UR4, !P0 ;  /* 0x00000004c5007c0c */ /* 0x000fe2000c761270 */
[----:B------:R-:W-:Y:S01]  /*185a0*/  ULDC UR4, c[0x0][0x22c] ;  /* 0x00008b0000047ab9 */ /* 0x000fe20000000800 */
[----:B--2---:R-:W-:Y:S01]  /*185b0*/  IMAD R85, R107, 0x2, R87 ;  /* 0x000000026b557824 */ /* 0x004fe200078e0257 */
[-C--:B------:R-:W-:Y:S01]  /*185c0*/  LEA.HI.X.SX32 R87, R87, R174.reuse, 0x1, P6 ;  /* 0x000000ae57577211 */ /* 0x080fe200030f0eff */
[----:B------:R-:W2:Y:S02]  /*185d0*/  LDC R107, c[0x0][0x248] ;  /* 0x00009200ff6b7b82 */ /* 0x000ea40000000800 */
[----:B-1----:R-:W-:Y:S01]  /*185e0*/  IMAD R104, R159, 0x2, R85 ;  /* 0x000000029f687824 */ /* 0x002fe200078e0255 */
[-C--:B------:R-:W-:Y:S01]  /*185f0*/  IADD3 R84, P2, R85, R171.reuse, RZ ;  /* 0x000000ab55547210 */ /* 0x080fe20007f5e0ff */
[----:B------:R1:W-:Y:S01]  /*18600*/  @P5 STG.E.U8 desc[UR16][R86.64], R105 ;  /* 0x0000006956005986 */ /* 0x0003e2000c101110 */
[----:B------:R-:W-:Y:S02]  /*18610*/  PRMT R106, R81, 0x7771, RZ ;  /* 0x00007771516a7816 */ /* 0x000fe400000000ff */
[----:B------:R-:W-:Y:S01]  /*18620*/  LEA.HI.X.SX32 R85, R85, R174, 0x1, P2 ;  /* 0x000000ae55557211 */ /* 0x000fe200010f0eff */
[----:B------:R-:W3:Y:S01]  /*18630*/  LDC R159, c[0x0][0x248] ;  /* 0x00009200ff9f7b82 */ /* 0x000ee20000000800 */
[----:B-1----:R-:W-:-:S02]  /*18640*/  IADD3 R86, P5, R104, R171, RZ ;  /* 0x000000ab68567210 */ /* 0x002fc40007fbe0ff */
[----:B------:R-:W-:Y:S02]  /*18650*/  PRMT R105, R80, 0x7771, RZ ;  /* 0x0000777150697816 */ /* 0x000fe400000000ff */
[----:B------:R-:W-:-:S03]  /*18660*/  LEA.HI.X.SX32 R87, R104, R174, 0x1, P5 ;  /* 0x000000ae68577211 */ /* 0x000fc600028f0eff */
[----:B------:R-:W-:Y:S01]  /*18670*/  @P4 STG.E.U8 desc[UR16][R84.64], R105 ;  /* 0x0000006954004986 */ /* 0x000fe2000c101110 */
[----:B------:R-:W-:Y:S01]  /*18680*/  ISETP.LT.AND P1, PT, R196, UR4, !P0 ;  /* 0x00000004c4007c0c */ /* 0x000fe2000c721270 */
[----:B------:R-:W-:Y:S02]  /*18690*/  ULDC UR4, c[0x0][0x22c] ;  /* 0x00008b0000047ab9 */ /* 0x000fe40000000800 */
[----:B------:R1:W-:Y:S01]  /*186a0*/  @P3 STG.E.U8 desc[UR16][R86.64], R106 ;  /* 0x0000006a56003986 */ /* 0x0003e2000c101110 */
[----:B------:R-:W-:Y:S01]  /*186b0*/  ISETP.LT.AND P6, PT, R195, UR4, !P0 ;  /* 0x00000004c3007c0c */ /* 0x000fe2000c7c1270 */
[----:B0-----:R-:W-:Y:S01]  /*186c0*/  IMAD R104, R158, 0x2, R104 ;  /* 0x000000029e687824 */ /* 0x001fe200078e0268 */
[----:B------:R-:W-:Y:S01]  /*186d0*/  ULDC UR4, c[0x0][0x22c] ;  /* 0x00008b0000047ab9 */ /* 0x000fe20000000800 */
[----:B------:R-:W0:Y:S01]  /*186e0*/  LDC R158, c[0x0][0x248] ;  /* 0x00009200ff9e7b82 */ /* 0x000e220000000800 */
[----:B------:R-:W-:Y:S01]  /*186f0*/  ISETP.LT.AND P2, PT, R194, UR4, !P0 ;  /* 0x00000004c2007c0c */ /* 0x000fe2000c741270 */
[----:B------:R-:W-:-:S06]  /*18700*/  ULDC UR4, c[0x0][0x248] ;  /* 0x0000920000047ab9 */ /* 0x000fcc0000000800 */
[----:B-1----:R-:W1:Y:S01]  /*18710*/  LDC R106, c[0x0][0x248] ;  /* 0x00009200ff6a7b82 */ /* 0x002e620000000800 */
[----:B------:R-:W-:Y:S01]  /*18720*/  VIADD R87, R0, 0x2e ;  /* 0x0000002e00577836 */ /* 0x000fe20000000000 */
[----:B------:R-:W-:-:S04]  /*18730*/  IADD3 R84, P3, R104, R171, RZ ;  /* 0x000000ab68547210 */ /* 0x000fc80007f7e0ff */
[C---:B------:R-:W-:Y:S01]  /*18740*/  ISETP.LT.AND P5, PT, R87.reuse, UR5, !P0 ;  /* 0x0000000557007c0c */ /* 0x040fe2000c7a1270 */
[----:B------:R-:W-:Y:S01]  /*18750*/  IMAD R87, R87, UR4, RZ ;  /* 0x0000000457577c24 */ /* 0x000fe2000f8e02ff */
[-C--:B------:R-:W-:Y:S01]  /*18760*/  LEA.HI.X.SX32 R85, R104, R174.reuse, 0x1, P3 ;  /* 0x000000ae68557211 */ /* 0x080fe200018f0eff */
[----:B------:R-:W-:Y:S01]  /*18770*/  ULDC UR4, c[0x0][0x22c] ;  /* 0x00008b0000047ab9 */ /* 0x000fe20000000800 */
[----:B------:R-:W-:Y:S01]  /*18780*/  PRMT R105, R82, 0x7771, RZ ;  /* 0x0000777152697816 */ /* 0x000fe200000000ff */
[----:B------:R-:W-:Y:S01]  /*18790*/  ULDC UR5, c[0x0][0x22c] ;  /* 0x00008b0000057ab9 */ /* 0x000fe20000000800 */
[----:B------:R-:W-:Y:S01]  /*187a0*/  IADD3 R86, P3, R87, R171, RZ ;  /* 0x000000ab57567210 */ /* 0x000fe20007f7e0ff */
[----:B--2---:R-:W-:Y:S02]  /*187b0*/  IMAD R104, R107, 0x4, R104 ;  /* 0x000000046b687824 */ /* 0x004fe400078e0268 */
[----:B------:R2:W-:Y:S01]  /*187c0*/  @P1 STG.E.U8 desc[UR16][R84.64], R105 ;  /* 0x0000006954001986 */ /* 0x0005e2000c101110 */
[----:B------:R-:W-:Y:S01]  /*187d0*/  LEA.HI.X.SX32 R87, R87, R174, 0x1, P3 ;  /* 0x000000ae57577211 */ /* 0x000fe200018f0eff */
[----:B------:R-:W0:Y:S01]  /*187e0*/  LDC R107, c[0x0][0x248] ;  /* 0x00009200ff6b7b82 */ /* 0x000e220000000800 */
[----:B--2---:R-:W-:-:S05]  /*187f0*/  PRMT R84, R83, 0x7771, RZ ;  /* 0x0000777153547816 */ /* 0x004fca00000000ff */
[----:B------:R2:W-:Y:S01]  /*18800*/  @P5 STG.E.U8 desc[UR16][R86.64], R84 ;  /* 0x0000005456005986 */ /* 0x0005e2000c101110 */
[----:B------:R-:W-:Y:S01]  /*18810*/  ISETP.LT.AND P4, PT, R193, UR6, !P0 ;  /* 0x00000006c1007c0c */ /* 0x000fe2000c781270 */
[----:B------:R-:W-:Y:S01]  /*18820*/  ULDC UR6, c[0x0][0x22c] ;  /* 0x00008b0000067ab9 */ /* 0x000fe20000000800 */
[----:B------:R-:W-:Y:S02]  /*18830*/  PRMT R105, R81, 0x7772, RZ ;  /* 0x0000777251697816 */ /* 0x000fe400000000ff */
[-C--:B--2---:R-:W-:Y:S01]  /*18840*/  IADD3 R84, P5, R104, R171.reuse, RZ ;  /* 0x000000ab68547210 */ /* 0x084fe20007fbe0ff */
[----:B-1----:R-:W-:Y:S01]  /*18850*/  IMAD R87, R106, 0x2, R104 ;  /* 0x000000026a577824 */ /* 0x002fe200078e0268 */
[----:B------:R-:W-:Y:S02]  /*18860*/  PRMT R106, R80, 0x7772, RZ ;  /* 0x00007772506a7816 */ /* 0x000fe400000000ff */
[----:B------:R-:W-:Y:S01]  /*18870*/  LEA.HI.X.SX32 R85, R104, R174, 0x1, P5 ;  /* 0x000000ae68557211 */ /* 0x000fe200028f0eff */
[----:B----4-:R-:W-:Y:S01]  /*18880*/  IMAD R104, R160, 0x2, R87 ;  /* 0x00000002a0687824 */ /* 0x010fe200078e0257 */
[----:B------:R-:W-:-:S03]  /*18890*/  IADD3 R86, P5, R87, R171, RZ ;  /* 0x000000ab57567210 */ /* 0x000fc60007fbe0ff */
[----:B------:R1:W-:Y:S01]  /*188a0*/  @P6 STG.E.U8 desc[UR16][R84.64], R106 ;  /* 0x0000006a54006986 */ /* 0x0003e2000c101110 */
[-C--:B------:R-:W-:Y:S02]  /*188b0*/  LEA.HI.X.SX32 R87, R87, R174.reuse, 0x1, P5 ;  /* 0x000000ae57577211 */ /* 0x080fe400028f0eff */
[----:B------:R-:W-:Y:S01]  /*188c0*/  ISETP.LT.AND P1, PT, R190, UR4, !P0 ;  /* 0x00000004be007c0c */ /* 0x000fe2000c721270 */
[----:B------:R-:W-:Y:S02]  /*188d0*/  ULDC UR4, c[0x0][0x22c] ;  /* 0x00008b0000047ab9 */ /* 0x000fe40000000800 */
[----:B------:R3:W-:Y:S01]  /*188e0*/  @P2 STG.E.U8 desc[UR16][R86.64], R105 ;  /* 0x0000006956002986 */ /* 0x0007e2000c101110 */
[C---:B-1----:R-:W-:Y:S01]  /*188f0*/  IADD3 R84, P6, R104.reuse, R171, RZ ;  /* 0x000000ab68547210 */ /* 0x042fe20007fde0ff */
[----:B------:R-:W1:Y:S03]  /*18900*/  LDC R106, c[0x0][0x248] ;  /* 0x00009200ff6a7b82 */ /* 0x000e660000000800 */
[----:B------:R-:W-:Y:S01]  /*18910*/  LEA.HI.X.SX32 R85, R104, R174, 0x1, P6 ;  /* 0x000000ae68557211 */ /* 0x000fe200030f0eff */
[----:B---3--:R-:W-:Y:S01]  /*18920*/  IMAD R87, R159, 0x2, R104 ;  /* 0x000000029f577824 */ /* 0x008fe200078e0268 */
[----:B------:R-:W-:-:S04]  /*18930*/  PRMT R104, R82, 0x7772, RZ ;  /* 0x0000777252687816 */ /* 0x000fc800000000ff */
[-C--:B------:R-:W-:Y:S01]  /*18940*/  IADD3 R86, P6, R87, R171.reuse, RZ ;  /* 0x000000ab57567210 */ /* 0x080fe20007fde0ff */
[----:B------:R0:W-:Y:S01]  /*18950*/  @P4 STG.E.U8 desc[UR16][R84.64], R104 ;  /* 0x0000006854004986 */ /* 0x0001e2000c101110 */
[----:B------:R-:W-:Y:S01]  /*18960*/  ISETP.LT.AND P3, PT, R191, UR4, !P0 ;  /* 0x00000004bf007c0c */ /* 0x000fe2000c761270 */
[----:B------:R-:W-:Y:S01]  /*18970*/  ULDC UR4, c[0x0][0x22c] ;  /* 0x00008b0000047ab9 */ /* 0x000fe20000000800 */
[----:B------:R-:W-:Y:S02]  /*18980*/  PRMT R105, R83, 0x7772, RZ ;  /* 0x0000777253697816 */ /* 0x000fe400000000ff */
[----:B------:R-:W-:Y:S01]  /*18990*/  ISETP.LT.AND P5, PT, R187, UR4, !P0 ;  /* 0x00000004bb007c0c */ /* 0x000fe2000c7a1270 */
[----:B------:R-:W-:Y:S01]  /*189a0*/  ULDC UR4, c[0x0][0x22c] ;  /* 0x00008b0000047ab9 */ /* 0x000fe20000000800 */
[----:B0-----:R-:W-:Y:S01]  /*189b0*/  IMAD R85, R107, 0x2, R87 ;  /* 0x000000026b557824 */ /* 0x001fe200078e0257 */
[----:B------:R-:W-:Y:S01]  /*189c0*/  LEA.HI.X.SX32 R87, R87, R174, 0x1, P6 ;  /* 0x000000ae57577211 */ /* 0x000fe200030f0eff */
[----:B------:R-:W0:Y:S02]  /*189d0*/  LDC R107, c[0x0][0x248] ;  /* 0x00009200ff6b7b82 */ /* 0x000e240000000800 */
[----:B------:R-:W-:Y:S01]  /*189e0*/  IMAD R104, R158, 0x2, R85 ;  /* 0x000000029e687824 */ /* 0x000fe200078e0255 */
[----:B------:R-:W-:Y:S01]  /*189f0*/  IADD3 R84, P6, R85, R171, RZ ;  /* 0x000000ab55547210 */ /* 0x000fe20007fde0ff */
[----:B------:R2:W-:Y:S01]  /*18a00*/  @P1 STG.E.U8 desc[UR16][R86.64], R105 ;  /* 0x0000006956001986 */ /* 0x0005e2000c101110 */
[----:B------:R-:W-:-:S02]  /*18a10*/  PRMT R80, R80, 0x7773, RZ ;  /* 0x0000777350507816 */ /* 0x000fc400000000ff */
[-C--:B------:R-:W-:Y:S02]  /*18a20*/  LEA.HI.X.SX32 R85, R85, R174.reuse, 0x1, P6 ;  /* 0x000000ae55557211 */ /* 0x080fe400030f0eff */
[----:B------:R-:W-:Y:S02]  /*18a30*/  PRMT R81, R81, 0x7773, RZ ;  /* 0x0000777351517816 */ /* 0x000fe400000000ff */
[CC--:B--2---:R-:W-:Y:S01]  /*18a40*/  IADD3 R86, P1, R104.reuse, R171.reuse, RZ ;  /* 0x000000ab68567210 */ /* 0x0c4fe20007f3e0ff */
[----:B------:R-:W2:Y:S03]  /*18a50*/  LDC R105, c[0x0][0x248] ;  /* 0x00009200ff697b82 */ /* 0x000ea60000000800 */
[----:B------:R-:W-:Y:S01]  /*18a60*/  LEA.HI.X.SX32 R87, R104, R174, 0x1, P1 ;  /* 0x000000ae68577211 */ /* 0x000fe200008f0eff */
[----:B------:R-:W-:Y:S04]  /*18a70*/  @P3 STG.E.U8 desc[UR16][R84.64], R80 ;  /* 0x0000005054003986 */ /* 0x000fe8000c101110 */
[----:B------:R3:W-:Y:S01]  /*18a80*/  @P5 STG.E.U8 desc[UR16][R86.64], R81 ;  /* 0x0000005156005986 */ /* 0x0007e2000c101110 */
[----:B------:R-:W-:Y:S01]  /*18a90*/  ISETP.LT.AND P2, PT, R185, UR4, !P0 ;  /* 0x00000004b9007c0c */ /* 0x000fe2000c741270 */
[----:B------:R-:W-:Y:S01]  /*18aa0*/  ULDC UR4, c[0x0][0x22c] ;  /* 0x00008b0000047ab9 */ /* 0x000fe20000000800 */
[----:B-1----:R-:W-:Y:S01]  /*18ab0*/  IMAD R104, R106, 0x2, R104 ;  /* 0x000000026a687824 */ /* 0x002fe200078e0268 */
[----:B------:R-:W-:Y:S01]  /*18ac0*/  ISETP.LT.AND P4, PT, R183, UR4, !P0 ;  /* 0x00000004b7007c0c */ /* 0x000fe2000c781270 */
[----:B------:R-:W-:Y:S01]  /*18ad0*/  ULDC UR4, c[0x0][0x22c] ;  /* 0x00008b0000047ab9 */ /* 0x000fe20000000800 */
[----:B------:R-:W1:Y:S08]  /*18ae0*/  LDC R106, c[0x0][0x248] ;  /* 0x00009200ff6a7b82 */ /* 0x000e700000000800 */
[----:B---3--:R-:W3:Y:S01]  /*18af0*/  LDC R87, c[0x0][0x248] ;  /* 0x00009200ff577b82 */ /* 0x008ee20000000800 */
[----:B------:R-:W-:Y:S01]  /*18b00*/  VIADD R84, R0, 0x3e ;  /* 0x0000003e00547836 */ /* 0x000fe20000000000 */
[----:B------:R-:W-:Y:S01]  /*18b10*/  ISETP.LT.AND P1, PT, R178, UR4, !P0 ;  /* 0x00000004b2007c0c */ /* 0x000fe2000c721270 */
[----:B------:R-:W-:Y:S01]  /*18b20*/  ULDC UR4, c[0x0][0x248] ;  /* 0x0000920000047ab9 */ /* 0x000fe20000000800 */
[----:B------:R-:W-:-:S02]  /*18b30*/  IADD3 R80, P3, R104, R171, RZ ;  /* 0x000000ab68507210 */ /* 0x000fc40007f7e0ff */
[C---:B------:R-:W-:Y:S01]  /*18b40*/  ISETP.LT.AND P6, PT, R84.reuse, UR5, !P0 ;  /* 0x0000000554007c0c */ /* 0x040fe2000c7c1270 */
[----:B------:R-:W-:Y:S01]  /*18b50*/  IMAD R84, R84, UR4, RZ ;  /* 0x0000000454547c24 */ /* 0x000fe2000f8e02ff */
[-C--:B------:R-:W-:Y:S01]  /*18b60*/  LEA.HI.X.SX32 R81, R104, R174.reuse, 0x1, P3 ;  /* 0x000000ae68517211 */ /* 0x080fe200018f0eff */
[----:B------:R-:W-:Y:S01]  /*18b70*/  ULDC UR4, c[0x0][0x22c] ;  /* 0x00008b0000047ab9 */ /* 0x000fe20000000800 */
[----:B------:R-:W-:Y:S01]  /*18b80*/  PRMT R85, R82, 0x7773, RZ ;  /* 0x0000777352557816 */ /* 0x000fe200000000ff */
[----:B------:R-:W-:Y:S01]  /*18b90*/  ULDC UR5, c[0x0][0x22c] ;  /* 0x00008b0000057ab9 */ /* 0x000fe20000000800 */
[C---:B------:R-:W-:Y:S02]  /*18ba0*/  IADD3 R82, P3, R84.reuse, R171, RZ ;  /* 0x000000ab54527210 */ /* 0x040fe40007f7e0ff */
[----:B------:R-:W-:Y:S02]  /*18bb0*/  PRMT R86, R83, 0x7773, RZ ;  /* 0x0000777353567816 */ /* 0x000fe400000000ff */
[----:B------:R-:W-:Y:S01]  /*18bc0*/  LEA.HI.X.SX32 R83, R84, R174, 0x1, P3 ;  /* 0x000000ae54537211 */ /* 0x000fe200018f0eff */
[----:B------:R2:W-:Y:S01]  /*18bd0*/  @P2 STG.E.U8 desc[UR16][R80.64], R85 ;  /* 0x0000005550002986 */ /* 0x0005e2000c101110 */
[----:B---3--:R-:W-:-:S02]  /*18be0*/  IMAD R104, R87, 0x4, R104 ;  /* 0x0000000457687824 */ /* 0x008fc400078e0268 */
[----:B------:R-:W3:Y:S01]  /*18bf0*/  LDC R87, c[0x0][0x248] ;  /* 0x00009200ff577b82 */ /* 0x000ee20000000800 */
[----:B------:R4:W-:Y:S01]  /*18c00*/  @P6 STG.E.U8 desc[UR16][R82.64], R86 ;  /* 0x0000005652006986 */ /* 0x0009e2000c101110 */
[----:B--2---:R-:W-:Y:S01]  /*18c10*/  IMAD R81, R105, 0x2, R104 ;  /* 0x0000000269517824 */ /* 0x004fe200078e0268 */
[----:B------:R-:W-:Y:S01]  /*18c20*/  ISETP.LT.AND P5, PT, R176, UR6, !P0 ;  /* 0x00000006b0007c0c */ /* 0x000fe2000c7a1270 */
[----:B------:R-:W-:Y:S02]  /*18c30*/  ULDC UR6, c[0x0][0x22c] ;  /* 0x00008b0000067ab9 */ /* 0x000fe40000000800 */
[----:B0-----:R-:W-:Y:S02]  /*18c40*/  IMAD R85, R107, 0x2, R81 ;  /* 0x000000026b557824 */ /* 0x001fe400078e0251 */
[----:B------:R-:W0:Y:S01]  /*18c50*/  LDC R105, c[0x0][0x248] ;  /* 0x00009200ff697b82 */ /* 0x000e220000000800 */
[----:B----4-:R-:W-:Y:S02]  /*18c60*/  IADD3 R82, P6, R104, R171, RZ ;  /* 0x000000ab68527210 */ /* 0x010fe40007fde0ff */
[----:B------:R-:W-:-:S02]  /*18c70*/  PRMT R86, R76, 0x7770, RZ ;  /* 0x000077704c567816 */ /* 0x000fc400000000ff */
[-C--:B------:R-:W-:Y:S02]  /*18c80*/  LEA.HI.X.SX32 R83, R104, R174.reuse, 0x1, P6 ;  /* 0x000000ae68537211 */ /* 0x080fe400030f0eff */
[----:B------:R-:W-:Y:S02]  /*18c90*/  IADD3 R80, P6, R81, R171, RZ ;  /* 0x000000ab51507210 */ /* 0x000fe40007fde0ff */
[----:B------:R-:W-:Y:S01]  /*18ca0*/  PRMT R84, R77, 0x7770, RZ ;  /* 0x000077704d547816 */ /* 0x000fe200000000ff */
[----:B------:R2:W-:Y:S01]  /*18cb0*/  @P4 STG.E.U8 desc[UR16][R82.64], R86 ;  /* 0x0000005652004986 */ /* 0x0005e2000c101110 */
[----:B------:R-:W-:-:S05]  /*18cc0*/  LEA.HI.X.SX32 R81, R81, R174, 0x1, P6 ;  /* 0x000000ae51517211 */ /* 0x000fca00030f0eff */
[----:B------:R4:W-:Y:S01]  /*18cd0*/  @P1 STG.E.U8 desc[UR16][R80.64], R84 ;  /* 0x0000005450001986 */ /* 0x0009e2000c101110 */
[C---:B--2---:R-:W-:Y:S01]  /*18ce0*/  IADD3 R82, P6, R85.reuse, R171, RZ ;  /* 0x000000ab55527210 */ /* 0x044fe20007fde0ff */
[----:B------:R-:W2:Y:S03]  /*18cf0*/  LDC R86, c[0x0][0x248] ;  /* 0x00009200ff567b82 */ /* 0x000ea60000000800 */
[----:B------:R-:W-:Y:S02]  /*18d00*/  LEA.HI.X.SX32 R83, R85, R174, 0x1, P6 ;  /* 0x000000ae55537211 */ /* 0x000fe400030f0eff */
[----:B----4-:R-:W-:Y:S01]  /*18d10*/  PRMT R84, R78, 0x7770, RZ ;  /* 0x000077704e547816 */ /* 0x010fe200000000ff */
[----:B-1----:R-:W-:Y:S01]  /*18d20*/  IMAD R81, R106, 0x2, R85 ;  /* 0x000000026a517824 */ /* 0x002fe200078e0255 */
[----:B------:R-:W-:Y:S01]  /*18d30*/  ISETP.LT.AND P2, PT, R173, UR4, !P0 ;  /* 0x00000004ad007c0c */ /* 0x000fe2000c741270 */
[----:B------:R-:W-:-:S02]  /*18d40*/  ULDC UR4, c[0x0][0x22c] ;  /* 0x00008b0000047ab9 */ /* 0x000fc40000000800 */
[----:B------:R3:W-:Y:S01]  /*18d50*/  @P5 STG.E.U8 desc[UR16][R82.64], R84 ;  /* 0x0000005452005986 */ /* 0x0007e2000c101110 */
[----:B------:R-:W-:Y:S02]  /*18d60*/  IADD3 R80, P6, R81, R171, RZ ;  /* 0x000000ab51507210 */ /* 0x000fe40007fde0ff */
[----:B------:R-:W-:Y:S01]  /*18d70*/  ISETP.LT.AND P3, PT, R172, UR5, !P0 ;  /* 0x00000005ac007c0c */ /* 0x000fe2000c761270 */
[----:B------:R-:W-:Y:S01]  /*18d80*/  ULDC UR5, c[0x0][0x22c] ;  /* 0x00008b0000057ab9 */ /* 0x000fe20000000800 */
[----:B---3--:R-:W-:Y:S01]  /*18d90*/  IMAD R83, R87, 0x2, R81 ;  /* 0x0000000257537824 */ /* 0x008fe200078e0251 */
[----:B------:R-:W-:-:S04]  /*18da0*/  LEA.HI.X.SX32 R81, R81, R174, 0x1, P6 ;  /* 0x000000ae51517211 */ /* 0x000fc800030f0eff */
[----:B------:R-:W-:Y:S01]  /*18db0*/  IADD3 R82, P6, R83, R171, RZ ;  /* 0x000000ab53527210 */ /* 0x000fe20007fde0ff */
[----:B0-----:R-:W-:Y:S01]  /*18dc0*/  IMAD R84, R105, 0x2, R83 ;  /* 0x0000000269547824 */ /* 0x001fe200078e0253 */
[----:B------:R-:W-:Y:S02]  /*18dd0*/  PRMT R85, R79, 0x7770, RZ ;  /* 0x000077704f557816 */ /* 0x000fe400000000ff */
[----:B------:R-:W-:Y:S02]  /*18de0*/  LEA.HI.X.SX32 R83, R83, R174, 0x1, P6 ;  /* 0x000000ae53537211 */ /* 0x000fe400030f0eff */
[----:B------:R-:W-:Y:S02]  /*18df0*/  PRMT R105, R76, 0x7771, RZ ;  /* 0x000077714c697816 */ /* 0x000fe400000000ff */
[----:B------:R-:W-:Y:S01]  /*18e00*/  ISETP.LT.AND P4, PT, R170, UR4, !P0 ;  /* 0x00000004aa007c0c */ /* 0x000fe2000c781270 */
[----:B------:R0:W-:Y:S01]  /*18e10*/  @P2 STG.E.U8 desc[UR16][R80.64], R85 ;  /* 0x0000005550002986 */ /* 0x0001e2000c101110 */
[----:B------:R-:W-:-:S03]  /*18e20*/  ULDC UR4, c[0x0][0x22c] ;  /* 0x00008b0000047ab9 */ /* 0x000fc60000000800 */
[----:B------:R1:W-:Y:S01]  /*18e30*/  @P3 STG.E.U8 desc[UR16][R82.64], R105 ;  /* 0x0000006952003986 */ /* 0x0003e2000c101110 */
[----:B------:R-:W-:Y:S01]  /*18e40*/  PRMT R87, R77, 0x7771, RZ ;  /* 0x000077714d577816 */ /* 0x000fe200000000ff */
[----:B--2---:R-:W-:Y:S01]  /*18e50*/  IMAD R86, R86, 0x2, R84 ;  /* 0x0000000256567824 */ /* 0x004fe200078e0254 */
[C---:B0-----:R-:W-:Y:S01]  /*18e60*/  IADD3 R80, P2, R84.reuse, R171, RZ ;  /* 0x000000ab54507210 */ /* 0x041fe20007f5e0ff */
[----:B-1----:R-:W0:Y:S03]  /*18e70*/  LDC R83, c[0x0][0x248] ;  /* 0x00009200ff537b82 */ /* 0x002e260000000800 */
[----:B------:R-:W-:Y:S02]  /*18e80*/  LEA.HI.X.SX32 R81, R84, R174, 0x1, P2 ;  /* 0x000000ae54517211 */ /* 0x000fe400010f0eff */
[----:B------:R-:W-:Y:S01]  /*18e90*/  ISETP.LT.AND P1, PT, R168, UR4, !P0 ;  /* 0x00000004a8007c0c */ /* 0x000fe2000c721270 */
[----:B------:R-:W-:Y:S01]  /*18ea0*/  ULDC UR4, c[0x0][0x22c] ;  /* 0x00008b0000047ab9 */ /* 0x000fe20000000800 */
[----:B------:R-:W-:Y:S01]  /*18eb0*/  VIADD R85, R0, 0x4e ;  /* 0x0000004e00557836 */ /* 0x000fe20000000000 */
[----:B------:R-:W1:Y:S01]  /*18ec0*/  LDC R82, c[0x0][0x248] ;  /* 0x00009200ff527b82 */ /* 0x000e620000000800 */
[----:B------:R-:W-:Y:S01]  /*18ed0*/  ISETP.LT.AND P5, PT, R166, UR4, !P0 ;  /* 0x00000004a6007c0c */ /* 0x000fe2000c7a1270 */
[----:B------:R2:W-:Y:S01]  /*18ee0*/  @P4 STG.E.U8 desc[UR16][R80.64], R87 ;  /* 0x0000005750004986 */ /* 0x0005e2000c101110 */
[----:B------:R-:W-:-:S02]  /*18ef0*/  ULDC UR4, c[0x0][0x22c] ;  /* 0x00008b0000047ab9 */ /* 0x000fc40000000800 */
[----:B------:R-:W-:Y:S01]  /*18f00*/  ISETP.LT.AND P2, PT, R165, UR4, !P0 ;  /* 0x00000004a5007c0c */ /* 0x000fe2000c741270 */
[----:B------:R-:W-:Y:S01]  /*18f10*/  ULDC UR4, c[0x0][0x248] ;  /* 0x0000920000047ab9 */ /* 0x000fe20000000800 */
[C---:B------:R-:W-:Y:S01]  /*18f20*/  ISETP.LT.AND P6, PT, R85.reuse, UR5, !P0 ;  /* 0x0000000555007c0c */ /* 0x040fe2000c7c1270 */
[----:B------:R-:W-:Y:S01]  /*18f30*/  IMAD R85, R85, UR4, RZ ;  /* 0x0000000455557c24 */ /* 0x000fe2000f8e02ff */
[----:B------:R-:W-:Y:S01]  /*18f40*/  PRMT R105, R78, 0x7771, RZ ;  /* 0x000077714e697816 */ /* 0x000fe200000000ff */
[----:B------:R-:W3:Y:S01]  /*18f50*/  LDC R84, c[0x0][0x248] ;  /* 0x00009200ff547b82 */ /* 0x000ee20000000800 */
[----:B------:R-:W-:Y:S01]  /*18f60*/  PRMT R159, R79, 0x7771, RZ ;  /* 0x000077714f9f7816 */ /* 0x000fe200000000ff */
[----:B------:R-:W-:Y:S01]  /*18f70*/  ULDC UR4, c[0x0][0x22c] ;  /* 0x00008b0000047ab9 */ /* 0x000fe20000000800 */
[----:B--2---:R-:W-:Y:S01]  /*18f80*/  IADD3 R80, P3, R86, R171, RZ ;  /* 0x000000ab56507210 */ /* 0x004fe20007f7e0ff */
[----:B------:R-:W-:-:S04]  /*18f90*/  ULDC UR5, c[0x0][0x22c] ;  /* 0x00008b0000057ab9 */ /* 0x000fc80000000800 */
[----:B------:R-:W2:Y:S01]  /*18fa0*/  LDC R87, c[0x0][0x248] ;  /* 0x00009200ff577b82 */ /* 0x000ea20000000800 */
[----:B------:R-:W-:-:S05]  /*18fb0*/  LEA.HI.X.SX32 R81, R86, R174, 0x1, P3 ;  /* 0x000000ae56517211 */ /* 0x000fca00018f0eff */
[----:B------:R4:W-:Y:S01]  /*18fc0*/  @P1 STG.E.U8 desc[UR16][R80.64], R105 ;  /* 0x0000006950001986 */ /* 0x0009e2000c101110 */
[----:B0-----:R-:W-:Y:S02]  /*18fd0*/  IMAD R83, R83, 0x4, R86 ;  /* 0x0000000453537824 */ /* 0x001fe400078e0256 */
[----:B------:R-:W0:Y:S01]  /*18fe0*/  LDC R86, c[0x0][0x248] ;  /* 0x00009200ff567b82 */ /* 0x000e220000000800 */
[----:B----4-:R-:W-:-:S04]  /*18ff0*/  IADD3 R80, P1, R85, R171, RZ ;  /* 0x000000ab55507210 */ /* 0x010fc80007f3e0ff */
[----:B------:R-:W-:-:S03]  /*19000*/  LEA.HI.X.SX32 R81, R85, R174, 0x1, P1 ;  /* 0x000000ae55517211 */ /* 0x000fc600008f0eff */
[----:B------:R-:W4:Y:S01]  /*19010*/  LDC R85, c[0x0][0x248] ;  /* 0x00009200ff557b82 */ /* 0x000f220000000800 */
[----:B-1----:R-:W-:Y:S01]  /*19020*/  IMAD R104, R82, 0x2, R83 ;  /* 0x0000000252687824 */ /* 0x002fe200078e0253 */
[----:B------:R1:W-:Y:S03]  /*19030*/  @P6 STG.E.U8 desc[UR16][R80.64], R159 ;  /* 0x0000009f50006986 */ /* 0x0003e6000c101110 */
[----:B--2---:R-:W-:Y:S01]  /*19040*/  IMAD R87, R87, 0x2, R104 ;  /* 0x0000000257577824 */ /* 0x004fe200078e0268 */
[----:B------:R-:W-:Y:S02]  /*19050*/  PRMT R107, R76, 0x7772, RZ ;  /* 0x000077724c6b7816 */ /* 0x000fe400000000ff */
[----:B-1----:R-:W-:-:S04]  /*19060*/  IADD3 R80, P6, R83, R171, RZ ;  /* 0x000000ab53507210 */ /* 0x002fc80007fde0ff */
[----:B------:R-:W-:Y:S02]  /*19070*/  LEA.HI.X.SX32 R81, R83, R174, 0x1, P6 ;  /* 0x000000ae53517211 */ /* 0x000fe400030f0eff */
[----:B------:R-:W-:-:S04]  /*19080*/  IADD3 R82, P6, R104, R171, RZ ;  /* 0x000000ab68527210 */ /* 0x000fc80007fde0ff */
[----:B------:R-:W-:Y:S01]  /*19090*/  LEA.HI.X.SX32 R83, R104, R174, 0x1, P6 ;  /* 0x000000ae68537211 */ /* 0x000fe200030f0eff */
[----:B---3--:R-:W-:Y:S02]  /*190a0*/  IMAD R104, R84, 0x2, R87 ;  /* 0x0000000254687824 */ /* 0x008fe400078e0257 */
[----:B------:R-:W1:Y:S01]  /*190b0*/  LDC R84, c[0x0][0x248] ;  /* 0x00009200ff547b82 */ /* 0x000e620000000800 */
[----:B------:R-:W-:Y:S01]  /*190c0*/  PRMT R105, R77, 0x7772, RZ ;  /* 0x000077724d697816 */ /* 0x000fe200000000ff */
[----:B------:R2:W-:Y:S01]  /*190d0*/  @P5 STG.E.U8 desc[UR16][R80.64], R107 ;  /* 0x0000006b50005986 */ /* 0x0005e2000c101110 */
[----:B------:R-:W-:Y:S02]  /*190e0*/  ISETP.LT.AND P4, PT, R163, UR6, !P0 ;  /* 0x00000006a3007c0c */ /* 0x000fe4000c781270 */
[----:B------:R-:W-:Y:S01]  /*190f0*/  ISETP.LT.AND P1, PT, R164, UR4, !P0 ;  /* 0x00000004a4007c0c */ /* 0x000fe2000c721270 */
[----:B------:R3:W-:Y:S01]  /*19100*/  @P2 STG.E.U8 desc[UR16][R82.64], R105 ;  /* 0x0000006952002986 */ /* 0x0007e2000c101110 */
[----:B------:R-:W-:Y:S01]  /*19110*/  ULDC UR4, c[0x0][0x22c] ;  /* 0x00008b0000047ab9 */ /* 0x000fe20000000800 */
[----:B----4-:R-:W-:Y:S01]  /*19120*/  IMAD R85, R85, 0x2, R104 ;  /* 0x0000000255557824 */ /* 0x010fe200078e0268 */
[----:B--2---:R-:W-:Y:S01]  /*19130*/  IADD3 R80, P6, R87, R171, RZ ;  /* 0x000000ab57507210 */ /* 0x004fe20007fde0ff */
[----:B------:R-:W-:-:S03]  /*19140*/  ULDC UR6, c[0x0][0x22c] ;  /* 0x00008b0000067ab9 */ /* 0x000fc60000000800 */
[-C--:B------:R-:W-:Y:S02]  /*19150*/  LEA.HI.X.SX32 R81, R87, R174.reuse, 0x1, P6 ;  /* 0x000000ae57517211 */ /* 0x080fe400030f0eff */
[----:B---3--:R-:W-:Y:S02]  /*19160*/  IADD3 R82, P6, R104, R171, RZ ;  /* 0x000000ab68527210 */ /* 0x008fe40007fde0ff */
[----:B------:R-:W-:Y:S01]  /*19170*/  ISETP.LT.AND P5, PT, R157, UR4, !P0 ;  /* 0x000000049d007c0c */ /* 0x000fe2000c7a1270 */
[----:B0-----:R-:W-:Y:S01]  /*19180*/  IMAD R87, R86, 0x2, R85 ;  /* 0x0000000256577824 */ /* 0x001fe200078e0255 */
[----:B------:R-:W-:Y:S01]  /*19190*/  PRMT R157, R78, 0x7772, RZ ;  /* 0x000077724e9d7816 */ /* 0x000fe200000000ff */
[----:B------:R-:W0:Y:S01]  /*191a0*/  LDC R86, c[0x0][0x248] ;  /* 0x00009200ff567b82 */ /* 0x000e220000000800 */
[----:B------:R-:W-:Y:S01]  /*191b0*/  LEA.HI.X.SX32 R83, R104, R174, 0x1, P6 ;  /* 0x000000ae68537211 */ /* 0x000fe200030f0eff */
[----:B------:R-:W-:Y:S01]  /*191c0*/  ULDC UR4, c[0x0][0x22c] ;  /* 0x00008b0000047ab9 */ /* 0x000fe20000000800 */
[----:B------:R-:W-:-:S02]  /*191d0*/  PRMT R107, R79, 0x7772, RZ ;  /* 0x000077724f6b7816 */ /* 0x000fc400000000ff */
[----:B------:R-:W-:Y:S01]  /*191e0*/  ISETP.LT.AND P3, PT, R162, UR5, !P0 ;  /* 0x00000005a2007c0c */ /* 0x000fe2000c761270 */
[----:B------:R2:W-:Y:S01]  /*191f0*/  @P4 STG.E.U8 desc[UR16][R80.64], R157 ;  /* 0x0000009d50004986 */ /* 0x0005e2000c101110 */
[----:B------:R-:W-:Y:S01]  /*19200*/  ISETP.LT.AND P2, PT, R155, UR4, !P0 ;  /* 0x000000049b007c0c */ /* 0x000fe2000c741270 */
[----:B------:R-:W3:Y:S01]  /*19210*/  LDC R104, c[0x0][0x248] ;  /* 0x00009200ff687b82 */ /* 0x000ee20000000800 */
[----:B------:R-:W-:Y:S01]  /*19220*/  ULDC UR4, c[0x0][0x22c] ;  /* 0x00008b0000047ab9 */ /* 0x000fe20000000800 */
[----:B------:R4:W-:Y:S01]  /*19230*/  @P1 STG.E.U8 desc[UR16][R82.64], R107 ;  /* 0x0000006b52001986 */ /* 0x0009e2000c101110 */
[----:B------:R-:W-:Y:S01]  /*19240*/  ISETP.LT.AND P4, PT, R154, UR4, !P0 ;  /* 0x000000049a007c0c */ /* 0x000fe2000c781270 */
[----:B------:R-:W-:Y:S01]  /*19250*/  ULDC UR4, c[0x0][0x22c] ;  /* 0x00008b0000047ab9 */ /* 0x000fe20000000800 */
[----:B------:R-:W-:Y:S01]  /*19260*/  PRMT R105, R76, 0x7773, RZ ;  /* 0x000077734c697816 */ /* 0x000fe200000000ff */
[----:B------:R-:W-:Y:S01]  /*19270*/  ULDC UR5, c[0x0][0x22c] ;  /* 0x00008b0000057ab9 */ /* 0x000fe20000000800 */
[----:B--2---:R-:W-:-:S02]  /*19280*/  IADD3 R80, P6, R85, R171, RZ ;  /* 0x000000ab55507210 */ /* 0x004fc40007fde0ff */
[-C--:B----4-:R-:W-:Y:S01]  /*19290*/  IADD3 R82, P1, R87, R171.reuse, RZ ;  /* 0x000000ab57527210 */ /* 0x090fe20007f3e0ff */
[----:B------:R-:W2:Y:S01]  /*192a0*/  LDC R107, c[0x0][0x248] ;  /* 0x00009200ff6b7b82 */ /* 0x000ea20000000800 */
[-C--:B------:R-:W-:Y:S02]  /*192b0*/  LEA.HI.X.SX32 R81, R85, R174.reuse, 0x1, P6 ;  /* 0x000000ae55517211 */ /* 0x080fe400030f0eff */
[----:B------:R-:W-:Y:S01]  /*192c0*/  LEA.HI.X.SX32 R83, R87, R174, 0x1, P1 ;  /* 0x000000ae57537211 */ /* 0x000fe200008f0eff */
[----:B-1----:R-:W-:Y:S01]  /*192d0*/  IMAD R87, R84, 0x2, R87 ;  /* 0x0000000254577824 */ /* 0x002fe200078e0257 */
[----:B------:R-:W-:Y:S01]  /*192e0*/  PRMT R85, R77, 0x7773, RZ ;  /* 0x000077734d557816 */ /* 0x000fe200000000ff */
[----:B------:R-:W-:Y:S01]  /*192f0*/  VIADD R77, R0, 0x5e ;  /* 0x0000005e004d7836 */ /* 0x000fe20000000000 */
[----:B------:R-:W-:Y:S01]  /*19300*/  ISETP.LT.AND P1, PT, R156, UR4, !P0 ;  /* 0x000000049c007c0c */ /* 0x000fe2000c721270 */
[----:B------:R-:W1:Y:S01]  /*19310*/  LDC R84, c[0x0][0x248] ;  /* 0x00009200ff547b82 */ /* 0x000e620000000800 */
[----:B------:R-:W-:Y:S01]  /*19320*/  ULDC UR4, c[0x0][0x248] ;  /* 0x0000920000047ab9 */ /* 0x000fe20000000800 */
[----:B------:R4:W-:Y:S01]  /*19330*/  @P3 STG.E.U8 desc[UR16][R80.64], R105 ;  /* 0x0000006950003986 */ /* 0x0009e2000c101110 */
[----:B------:R-:W-:-:S02]  /*19340*/  IADD3 R76, P3, R87, R171, RZ ;  /* 0x000000ab574c7210 */ /* 0x000fc40007f7e0ff */
[C---:B------:R-:W-:Y:S01]  /*19350*/  ISETP.LT.AND P6, PT, R77.reuse, UR5, !P0 ;  /* 0x000000054d007c0c */ /* 0x040fe2000c7c1270 */
[----:B------:R0:W-:Y:S01]  /*19360*/  @P5 STG.E.U8 desc[UR16][R82.64], R85 ;  /* 0x0000005552005986 */ /* 0x0001e2000c101110 */
[----:B------:R-:W-:Y:S01]  /*19370*/  ULDC UR5, c[0x0][0x22c] ;  /* 0x00008b0000057ab9 */ /* 0x000fe20000000800 */
[----:B----4-:R-:W-:Y:S01]  /*19380*/  IMAD R81, R77, UR4, RZ ;  /* 0x000000044d517c24 */ /* 0x010fe2000f8e02ff */
[----:B------:R-:W4:Y:S01]  /*19390*/  LDC R80, c[0x0][0x248] ;  /* 0x00009200ff507b82 */ /* 0x000f220000000800 */
[-C--:B------:R-:W-:Y:S02]  /*193a0*/  LEA.HI.X.SX32 R77, R87, R174.reuse, 0x1, P3 ;  /* 0x000000ae574d7211 */ /* 0x080fe400018f0eff */
[----:B0-----:R-:W-:Y:S01]  /*193b0*/  PRMT R83, R78, 0x7773, RZ ;  /* 0x000077734e537816 */ /* 0x001fe200000000ff */
[----:B------:R-:W-:Y:S01]  /*193c0*/  ULDC UR4, c[0x0][0x22c] ;  /* 0x00008b0000047ab9 */ /* 0x000fe20000000800 */
[----:B------:R-:W-:Y:S02]  /*193d0*/  IADD3 R78, P3, R81, R171, RZ ;  /* 0x000000ab514e7210 */ /* 0x000fe40007f7e0ff */
[----:B------:R-:W-:Y:S01]  /*193e0*/  PRMT R85, R79, 0x7773, RZ ;  /* 0x000077734f557816 */ /* 0x000fe200000000ff */
[----:B------:R-:W-:Y:S01]  /*193f0*/  IMAD R87, R86, 0x4, R87 ;  /* 0x0000000456577824 */ /* 0x000fe200078e0257 */
[----:B------:R-:W-:Y:S01]  /*19400*/  LEA.HI.X.SX32 R79, R81, R174, 0x1, P3 ;  /* 0x000000ae514f7211 */ /* 0x000fe200018f0eff */
[----:B------:R-:W0:Y:S01]  /*19410*/  LDC R82, c[0x0][0x248] ;  /* 0x00009200ff527b82 */ /* 0x000e220000000800 */
[----:B------:R1:W-:Y:S01]  /*19420*/  @P2 STG.E.U8 desc[UR16][R76.64], R83 ;  /* 0x000000534c002986 */ /* 0x0003e2000c101110 */
[----:B---3--:R-:W-:-:S03]  /*19430*/  IMAD R81, R104, 0x2, R87 ;  /* 0x0000000268517824 */ /* 0x008fc600078e0257 */
[----:B------:R3:W-:Y:S01]  /*19440*/  @P6 STG.E.U8 desc[UR16][R78.64], R85 ;  /* 0x000000554e006986 */ /* 0x0007e2000c101110 */
[----:B------:R-:W-:Y:S02]  /*19450*/  PRMT R105, R72, 0x7770, RZ ;  /* 0x0000777048697816 */ /* 0x000fe400000000ff */
[----:B------:R-:W-:Y:S01]  /*19460*/  ISETP.LT.AND P3, PT, R151, UR5, !P0 ;  /* 0x0000000597007c0c */ /* 0x000fe2000c761270 */
[----:B------:R-:W0:Y:S01]  /*19470*/  LDC R86, c[0x0][0x248] ;  /* 0x00009200ff567b82 */ /* 0x000e220000000800 */
[----:B------:R-:W-:Y:S01]  /*19480*/  ISETP.LT.AND P5, PT, R153, UR6, !P0 ;  /* 0x0000000699007c0c */ /* 0x000fe2000c7a1270 */
[----:B------:R-:W-:Y:S01]  /*19490*/  ULDC UR5, c[0x0][0x22c] ;  /* 0x00008b0000057ab9 */ /* 0x000fe20000000800 */
[----:B------:R-:W-:Y:S01]  /*194a0*/  ISETP.LT.AND P2, PT, R152, UR4, !P0 ;  /* 0x0000000498007c0c */ /* 0x000fe2000c741270 */
[----:B-1----:R-:W-:Y:S01]  /*194b0*/  IMAD R83, R84, 0x2, R81 ;  /* 0x0000000254537824 */ /* 0x002fe200078e0251 */
[C---:B------:R-:W-:Y:S01]  /*194c0*/  IADD3 R76, P6, R87.reuse, R171, RZ ;  /* 0x000000ab574c7210 */ /* 0x040fe20007fde0ff */
[----:B------:R-:W-:Y:S01]  /*194d0*/  ULDC UR4, c[0x0][0x22c] ;  /* 0x00008b0000047ab9 */ /* 0x000fe20000000800 */
[----:B------:R-:W-:Y:S01]  /*194e0*/  ULDC UR6, c[0x0][0x22c] ;  /* 0x00008b0000067ab9 */ /* 0x000fe20000000800 */
[----:B------:R-:W1:Y:S01]  /*194f0*/  LDC R151, c[0x0][0x248] ;  /* 0x00009200ff977b82 */ /* 0x000e620000000800 */
[----:B------:R-:W-:-:S02]  /*19500*/  LEA.HI.X.SX32 R77, R87, R174, 0x1, P6 ;  /* 0x000000ae574d7211 */ /* 0x000fc400030f0eff */
[-C--:B---3--:R-:W-:Y:S01]  /*19510*/  IADD3 R78, P6, R81, R171.reuse, RZ ;  /* 0x000000ab514e7210 */ /* 0x088fe20007fde0ff */
[----:B----4-:R-:W-:Y:S01]  /*19520*/  IMAD R80, R80, 0x2, R83 ;  /* 0x0000000250507824 */ /* 0x010fe200078e0253 */
[----:B------:R-:W-:Y:S01]  /*19530*/  PRMT R87, R73, 0x7770, RZ ;  /* 0x0000777049577816 */ /* 0x000fe200000000ff */
[----:B------:R3:W-:Y:S01]  /*19540*/  @P4 STG.E.U8 desc[UR16][R76.64], R105 ;  /* 0x000000694c004986 */ /* 0x0007e2000c101110 */
[----:B------:R-:W-:Y:S01]  /*19550*/  LEA.HI.X.SX32 R79, R81, R174, 0x1, P6 ;  /* 0x000000ae514f7211 */ /* 0x000fe200030f0eff */
[----:B--2---:R-:W-:Y:S01]  /*19560*/  IMAD R81, R107, 0x2, R80 ;  /* 0x000000026b517824 */ /* 0x004fe200078e0250 */
[----:B------:R-:W-:Y:S01]  /*19570*/  ISETP.LT.AND P4, PT, R150, UR4, !P0 ;  /* 0x0000000496007c0c */ /* 0x000fe2000c781270 */
[----:B------:R-:W-:Y:S01]  /*19580*/  ULDC UR4, c[0x0][0x22c] ;  /* 0x00008b0000047ab9 */ /* 0x000fe20000000800 */
[----:B------:R-:W-:Y:S01]  /*19590*/  PRMT R85, R72, 0x7771, RZ ;  /* 0x0000777148557816 */ /* 0x000fe200000000ff */
[----:B------:R2:W-:Y:S01]  /*195a0*/  @P1 STG.E.U8 desc[UR16][R78.64], R87 ;  /* 0x000000574e001986 */ /* 0x0005e2000c101110 */
[----:B------:R-:W4:Y:S01]  /*195b0*/  LDC R84, c[0x0][0x248] ;  /* 0x00009200ff547b82 */ /* 0x000f220000000800 */
[----:B---3--:R-:W-:-:S07]  /*195c0*/  IADD3 R76, P6, R83, R171, RZ ;  /* 0x000000ab534c7210 */ /* 0x008fce0007fde0ff */
[----:B------:R-:W3:Y:S01]  /*195d0*/  LDC R105, c[0x0][0x248] ;  /* 0x00009200ff697b82 */ /* 0x000ee20000000800 */
[-C--:B------:R-:W-:Y:S02]  /*195e0*/  LEA.HI.X.SX32 R77, R83, R174.reuse, 0x1, P6 ;  /* 0x000000ae534d7211 */ /* 0x080fe400030f0eff */
[-C--:B--2---:R-:W-:Y:S02]  /*195f0*/  IADD3 R78, P6, R80, R171.reuse, RZ ;  /* 0x000000ab504e7210 */ /* 0x084fe40007fde0ff */
[----:B------:R-:W-:Y:S02]  /*19600*/  PRMT R83, R74, 0x7770, RZ ;  /* 0x000077704a537816 */ /* 0x000fe400000000ff */
[----:B------:R-:W-:Y:S01]  /*19610*/  LEA.HI.X.SX32 R79, R80, R174, 0x1, P6 ;  /* 0x000000ae504f7211 */ /* 0x000fe200030f0eff */
[----:B0-----:R-:W-:Y:S01]  /*19620*/  IMAD R80, R82, 0x2, R81 ;  /* 0x0000000252507824 */ /* 0x001fe200078e0251 */
[----:B------:R-:W0:Y:S01]  /*19630*/  LDC R107, c[0x0][0x248] ;  /* 0x00009200ff6b7b82 */ /* 0x000e220000000800 */
[----:B------:R-:W-:Y:S01]  /*19640*/  PRMT R87, R75, 0x7770, RZ ;  /* 0x000077704b577816 */ /* 0x000fe200000000ff */
[----:B------:R2:W-:Y:S06]  /*19650*/  @P5 STG.E.U8 desc[UR16][R76.64], R83 ;  /* 0x000000534c005986 */ /* 0x0005ec000c101110 */
[----:B------:R-:W4:Y:S01]  /*19660*/  LDC R82, c[0x0][0x248] ;  /* 0x00009200ff527b82 */ /* 0x000f220000000800 */
[----:B------:R1:W-:Y:S01]  /*19670*/  @P2 STG.E.U8 desc[UR16][R78.64], R87 ;  /* 0x000000574e002986 */ /* 0x0003e2000c101110 */
[----:B--2---:R-:W-:-:S02]  /*19680*/  IADD3 R76, P6, R81, R171, RZ ;  /* 0x000000ab514c7210 */ /* 0x004fc40007fde0ff */
[----:B------:R-:W-:Y:S01]  /*19690*/  ISETP.LT.AND P1, PT, R148, UR4, !P0 ;  /* 0x0000000494007c0c */ /* 0x000fe2000c721270 */
[----:B------:R-:W-:Y:S01]  /*196a0*/  ULDC UR4, c[0x0][0x22c] ;  /* 0x00008b0000047ab9 */ /* 0x000fe20000000800 */
[-C--:B------:R-:W-:Y:S01]  /*196b0*/  LEA.HI.X.SX32 R77, R81, R174.reuse, 0x1, P6 ;  /* 0x000000ae514d7211 */ /* 0x080fe200030f0eff */
[----:B-1----:R-:W-:Y:S01]  /*196c0*/  IMAD R81, R151, 0x2, R80 ;  /* 0x0000000297517824 */ /* 0x002fe200078e0250 */
[C---:B------:R-:W-:Y:S02]  /*196d0*/  IADD3 R78, P2, R80.reuse, R171, RZ ;  /* 0x000000ab504e7210 */ /* 0x040fe40007f5e0ff */
[----:B------:R-:W-:Y:S01]  /*196e0*/  PRMT R83, R73, 0x7771, RZ ;  /* 0x0000777149537816 */ /* 0x000fe200000000ff */
[----:B------:R1:W-:Y:S01]  /*196f0*/  @P3 STG.E.U8 desc[UR16][R76.64], R85 ;  /* 0x000000554c003986 */ /* 0x0003e2000c101110 */
[----:B------:R-:W-:Y:S01]  /*19700*/  LEA.HI.X.SX32 R79, R80, R174, 0x1, P2 ;  /* 0x000000ae504f7211 */ /* 0x000fe200010f0eff */
[----:B------:R-:W-:Y:S01]  /*19710*/  VIADD R80, R0, 0x6e ;  /* 0x0000006e00507836 */ /* 0x000fe20000000000 */
[----:B------:R-:W-:Y:S01]  /*19720*/  ISETP.LT.AND P5, PT, R144, UR4, !P0 ;  /* 0x0000000490007c0c */ /* 0x000fe2000c7a1270 */
[----:B------:R-:W-:-:S02]  /*19730*/  ULDC UR4, c[0x0][0x22c] ;  /* 0x00008b0000047ab9 */ /* 0x000fc40000000800 */
[----:B------:R-:W-:Y:S01]  /*19740*/  ISETP.LT.AND P2, PT, R149, UR4, !P0 ;  /* 0x0000000495007c0c */ /* 0x000fe2000c741270 */
[----:B------:R2:W-:Y:S01]  /*19750*/  @P4 STG.E.U8 desc[UR16][R78.64], R83 ;  /* 0x000000534e004986 */ /* 0x0005e2000c101110 */
[----:B------:R-:W-:Y:S01]  /*19760*/  ULDC UR4, c[0x0][0x248] ;  /* 0x0000920000047ab9 */ /* 0x000fe20000000800 */
[CC--:B-1----:R-:W-:Y:S02]  /*19770*/  IADD3 R76, P3, R81.reuse, R171.reuse, RZ ;  /* 0x000000ab514c7210 */ /* 0x0c2fe40007f7e0ff */
[C---:B------:R-:W-:Y:S01]  /*19780*/  ISETP.LT.AND P6, PT, R80.reuse, UR5, !P0 ;  /* 0x0000000550007c0c */ /* 0x040fe2000c7c1270 */
[----:B------:R-:W-:Y:S01]  /*19790*/  IMAD R80, R80, UR4, RZ ;  /* 0x0000000450507c24 */ /* 0x000fe2000f8e02ff */
[----:B------:R-:W-:Y:S02]  /*197a0*/  LEA.HI.X.SX32 R77, R81, R174, 0x1, P3 ;  /* 0x000000ae514d7211 */ /* 0x000fe400018f0eff */
[----:B--2---:R-:W-:Y:S01]  /*197b0*/  PRMT R79, R74, 0x7771, RZ ;  /* 0x000077714a4f7816 */ /* 0x004fe200000000ff */
[----:B----4-:R-:W-:Y:S01]  /*197c0*/  IMAD R81, R82, 0x4, R81 ;  /* 0x0000000452517824 */ /* 0x010fe200078e0251 */
[----:B------:R-:W-:Y:S01]  /*197d0*/  PRMT R83, R75, 0x7771, RZ ;  /* 0x000077714b537816 */ /* 0x000fe200000000ff */
[----:B------:R-:W1:Y:S01]  /*197e0*/  LDC R82, c[0x0][0x248] ;  /* 0x00009200ff527b82 */ /* 0x000e620000000800 */
[----:B------:R-:W-:Y:S01]  /*197f0*/  PRMT R87, R72, 0x7772, RZ ;  /* 0x0000777248577816 */ /* 0x000fe200000000ff */
[----:B------:R2:W-:Y:S01]  /*19800*/  @P1 STG.E.U8 desc[UR16][R76.64], R79 ;  /* 0x0000004f4c001986 */ /* 0x0005e2000c101110 */
[----:B------:R-:W-:Y:S01]  /*19810*/  ISETP.LT.AND P4, PT, R146, UR6, !P0 ;  /* 0x0000000692007c0c */ /* 0x000fe2000c781270 */
[----:B------:R-:W-:Y:S01]  /*19820*/  ULDC UR4, c[0x0][0x22c] ;  /* 0x00008b0000047ab9 */ /* 0x000fe20000000800 */
[----:B------:R-:W-:Y:S01]  /*19830*/  PRMT R85, R73, 0x7772, RZ ;  /* 0x0000777249557816 */ /* 0x000fe200000000ff */
[----:B------:R-:W-:Y:S01]  /*19840*/  ULDC UR5, c[0x0][0x22c] ;  /* 0x00008b0000057ab9 */ /* 0x000fe20000000800 */
[----:B------:R-:W-:Y:S01]  /*19850*/  ULDC UR6, c[0x0][0x22c] ;  /* 0x00008b0000067ab9 */ /* 0x000fe20000000800 */
[----:B--2---:R-:W-:-:S04]  /*19860*/  IADD3 R76, P1, R80, R171, RZ ;  /* 0x000000ab504c7210 */ /* 0x004fc80007f3e0ff */
[----:B------:R-:W-:Y:S01]  /*19870*/  LEA.HI.X.SX32 R77, R80, R174, 0x1, P1 ;  /* 0x000000ae504d7211 */ /* 0x000fe200008f0eff */
[----:B------:R-:W-:Y:S02]  /*19880*/  IMAD R79, R84, 0x2, R81 ;  /* 0x00000002544f7824 */ /* 0x000fe400078e0251 */
[----:B------:R-:W2:Y:S02]  /*19890*/  LDC R84, c[0x0][0x248] ;  /* 0x00009200ff547b82 */ /* 0x000ea40000000800 */
[----:B------:R4:W-:Y:S01]  /*198a0*/  @P6 STG.E.U8 desc[UR16][R76.64], R83 ;  /* 0x000000534c006986 */ /* 0x0009e2000c101110 */
[----:B------:R-:W-:Y:S01]  /*198b0*/  IMAD R80, R86, 0x2, R79 ;  /* 0x0000000256507824 */ /* 0x000fe200078e024f */
[----:B----4-:R-:W-:-:S04]  /*198c0*/  IADD3 R76, P6, R81, R171, RZ ;  /* 0x000000ab514c7210 */ /* 0x010fc80007fde0ff */
[-C--:B------:R-:W-:Y:S02]  /*198d0*/  LEA.HI.X.SX32 R77, R81, R174.reuse, 0x1, P6 ;  /* 0x000000ae514d7211 */ /* 0x080fe400030f0eff */
[----:B------:R-:W-:Y:S01]  /*198e0*/  IADD3 R78, P6, R79, R171, RZ ;  /* 0x000000ab4f4e7210 */ /* 0x000fe20007fde0ff */
[----:B---3--:R-:W-:Y:S02]  /*198f0*/  IMAD R81, R105, 0x2, R80 ;  /* 0x0000000269517824 */ /* 0x008fe400078e0250 */
[----:B------:R3:W-:Y:S01]  /*19900*/  @P5 STG.E.U8 desc[UR16][R76.64], R87 ;  /* 0x000000574c005986 */ /* 0x0007e2000c101110 */
[----:B------:R-:W-:Y:S02]  /*19910*/  LEA.HI.X.SX32 R79, R79, R174, 0x1, P6 ;  /* 0x000000ae4f4f7211 */ /* 0x000fe400030f0eff */
[----:B------:R-:W-:-:S03]  /*19920*/  PRMT R83, R74, 0x7772, RZ ;  /* 0x000077724a537816 */ /* 0x000fc600000000ff */
[----:B------:R4:W-:Y:S01]  /*19930*/  @P2 STG.E.U8 desc[UR16][R78.64], R85 ;  /* 0x000000554e002986 */ /* 0x0009e2000c101110 */
[----:B---3--:R-:W-:-:S04]  /*19940*/  IADD3 R76, P6, R80, R171, RZ ;  /* 0x000000ab504c7210 */ /* 0x008fc80007fde0ff */
[-C--:B------:R-:W-:Y:S01]  /*19950*/  LEA.HI.X.SX32 R77, R80, R174.reuse, 0x1, P6 ;  /* 0x000000ae504d7211 */ /* 0x080fe200030f0eff */
[----:B-1----:R-:W-:Y:S01]  /*19960*/  IMAD R80, R82, 0x2, R81 ;  /* 0x0000000252507824 */ /* 0x002fe200078e0251 */
[-C--:B----4-:R-:W-:Y:S01]  /*19970*/  IADD3 R78, P6, R81, R171.reuse, RZ ;  /* 0x000000ab514e7210 */ /* 0x090fe20007fde0ff */
[----:B------:R-:W1:Y:S01]  /*19980*/  LDC R82, c[0x0][0x248] ;  /* 0x00009200ff527b82 */ /* 0x000e620000000800 */
[----:B------:R-:W-:Y:S01]  /*19990*/  ISETP.LT.AND P1, PT, R147, UR4, !P0 ;  /* 0x0000000493007c0c */ /* 0x000fe2000c721270 */
[----:B------:R3:W-:Y:S01]  /*199a0*/  @P4 STG.E.U8 desc[UR16][R76.64], R83 ;  /* 0x000000534c004986 */ /* 0x0007e2000c101110 */
[----:B------:R-:W-:Y:S01]  /*199b0*/  LEA.HI.X.SX32 R79, R81, R174, 0x1, P6 ;  /* 0x000000ae514f7211 */ /* 0x000fe200030f0eff */
[----:B0-----:R-:W-:Y:S01]  /*199c0*/  IMAD R81, R107, 0x2, R80 ;  /* 0x000000026b517824 */ /* 0x001fe200078e0250 */
[----:B------:R-:W-:Y:S01]  /*199d0*/  PRMT R87, R75, 0x7772, RZ ;  /* 0x000077724b577816 */ /* 0x000fe200000000ff */
[----:B------:R-:W-:Y:S01]  /*199e0*/  ULDC UR4, c[0x0][0x22c] ;  /* 0x00008b0000047ab9 */ /* 0x000fe20000000800 */
[----:B------:R-:W-:Y:S01]  /*199f0*/  ISETP.LT.AND P3, PT, R145, UR5, !P0 ;  /* 0x0000000591007c0c */ /* 0x000fe2000c761270 */
[----:B------:R-:W-:Y:S01]  /*19a00*/  ULDC UR5, c[0x0][0x22c] ;  /* 0x00008b0000057ab9 */ /* 0x000fe20000000800 */
[----:B---3--:R-:W-:-:S04]  /*19a10*/  IADD3 R76, P6, R80, R171, RZ ;  /* 0x000000ab504c7210 */ /* 0x008fc80007fde0ff */
[----:B------:R-:W-:Y:S02]  /*19a20*/  LEA.HI.X.SX32 R77, R80, R174, 0x1, P6 ;  /* 0x000000ae504d7211 */ /* 0x000fe400030f0eff */
[----:B------:R-:W0:Y:S01]  /*19a30*/  LDC R80, c[0x0][0x248] ;  /* 0x00009200ff507b82 */ /* 0x000e220000000800 */
[----:B------:R-:W-:Y:S01]  /*19a40*/  ISETP.LT.AND P5, PT, R143, UR4, !P0 ;  /* 0x000000048f007c0c */ /* 0x000fe2000c7a1270 */
[----:B------:R-:W-:Y:S01]  /*19a50*/  ULDC UR4, c[0x0][0x22c] ;  /* 0x00008b0000047ab9 */ /* 0x000fe20000000800 */
[----:B------:R3:W-:Y:S01]  /*19a60*/  @P1 STG.E.U8 desc[UR16][R78.64], R87 ;  /* 0x000000574e001986 */ /* 0x0007e2000c101110 */
[----:B------:R-:W-:Y:S01]  /*19a70*/  ISETP.LT.AND P2, PT, R141, UR4, !P0 ;  /* 0x000000048d007c0c */ /* 0x000fe2000c741270 */
[----:B------:R-:W-:Y:S01]  /*19a80*/  ULDC UR4, c[0x0][0x22c] ;  /* 0x00008b0000047ab9 */ /* 0x000fe20000000800 */
[----:B------:R-:W-:Y:S02]  /*19a90*/  PRMT R85, R72, 0x7773, RZ ;  /* 0x0000777348557816 */ /* 0x000fe400000000ff */
[----:B------:R-:W-:Y:S01]  /*19aa0*/  ISETP.LT.AND P4, PT, R140, UR4, !P0 ;  /* 0x000000048c007c0c */ /* 0x000fe2000c781270 */
[----:B------:R-:W-:Y:S01]  /*19ab0*/  ULDC UR4, c[0x0][0x22c] ;  /* 0x00008b0000047ab9 */ /* 0x000fe20000000800 */
[----:B------:R-:W-:-:S02]  /*19ac0*/  PRMT R83, R73, 0x7773, RZ ;  /* 0x0000777349537816 */ /* 0x000fc400000000ff */
[CC--:B---3--:R-:W-:Y:S01]  /*19ad0*/  IADD3 R78, P1, R81.reuse, R171.reuse, RZ ;  /* 0x000000ab514e7210 */ /* 0x0c8fe20007f3e0ff */
[----:B------:R-:W3:Y:S01]  /*19ae0*/  LDC R87, c[0x0][0x248] ;  /* 0x00009200ff577b82 */ /* 0x000ee20000000800 */
[----:B------:R-:W-:Y:S02]  /*19af0*/  VIADD R73, R0, 0x7e ;  /* 0x0000007e00497836 */ /* 0x000fe40000000000 */
[----:B------:R-:W-:Y:S01]  /*19b00*/  LEA.HI.X.SX32 R79, R81, R174, 0x1, P1 ;  /* 0x000000ae514f7211 */ /* 0x000fe200008f0eff */
[----:B--2---:R-:W-:Y:S01]  /*19b10*/  IMAD R81, R84, 0x2, R81 ;  /* 0x0000000254517824 */ /* 0x004fe200078e0251 */
[----:B------:R-:W-:Y:S01]  /*19b20*/  ISETP.LT.AND P1, PT, R142, UR4, !P0 ;  /* 0x000000048e007c0c */ /* 0x000fe2000c721270 */
[----:B------:R-:W-:Y:S01]  /*19b30*/  ULDC UR4, c[0x0][0x248] ;  /* 0x0000920000047ab9 */ /* 0x000fe20000000800 */
[----:B------:R2:W-:Y:S01]  /*19b40*/  @P3 STG.E.U8 desc[UR16][R76.64], R85 ;  /* 0x000000554c003986 */ /* 0x0005e2000c101110 */
[----:B------:R-:W-:Y:S01]  /*19b50*/  ISETP.LT.AND P6, PT, R73, UR5, !P0 ;  /* 0x0000000549007c0c */ /* 0x000fe2000c7c1270 */
[----:B------:R-:W-:Y:S01]  /*19b60*/  ULDC UR5, c[0x0][0x22c] ;  /* 0x00008b0000057ab9 */ /* 0x000fe20000000800 */
[----:B------:R-:W-:Y:S01]  /*19b70*/  IADD3 R72, P3, R81, R171, RZ ;  /* 0x000000ab51487210 */ /* 0x000fe20007f7e0ff */
[----:B------:R4:W-:Y:S01]  /*19b80*/  @P5 STG.E.U8 desc[UR16][R78.64], R83 ;  /* 0x000000534e005986 */ /* 0x0009e2000c101110 */
[----:B--2---:R-:W-:-:S02]  /*19b90*/  IMAD R76, R73, UR4, RZ ;  /* 0x00000004494c7c24 */ /* 0x004fc4000f8e02ff */
[----:B------:R-:W-:Y:S01]  /*19ba0*/  LEA.HI.X.SX32 R73, R81, R174, 0x1, P3 ;  /* 0x000000ae51497211 */ /* 0x000fe200018f0eff */
[----:B------:R-:W2:Y:S01]  /*19bb0*/  LDC R85, c[0x0][0x248] ;  /* 0x00009200ff557b82 */ /* 0x000ea20000000800 */
[----:B------:R-:W-:Y:S01]  /*19bc0*/  PRMT R77, R74, 0x7773, RZ ;  /* 0x000077734a4d7816 */ /* 0x000fe200000000ff */
[----:B------:R-:W-:Y:S01]  /*19bd0*/  ULDC UR4, c[0x0][0x22c] ;  /* 0x00008b0000047ab9 */ /* 0x000fe20000000800 */
[----:B------:R-:W-:-:S05]  /*19be0*/  IADD3 R74, P3, R76, R171, RZ ;  /* 0x000000ab4c4a7210 */ /* 0x000fca0007f7e0ff */
[----:B----4-:R-:W4:Y:S01]  /*19bf0*/  LDC R78, c[0x0][0x248] ;  /* 0x00009200ff4e7b82 */ /* 0x010f220000000800 */
[----:B------:R-:W-:Y:S01]  /*19c00*/  PRMT R79, R75, 0x7773, RZ ;  /* 0x000077734b4f7816 */ /* 0x000fe200000000ff */
[----:B0-----:R-:W-:Y:S01]  /*19c10*/  IMAD R81, R80, 0x4, R81 ;  /* 0x0000000450517824 */ /* 0x001fe200078e0251 */
[----:B------:R-:W-:Y:S01]  /*19c20*/  LEA.HI.X.SX32 R75, R76, R174, 0x1, P3 ;  /* 0x000000ae4c4b7211 */ /* 0x000fe200018f0eff */
[----:B------:R0:W-:Y:S02]  /*19c30*/  @P2 STG.E.U8 desc[UR16][R72.64], R77 ;  /* 0x0000004d48002986 */ /* 0x0001e4000c101110 */
[----:B-1----:R-:W-:Y:S02]  /*19c40*/  IMAD R76, R82, 0x2, R81 ;  /* 0x00000002524c7824 */ /* 0x002fe400078e0251 */
[----:B------:R-:W1:Y:S01]  /*19c50*/  LDC R80, c[0x0][0x248] ;  /* 0x00009200ff507b82 */ /* 0x000e620000000800 */
[----:B------:R3:W-:Y:S01]  /*19c60*/  @P6 STG.E.U8 desc[UR16][R74.64], R79 ;  /* 0x0000004f4a006986 */ /* 0x0007e2000c101110 */
[----:B------:R-:W-:-:S02]  /*19c70*/  PRMT R83, R68, 0x7770, RZ ;  /* 0x0000777044537816 */ /* 0x000fc400000000ff */
[-C--:B0-----:R-:W-:Y:S01]  /*19c80*/  IADD3 R72, P6, R81, R171.reuse, RZ ;  /* 0x000000ab51487210 */ /* 0x081fe20007fde0ff */
[----:B---3--:R-:W-:Y:S01]  /*19c90*/  IMAD R77, R87, 0x2, R76 ;  /* 0x00000002574d7824 */ /* 0x008fe200078e024c */
[----:B------:R-:W-:Y:S02]  /*19ca0*/  ISETP.LT.AND P5, PT, R139, UR6, !P0 ;  /* 0x000000068b007c0c */ /* 0x000fe4000c7a1270 */
[----:B------:R-:W0:Y:S01]  /*19cb0*/  LDC R87, c[0x0][0x248] ;  /* 0x00009200ff577b82 */ /* 0x000e220000000800 */
[-C--:B------:R-:W-:Y:S01]  /*19cc0*/  LEA.HI.X.SX32 R73, R81, R174.reuse, 0x1, P6 ;  /* 0x000000ae51497211 */ /* 0x080fe200030f0eff */
[----:B------:R-:W-:Y:S01]  /*19cd0*/  ULDC UR6, c[0x0][0x22c] ;  /* 0x00008b0000067ab9 */ /* 0x000fe20000000800 */
[CC--:B------:R-:W-:Y:S02]  /*19ce0*/  IADD3 R74, P6, R76.reuse, R171.reuse, RZ ;  /* 0x000000ab4c4a7210 */ /* 0x0c0fe40007fde0ff */
[----:B------:R-:W-:Y:S01]  /*19cf0*/  PRMT R81, R69, 0x7770, RZ ;  /* 0x0000777045517816 */ /* 0x000fe200000000ff */
[----:B------:R3:W-:Y:S01]  /*19d00*/  @P4 STG.E.U8 desc[UR16][R72.64], R83 ;  /* 0x0000005348004986 */ /* 0x0007e2000c101110 */
[----:B------:R-:W-:Y:S01]  /*19d10*/  LEA.HI.X.SX32 R75, R76, R174, 0x1, P6 ;  /* 0x000000ae4c4b7211 */ /* 0x000fe200030f0eff */
[----:B----4-:R-:W-:Y:S01]  /*19d20*/  IMAD R76, R78, 0x2, R77 ;  /* 0x000000024e4c7824 */ /* 0x010fe200078e024d */
[----:B------:R-:W-:Y:S01]  /*19d30*/  ISETP.LT.AND P2, PT, R138, UR4, !P0 ;  /* 0x000000048a007c0c */ /* 0x000fe2000c741270 */
[----:B------:R-:W4:Y:S01]  /*19d40*/  LDC R78, c[0x0][0x248] ;  /* 0x00009200ff4e7b82 */ /* 0x000f220000000800 */
[----:B------:R-:W-:Y:S01]  /*19d50*/  PRMT R79, R70, 0x7770, RZ ;  /* 0x00007770464f7816 */ /* 0x000fe200000000ff */
[----:B------:R1:W-:Y:S01]  /*19d60*/  @P1 STG.E.U8 desc[UR16][R74.64], R81 ;  /* 0x000000514a001986 */ /* 0x0003e2000c101110 */
[----:B------:R-:W-:Y:S01]  /*19d70*/  ISETP.LT.AND P3, PT, R137, UR5, !P0 ;  /* 0x0000000589007c0c */ /* 0x000fe2000c761270 */
[----:B------:R-:W-:Y:S01]  /*19d80*/  ULDC UR4, c[0x0][0x22c] ;  /* 0x00008b0000047ab9 */ /* 0x000fe20000000800 */
[----:B------:R-:W-:Y:S01]  /*19d90*/  ULDC UR5, c[0x0][0x22c] ;  /* 0x00008b0000057ab9 */ /* 0x000fe20000000800 */
[----:B---3--:R-:W-:-:S02]  /*19da0*/  IADD3 R72, P6, R77, R171, RZ ;  /* 0x000000ab4d487210 */ /* 0x008fc40007fde0ff */
[----:B------:R-:W3:Y:S02]  /*19db0*/  LDC R82, c[0x0][0x248] ;  /* 0x00009200ff527b82 */ /* 0x000ee40000000800 */
[-C--:B------:R-:W-:Y:S01]  /*19dc0*/  LEA.HI.X.SX32 R73, R77, R174.reuse, 0x1, P6 ;  /* 0x000000ae4d497211 */ /* 0x080fe200030f0eff */
[----:B--2---:R-:W-:Y:S01]  /*19dd0*/  IMAD R77, R85, 0x2, R76 ;  /* 0x00000002554d7824 */ /* 0x004fe200078e024c */
[CC--:B-1----:R-:W-:Y:S02]  /*19de0*/  IADD3 R74, P6, R76.reuse, R171.reuse, RZ ;  /* 0x000000ab4c4a7210 */ /* 0x0c2fe40007fde0ff */
[----:B------:R-:W-:Y:S01]  /*19df0*/  PRMT R83, R71, 0x7770, RZ ;  /* 0x0000777047537816 */ /* 0x000fe200000000ff */
[----:B------:R1:W-:Y:S01]  /*19e00*/  @P5 STG.E.U8 desc[UR16][R72.64], R79 ;  /* 0x0000004f48005986 */ /* 0x0003e2000c101110 */
[----:B------:R-:W-:Y:S01]  /*19e10*/  LEA.HI.X.SX32 R75, R76, R174, 0x1, P6 ;  /* 0x000000ae4c4b7211 */ /* 0x000fe200030f0eff */
[----:B------:R-:W-:Y:S01]  /*19e20*/  IMAD R76, R80, 0x2, R77 ;  /* 0x00000002504c7824 */ /* 0x000fe200078e024d */
[----:B------:R-:W-:Y:S01]  /*19e30*/  ISETP.LT.AND P4, PT, R136, UR4, !P0 ;  /* 0x0000000488007c0c */ /* 0x000fe2000c781270 */
[----:B------:R-:W-:Y:S01]  /*19e40*/  ULDC UR4, c[0x0][0x22c] ;  /* 0x00008b0000047ab9 */ /* 0x000fe20000000800 */
[----:B------:R-:W-:Y:S01]  /*19e50*/  PRMT R81, R68, 0x7771, RZ ;  /* 0x0000777144517816 */ /* 0x000fe200000000ff */
[----:B------:R2:W-:Y:S01]  /*19e60*/  @P2 STG.E.U8 desc[UR16][R74.64], R83 ;  /* 0x000000534a002986 */ /* 0x0005e2000c101110 */
[----:B------:R-:W3:Y:S01]  /*19e70*/  LDC R85, c[0x0][0x248] ;  /* 0x00009200ff557b82 */ /* 0x000ee20000000800 */
[----:B-1----:R-:W-:-:S02]  /*19e80*/  IADD3 R72, P6, R77, R171, RZ ;  /* 0x000000ab4d487210 */ /* 0x002fc40007fde0ff */
[----:B------:R-:W-:-:S05]  /*19e90*/  ISETP.LT.AND P1, PT, R134, UR4, !P0 ;  /* 0x0000000486007c0c */ /* 0x000fca000c721270 */
[----:B------:R-:W1:Y:S01]  /*19ea0*/  LDC R80, c[0x0][0x248] ;  /* 0x00009200ff507b82 */ /* 0x000e620000000800 */
[-C--:B------:R-:W-:Y:S01]  /*19eb0*/  LEA.HI.X.SX32 R73, R77, R174.reuse, 0x1, P6 ;  /* 0x000000ae4d497211 */ /* 0x080fe200030f0eff */
[----:B0-----:R-:W-:Y:S01]  /*19ec0*/  IMAD R77, R87, 0x2, R76 ;  /* 0x00000002574d7824 */ /* 0x001fe200078e024c */
[CC--:B--2---:R-:W-:Y:S01]  /*19ed0*/  IADD3 R74, P2, R76.reuse, R171.reuse, RZ ;  /* 0x000000ab4c4a7210 */ /* 0x0c4fe20007f5e0ff */
[----:B------:R-:W-:Y:S01]  /*19ee0*/  ULDC UR4, c[0x0][0x22c] ;  /* 0x00008b0000047ab9 */ /* 0x000fe20000000800 */
[----:B------:R-:W-:Y:S01]  /*19ef0*/  PRMT R79, R69, 0x7771, RZ ;  /* 0x00007771454f7816 */ /* 0x000fe200000000ff */
[----:B------:R0:W-:Y:S01]  /*19f00*/  @P3 STG.E.U8 desc[UR16][R72.64], R81 ;  /* 0x0000005148003986 */ /* 0x0001e2000c101110 */
[----:B------:R-:W-:Y:S01]  /*19f10*/  LEA.HI.X.SX32 R75, R76, R174, 0x1, P2 ;  /* 0x000000ae4c4b7211 */ /* 0x000fe200010f0eff */
[----:B------:R-:W-:Y:S01]  /*19f20*/  VIADD R76, R0, 0x8e ;  /* 0x0000008e004c7836 */ /* 0x000fe20000000000 */
[----:B------:R-:W-:Y:S01]  /*19f30*/  ISETP.LT.AND P5, PT, R130, UR4, !P0 ;  /* 0x0000000482007c0c */ /* 0x000fe2000c7a1270 */
[----:B------:R-:W-:Y:S01]  /*19f40*/  ULDC UR4, c[0x0][0x22c] ;  /* 0x00008b0000047ab9 */ /* 0x000fe20000000800 */
[----:B------:R-:W2:Y:S01]  /*19f50*/  LDC R87, c[0x0][0x248] ;  /* 0x00009200ff577b82 */ /* 0x000ea20000000800 */
[----:B------:R-:W-:Y:S01]  /*19f60*/  ISETP.LT.AND P2, PT, R135, UR4, !P0 ;  /* 0x0000000487007c0c */ /* 0x000fe2000c741270 */
[----:B------:R4:W-:Y:S01]  /*19f70*/  @P4 STG.E.U8 desc[UR16][R74.64], R79 ;  /* 0x0000004f4a004986 */ /* 0x0009e2000c101110 */
[----:B------:R-:W-:Y:S01]  /*19f80*/  ULDC UR4, c[0x0][0x248] ;  /* 0x0000920000047ab9 */ /* 0x000fe20000000800 */
[----:B0-----:R-:W-:-:S02]  /*19f90*/  IADD3 R72, P3, R77, R171, RZ ;  /* 0x000000ab4d487210 */ /* 0x001fc40007f7e0ff */
[C---:B------:R-:W-:Y:S01]  /*19fa0*/  ISETP.LT.AND P6, PT, R76.reuse, UR5, !P0 ;  /* 0x000000054c007c0c */ /* 0x040fe2000c7c1270 */
[----:B------:R-:W-:Y:S01]  /*19fb0*/  IMAD R76, R76, UR4, RZ ;  /* 0x000000044c4c7c24 */ /* 0x000fe2000f8e02ff */
[----:B------:R-:W-:Y:S02]  /*19fc0*/  LEA.HI.X.SX32 R73, R77, R174, 0x1, P3 ;  /* 0x000000ae4d497211 */ /* 0x000fe400018f0eff */
[----:B----4-:R-:W-:Y:S01]  /*19fd0*/  PRMT R75, R70, 0x7771, RZ ;  /* 0x00007771464b7816 */ /* 0x010fe200000000ff */
[----:B------:R-:W-:Y:S01]  /*19fe0*/  IMAD R77, R78, 0x4, R77 ;  /* 0x000000044e4d7824 */ /* 0x000fe200078e024d */
[----:B------:R-:W-:Y:S01]  /*19ff0*/  PRMT R79, R71, 0x7771, RZ ;  /* 0x00007771474f7816 */ /* 0x000fe200000000ff */
[----:B------:R-:W0:Y:S01]  /*1a000*/  LDC R78, c[0x0][0x248] ;  /* 0x00009200ff4e7b82 */ /* 0x000e220000000800 */
[----:B------:R-:W-:Y:S01]  /*1a010*/  PRMT R83, R68, 0x7772, RZ ;  /* 0x0000777244537816 */ /* 0x000fe200000000ff */
[----:B------:R4:W-:Y:S01]  /*1a020*/  @P1 STG.E.U8 desc[UR16][R72.64], R75 ;  /* 0x0000004b48001986 */ /* 0x0009e2000c101110 */
[----:B------:R-:W-:Y:S01]  /*1a030*/  ISETP.LT.AND P4, PT, R132, UR6, !P0 ;  /* 0x0000000684007c0c */ /* 0x000fe2000c781270 */
[----:B------:R-:W-:Y:S01]  /*1a040*/  ULDC UR4, c[0x0][0x22c] ;  /* 0x00008b0000047ab9 */ /* 0x000fe20000000800 */
[----:B------:R-:W-:Y:S01]  /*1a050*/  PRMT R81, R69, 0x7772, RZ ;  /* 0x0000777245517816 */ /* 0x000fe200000000ff */
[----:B------:R-:W-:Y:S01]  /*1a060*/  ULDC UR5, c[0x0][0x22c] ;  /* 0x00008b0000057ab9 */ /* 0x000fe20000000800 */
[----:B------:R-:W-:Y:S01]  /*1a070*/  ULDC UR6, c[0x0][0x22c] ;  /* 0x00008b0000067ab9 */ /* 0x000fe20000000800 */
[----:B----4-:R-:W-:-:S04]  /*1a080*/  IADD3 R72, P1, R76, R171, RZ ;  /* 0x000000ab4c487210 */ /* 0x010fc80007f3e0ff */
[----:B------:R-:W-:Y:S01]  /*1a090*/  LEA.HI.X.SX32 R73, R76, R174, 0x1, P1 ;  /* 0x000000ae4c497211 */ /* 0x000fe200008f0eff */
[----:B-1----:R-:W-:Y:S02]  /*1a0a0*/  IMAD R75, R80, 0x2, R77 ;  /* 0x00000002504b7824 */ /* 0x002fe400078e024d */
[----:B------:R-:W1:Y:S02]  /*1a0b0*/  LDC R80, c[0x0][0x248] ;  /* 0x00009200ff507b82 */ /* 0x000e640000000800 */
[----:B------:R4:W-:Y:S01]  /*1a0c0*/  @P6 STG.E.U8 desc[UR16][R72.64], R79 ;  /* 0x0000004f48006986 */ /* 0x0009e2000c101110 */
[----:B---3--:R-:W-:Y:S01]  /*1a0d0*/  IMAD R76, R82, 0x2, R75 ;  /* 0x00000002524c7824 */ /* 0x008fe200078e024b */
[----:B----4-:R-:W-:-:S04]  /*1a0e0*/  IADD3 R72, P6, R77, R171, RZ ;  /* 0x000000ab4d487210 */ /* 0x010fc80007fde0ff */
[-C--:B------:R-:W-:Y:S02]  /*1a0f0*/  LEA.HI.X.SX32 R73, R77, R174.reuse, 0x1, P6 ;  /* 0x000000ae4d497211 */ /* 0x080fe400030f0eff */
[----:B------:R-:W-:Y:S01]  /*1a100*/  IADD3 R74, P6, R75, R171, RZ ;  /* 0x000000ab4b4a7210 */ /* 0x000fe20007fde0ff */
[----:B------:R-:W-:Y:S02]  /*1a110*/  IMAD R77, R85, 0x2, R76 ;  /* 0x00000002554d7824 */ /* 0x000fe400078e024c */
[----:B------:R3:W-:Y:S01]  /*1a120*/  @P5 STG.E.U8 desc[UR16][R72.64], R83 ;  /* 0x0000005348005986 */ /* 0x0007e2000c101110 */
[----:B------:R-:W-:Y:S02]  /*1a130*/  LEA.HI.X.SX32 R75, R75, R174, 0x1, P6 ;  /* 0x000000ae4b4b7211 */ /* 0x000fe400030f0eff */
[----:B------:R-:W-:-:S03]  /*1a140*/  PRMT R79, R70, 0x7772, RZ ;  /* 0x00007772464f7816 */ /* 0x000fc600000000ff */
[----:B------:R4:W-:Y:S01]  /*1a150*/  @P2 STG.E.U8 desc[UR16][R74.64], R81 ;  /* 0x000000514a002986 */ /* 0x0009e2000c101110 */
[----:B---3--:R-:W-:-:S04]  /*1a160*/  IADD3 R72, P6, R76, R171, RZ ;  /* 0x000000ab4c487210 */ /* 0x008fc80007fde0ff */
[-C--:B------:R-:W-:Y:S01]  /*1a170*/  LEA.HI.X.SX32 R73, R76, R174.reuse, 0x1, P6 ;  /* 0x000000ae4c497211 */ /* 0x080fe200030f0eff */
[----:B0-----:R-:W-:Y:S01]  /*1a180*/  IMAD R76, R78, 0x2, R77 ;  /* 0x000000024e4c7824 */ /* 0x001fe200078e024d */
[-C--:B----4-:R-:W-:Y:S01]  /*1a190*/  IADD3 R74, P6, R77, R171.reuse, RZ ;  /* 0x000000ab4d4a7210 */ /* 0x090fe20007fde0ff */
[----:B------:R-:W0:Y:S01]  /*1a1a0*/  LDC R78, c[0x0][0x248] ;  /* 0x00009200ff4e7b82 */ /* 0x000e220000000800 */
[----:B------:R-:W-:Y:S01]  /*1a1b0*/  ISETP.LT.AND P1, PT, R133, UR4, !P0 ;  /* 0x0000000485007c0c */ /* 0x000fe2000c721270 */
[----:B------:R3:W-:Y:S01]  /*1a1c0*/  @P4 STG.E.U8 desc[UR16][R72.64], R79 ;  /* 0x0000004f48004986 */ /* 0x0007e2000c101110 */
[----:B------:R-:W-:Y:S01]  /*1a1d0*/  LEA.HI.X.SX32 R75, R77, R174, 0x1, P6 ;  /* 0x000000ae4d4b7211 */ /* 0x000fe200030f0eff */
[----:B--2---:R-:W-:Y:S01]  /*1a1e0*/  IMAD R77, R87, 0x2, R76 ;  /* 0x00000002574d7824 */ /* 0x004fe200078e024c */
[----:B------:R-:W-:Y:S01]  /*1a1f0*/  PRMT R83, R71, 0x7772, RZ ;  /* 0x0000777247537816 */ /* 0x000fe200000000ff */
[----:B------:R-:W-:Y:S01]  /*1a200*/  ULDC UR4, c[0x0][0x22c] ;  /* 0x00008b0000047ab9 */ /* 0x000fe20000000800 */
[----:B------:R-:W-:Y:S01]  /*1a210*/  ISETP.LT.AND P3, PT, R131, UR5, !P0 ;  /* 0x0000000583007c0c */ /* 0x000fe2000c761270 */
[----:B------:R-:W-:Y:S01]  /*1a220*/  ULDC UR5, c[0x0][0x22c] ;  /* 0x00008b0000057ab9 */ /* 0x000fe20000000800 */
[----:B---3--:R-:W-:-:S04]  /*1a230*/  IADD3 R72, P6, R76, R171, RZ ;  /* 0x000000ab4c487210 */ /* 0x008fc80007fde0ff */
[----:B------:R-:W-:Y:S02]  /*1a240*/  LEA.HI.X.SX32 R73, R76, R174, 0x1, P6 ;  /* 0x000000ae4c497211 */ /* 0x000fe400030f0eff */
[----:B------:R-:W2:Y:S01]  /*1a250*/  LDC R76, c[0x0][0x248] ;  /* 0x00009200ff4c7b82 */ /* 0x000ea20000000800 */
        /* <DEDUP_REMOVED lines=13> */
[----:B-1----:R-:W-:Y:S01]  /*1a330*/  IMAD R77, R80, 0x2, R77 ;  /* 0x00000002504d7824 */ /* 0x002fe200078e024d */
[----:B------:R-:W-:Y:S01]  /*1a340*/  ISETP.LT.AND P1, PT, R128, UR4, !P0 ;  /* 0x0000000480007c0c */ /* 0x000fe2000c721270 */
[----:B------:R-:W-:Y:S01]  /*1a350*/  ULDC UR4, c[0x0][0x248] ;  /* 0x0000920000047ab9 */ /* 0x000fe20000000800 */
[----:B------:R1:W-:Y:S01]  /*1a360*/  @P3 STG.E.U8 desc[UR16][R72.64], R81 ;  /* 0x0000005148003986 */ /* 0x0003e2000c101110 */
[----:B------:R-:W-:Y:S01]  /*1a370*/  ISETP.LT.AND P6, PT, R69, UR5, !P0 ;  /* 0x0000000545007c0c */ /* 0x000fe2000c7c1270 */
[----:B------:R-:W-:Y:S01]  /*1a380*/  ULDC UR5, c[0x0][0x22c] ;  /* 0x00008b0000057ab9 */ /* 0x000fe20000000800 */
[----:B------:R-:W-:Y:S01]  /*1a390*/  IADD3 R68, P3, R77, R171, RZ ;  /* 0x000000ab4d447210 */ /* 0x000fe20007f7e0ff */
[----:B------:R4:W-:Y:S01]  /*1a3a0*/  @P5 STG.E.U8 desc[UR16][R74.64], R79 ;  /* 0x0000004f4a005986 */ /* 0x0009e2000c101110 */
[----:B-1----:R-:W-:-:S02]  /*1a3b0*/  IMAD R72, R69, UR4, RZ ;  /* 0x0000000445487c24 */ /* 0x002fc4000f8e02ff */
[----:B------:R-:W-:Y:S01]  /*1a3c0*/  LEA.HI.X.SX32 R69, R77, R174, 0x1, P3 ;  /* 0x000000ae4d457211 */ /* 0x000fe200018f0eff */
[----:B------:R-:W1:Y:S01]  /*1a3d0*/  LDC R81, c[0x0][0x248] ;  /* 0x00009200ff517b82 */ /* 0x000e620000000800 */
[----:B------:R-:W-:Y:S01]  /*1a3e0*/  PRMT R73, R70, 0x7773, RZ ;  /* 0x0000777346497816 */ /* 0x000fe200000000ff */
[----:B------:R-:W-:Y:S01]  /*1a3f0*/  ULDC UR4, c[0x0][0x22c] ;  /* 0x00008b0000047ab9 */ /* 0x000fe20000000800 */
[----:B------:R-:W-:-:S05]  /*1a400*/  IADD3 R70, P3, R72, R171, RZ ;  /* 0x000000ab48467210 */ /* 0x000fca0007f7e0ff */
[----:B----4-:R-:W4:Y:S01]  /*1a410*/  LDC R74, c[0x0][0x248] ;  /* 0x00009200ff4a7b82 */ /* 0x010f220000000800 */
[----:B------:R-:W-:Y:S01]  /*1a420*/  PRMT R75, R71, 0x7773, RZ ;  /* 0x00007773474b7816 */ /* 0x000fe200000000ff */
[----:B--2---:R-:W-:Y:S01]  /*1a430*/  IMAD R77, R76, 0x4, R77 ;  /* 0x000000044c4d7824 */ /* 0x004fe200078e024d */
[----:B------:R-:W-:Y:S01]  /*1a440*/  LEA.HI.X.SX32 R71, R72, R174, 0x1, P3 ;  /* 0x000000ae48477211 */ /* 0x000fe200018f0eff */
[----:B------:R2:W-:Y:S02]  /*1a450*/  @P2 STG.E.U8 desc[UR16][R68.64], R73 ;  /* 0x0000004944002986 */ /* 0x0005e4000c101110 */
[----:B0-----:R-:W-:Y:S02]  /*1a460*/  IMAD R72, R78, 0x2, R77 ;  /* 0x000000024e487824 */ /* 0x001fe400078e024d */
[----:B------:R-:W0:Y:S01]  /*1a470*/  LDC R76, c[0x0][0x248] ;  /* 0x00009200ff4c7b82 */ /* 0x000e220000000800 */
[----:B------:R3:W-:Y:S01]  /*1a480*/  @P6 STG.E.U8 desc[UR16][R70.64], R75 ;  /* 0x0000004b46006986 */ /* 0x0007e2000c101110 */
[----:B------:R-:W-:-:S02]  /*1a490*/  PRMT R79, R64, 0x7770, RZ ;  /* 0x00007770404f7816 */ /* 0x000fc400000000ff */
[-C--:B--2---:R-:W-:Y:S01]  /*1a4a0*/  IADD3 R68, P6, R77, R171.reuse, RZ ;  /* 0x000000ab4d447210 */ /* 0x084fe20007fde0ff */
[----:B---3--:R-:W-:Y:S01]  /*1a4b0*/  IMAD R73, R83, 0x2, R72 ;  /* 0x0000000253497824 */ /* 0x008fe200078e0248 */
[----:B------:R-:W-:Y:S02]  /*1a4c0*/  ISETP.LT.AND P5, PT, R125, UR6, !P0 ;  /* 0x000000067d007c0c */ /* 0x000fe4000c7a1270 */
[----:B------:R-:W2:Y:S01]  /*1a4d0*/  LDC R83, c[0x0][0x248] ;  /* 0x00009200ff537b82 */ /* 0x000ea20000000800 */
        /* <DEDUP_REMOVED lines=17> */
[----:B-1----:R-:W-:Y:S01]  /*1a5f0*/  IMAD R73, R81, 0x2, R72 ;  /* 0x0000000251497824 */ /* 0x002fe200078e0248 */
[CC--:B0-----:R-:W-:Y:S02]  /*1a600*/  IADD3 R70, P6, R72.reuse, R171.reuse, RZ ;  /* 0x000000ab48467210 */ /* 0x0c1fe40007fde0ff */
        /* <DEDUP_REMOVED lines=9> */
[----:B0-----:R-:W-:-:S02]  /*1a6a0*/  IADD3 R68, P6, R73, R171, RZ ;  /* 0x000000ab49447210 */ /* 0x001fc40007fde0ff */
[----:B------:R-:W-:-:S05]  /*1a6b0*/  ISETP.LT.AND P1, PT, R120, UR4, !P0 ;  /* 0x0000000478007c0c */ /* 0x000fca000c721270 */
[----:B------:R-:W0:Y:S01]  /*1a6c0*/  LDC R76, c[0x0][0x248] ;  /* 0x00009200ff4c7b82 */ /* 0x000e220000000800 */
[-C--:B------:R-:W-:Y:S01]  /*1a6d0*/  LEA.HI.X.SX32 R69, R73, R174.reuse, 0x1, P6 ;  /* 0x000000ae49457211 */ /* 0x080fe200030f0eff */
[----:B--2---:R-:W-:Y:S01]  /*1a6e0*/  IMAD R73, R83, 0x2, R72 ;  /* 0x0000000253497824 */ /* 0x004fe200078e0248 */
[CC--:B-1----:R-:W-:Y:S01]  /*1a6f0*/  IADD3 R70, P2, R72.reuse, R171.reuse, RZ ;  /* 0x000000ab48467210 */ /* 0x0c2fe20007f5e0ff */
        /* <DEDUP_REMOVED lines=11> */
[----:B-1----:R-:W-:-:S02]  /*1a7b0*/  IADD3 R68, P3, R73, R171, RZ ;  /* 0x000000ab49447210 */ /* 0x002fc40007f7e0ff */
[C---:B------:R-:W-:Y:S01]  /*1a7c0*/  ISETP.LT.AND P6, PT, R72.reuse, UR5, !P0 ;  /* 0x0000000548007c0c */ /* 0x040fe2000c7c1270 */
[----:B------:R-:W-:Y:S01]  /*1a7d0*/  IMAD R72, R72, UR4, RZ ;  /* 0x0000000448487c24 */ /* 0x000fe2000f8e02ff */
[----:B------:R-:W-:Y:S02]  /*1a7e0*/  LEA.HI.X.SX32 R69, R73, R174, 0x1, P3 ;  /* 0x000000ae49457211 */ /* 0x000fe400018f0eff */
[----:B----4-:R-:W-:Y:S01]  /*1a7f0*/  PRMT R71, R66, 0x7771, RZ ;  /* 0x0000777142477816 */ /* 0x010fe200000000ff */
[----:B------:R-:W-:Y:S01]  /*1a800*/  IMAD R73, R74, 0x4, R73 ;  /* 0x000000044a497824 */ /* 0x000fe200078e0249 */
        /* <DEDUP_REMOVED lines=11> */
[----:B0-----:R-:W-:Y:S02]  /*1a8c0*/  IMAD R71, R76, 0x2, R73 ;  /* 0x000000024c477824 */ /* 0x001fe400078e0249 */
[----:B------:R-:W0:Y:S02]  /*1a8d0*/  LDC R76, c[0x0][0x248] ;  /* 0x00009200ff4c7b82 */ /* 0x000e240000000800 */
[----:B------:R4:W-:Y:S01]  /*1a8e0*/  @P6 STG.E.U8 desc[UR16][R68.64], R75 ;  /* 0x0000004b44006986 */ /* 0x0009e2000c101110 */
[----:B---3--:R-:W-:Y:S01]  /*1a8f0*/  IMAD R72, R78, 0x2, R71 ;  /* 0x000000024e487824 */ /* 0x008fe200078e0247 */
[----:B----4-:R-:W-:-:S04]  /*1a900*/  IADD3 R68, P6, R73, R171, RZ ;  /* 0x000000ab49447210 */ /* 0x010fc80007fde0ff */
[-C--:B------:R-:W-:Y:S02]  /*1a910*/  LEA.HI.X.SX32 R69, R73, R174.reuse, 0x1, P6 ;  /* 0x000000ae49457211 */ /* 0x080fe400030f0eff */
[-C--:B------:R-:W-:Y:S01]  /*1a920*/  IADD3 R70, P6, R71, R171.reuse, RZ ;  /* 0x000000ab47467210 */ /* 0x080fe20007fde0ff */
[----:B------:R-:W-:Y:S02]  /*1a930*/  IMAD R73, R81, 0x2, R72 ;  /* 0x0000000251497824 */ /* 0x000fe400078e0248 */
[----:B------:R3:W-:Y:S01]  /*1a940*/  @P5 STG.E.U8 desc[UR16][R68.64], R79 ;  /* 0x0000004f44005986 */ /* 0x0007e2000c101110 */
[----:B------:R-:W-:Y:S02]  /*1a950*/  LEA.HI.X.SX32 R71, R71, R174, 0x1, P6 ;  /* 0x000000ae47477211 */ /* 0x000fe400030f0eff */
[----:B------:R-:W-:Y:S01]  /*1a960*/  ISETP.LT.AND P1, PT, R119, UR4, !P0 ;  /* 0x0000000477007c0c */ /* 0x000fe2000c721270 */
[----:B------:R-:W-:Y:S01]  /*1a970*/  ULDC UR4, c[0x0][0x22c] ;  /* 0x00008b0000047ab9 */ /* 0x000fe20000000800 */
[----:B------:R-:W-:Y:S01]  /*1a980*/  PRMT R75, R66, 0x7772, RZ ;  /* 0x00007772424b7816 */ /* 0x000fe200000000ff */
[----:B------:R4:W-:Y:S01]  /*1a990*/  @P2 STG.E.U8 desc[UR16][R70.64], R77 ;  /* 0x0000004d46002986 */ /* 0x0009e2000c101110 */
[----:B---3--:R-:W-:-:S04]  /*1a9a0*/  IADD3 R68, P6, R72, R171, RZ ;  /* 0x000000ab48447210 */ /* 0x008fc80007fde0ff */
[-C--:B------:R-:W-:Y:S01]  /*1a9b0*/  LEA.HI.X.SX32 R69, R72, R174.reuse, 0x1, P6 ;  /* 0x000000ae48457211 */ /* 0x080fe200030f0eff */
[----:B-1----:R-:W-:Y:S01]  /*1a9c0*/  IMAD R72, R74, 0x2, R73 ;  /* 0x000000024a487824 */ /* 0x002fe200078e0249 */
[C---:B----4-:R-:W-:Y:S01]  /*1a9d0*/  IADD3 R70, P6, R73.reuse, R171, RZ ;  /* 0x000000ab49467210 */ /* 0x050fe20007fde0ff */
[----:B------:R-:W1:Y:S02]  /*1a9e0*/  LDC R74, c[0x0][0x248] ;  /* 0x00009200ff4a7b82 */ /* 0x000e640000000800 */
[----:B------:R3:W-:Y:S01]  /*1a9f0*/  @P4 STG.E.U8 desc[UR16][R68.64], R75 ;  /* 0x0000004b44004986 */ /* 0x0007e2000c101110 */
[----:B------:R-:W-:Y:S01]  /*1aa00*/  LEA.HI.X.SX32 R71, R73, R174, 0x1, P6 ;  /* 0x000000ae49477211 */ /* 0x000fe200030f0eff */
[----:B--2---:R-:W-:Y:S01]  /*1aa10*/  IMAD R73, R83, 0x2, R72 ;  /* 0x0000000253497824 */ /* 0x004fe200078e0248 */
[----:B------:R-:W-:Y:S02]  /*1aa20*/  PRMT R79, R67, 0x7772, RZ ;  /* 0x00007772434f7816 */ /* 0x000fe400000000ff */
[----:B------:R-:W-:Y:S01]  /*1aa30*/  ISETP.LT.AND P3, PT, R117, UR5, !P0 ;  /* 0x0000000575007c0c */ /* 0x000fe2000c761270 */
[----:B------:R-:W-:Y:S01]  /*1aa40*/  ULDC UR5, c[0x0][0x22c] ;  /* 0x00008b0000057ab9 */ /* 0x000fe20000000800 */
[----:B------:R-:W-:-:S02]  /*1aa50*/  ISETP.LT.AND P5, PT, R115, UR4, !P0 ;  /* 0x0000000473007c0c */ /* 0x000fc4000c7a1270 */
[-C--:B---3--:R-:W-:Y:S01]  /*1aa60*/  IADD3 R68, P6, R72, R171.reuse, RZ ;  /* 0x000000ab48447210 */ /* 0x088fe20007fde0ff */
[----:B------:R2:W-:Y:S01]  /*1aa70*/  @P1 STG.E.U8 desc[UR16][R70.64], R79 ;  /* 0x0000004f46001986 */ /* 0x0005e2000c101110 */
[----:B------:R-:W-:Y:S01]  /*1aa80*/  PRMT R77, R64, 0x7773, RZ ;  /* 0x00007773404d7816 */ /* 0x000fe200000000ff */
[----:B------:R-:W-:Y:S01]  /*1aa90*/  ULDC UR4, c[0x0][0x22c] ;  /* 0x00008b0000047ab9 */ /* 0x000fe20000000800 */
[----:B------:R-:W-:Y:S02]  /*1aaa0*/  LEA.HI.X.SX32 R69, R72, R174, 0x1, P6 ;  /* 0x000000ae48457211 */ /* 0x000fe400030f0eff */
[----:B------:R-:W3:Y:S01]  /*1aab0*/  LDC R72, c[0x0][0x248] ;  /* 0x00009200ff487b82 */ /* 0x000ee20000000800 */
[----:B------:R-:W-:Y:S02]  /*1aac0*/  PRMT R75, R65, 0x7773, RZ ;  /* 0x00007773414b7816 */ /* 0x000fe400000000ff */
[----:B--2---:R-:W-:-:S05]  /*1aad0*/  IADD3 R70, P1, R73, R171, RZ ;  /* 0x000000ab49467210 */ /* 0x004fca0007f3e0ff */
[----:B------:R-:W2:Y:S01]  /*1aae0*/  LDC R79, c[0x0][0x248] ;  /* 0x00009200ff4f7b82 */ /* 0x000ea20000000800 */
[----:B------:R-:W-:Y:S01]  /*1aaf0*/  ISETP.LT.AND P2, PT, R113, UR4, !P0 ;  /* 0x0000000471007c0c */ /* 0x000fe2000c741270 */
[----:B------:R-:W-:Y:S01]  /*1ab00*/  ULDC UR4, c[0x0][0x22c] ;  /* 0x00008b0000047ab9 */ /* 0x000fe20000000800 */
[----:B------:R-:W-:Y:S01]  /*1ab10*/  LEA.HI.X.SX32 R71, R73, R174, 0x1, P1 ;  /* 0x000000ae49477211 */ /* 0x000fe200008f0eff */
[----:B0-----:R-:W-:Y:S01]  /*1ab20*/  IMAD R73, R76, 0x2, R73 ;  /* 0x000000024c497824 */ /* 0x001fe200078e0249 */
[----:B------:R0:W-:Y:S03]  /*1ab30*/  @P3 STG.E.U8 desc[UR16][R68.64], R77 ;  /* 0x0000004d44003986 */ /* 0x0001e6000c101110 */
[----:B------:R-:W4:Y:S01]  /*1ab40*/  LDC R76, c[0x0][0x248] ;  /* 0x00009200ff4c7b82 */ /* 0x000f220000000800 */
[----:B------:R-:W-:Y:S01]  /*1ab50*/  ISETP.LT.AND P4, PT, R112, UR4, !P0 ;  /* 0x0000000470007c0c */ /* 0x000fe2000c781270 */
[----:B------:R1:W-:Y:S01]  /*1ab60*/  @P5 STG.E.U8 desc[UR16][R70.64], R75 ;  /* 0x0000004b46005986 */ /* 0x0003e2000c101110 */
[----:B------:R-:W-:Y:S01]  /*1ab70*/  ULDC UR4, c[0x0][0x22c] ;  /* 0x00008b0000047ab9 */ /* 0x000fe20000000800 */
[----:B------:R-:W-:Y:S01]  /*1ab80*/  VIADD R65, R0, 0xbe ;  /* 0x000000be00417836 */ /* 0x000fe20000000000 */
[----:B------:R-:W-:Y:S01]  /*1ab90*/  ISETP.LT.AND P1, PT, R114, UR4, !P0 ;  /* 0x0000000472007c0c */ /* 0x000fe2000c721270 */
[----:B------:R-:W-:Y:S01]  /*1aba0*/  ULDC UR4, c[0x0][0x248] ;  /* 0x0000920000047ab9 */ /* 0x000fe20000000800 */
[----:B------:R-:W-:Y:S01]  /*1abb0*/  IADD3 R64, P3, R73, R171, RZ ;  /* 0x000000ab49407210 */ /* 0x000fe20007f7e0ff */
[C---:B0-----:R-:W-:Y:S01]  /*1abc0*/  IMAD R68, R65.reuse, UR4, RZ ;  /* 0x0000000441447c24 */ /* 0x041fe2000f8e02ff */
[----:B------:R-:W0:Y:S01]  /*1abd0*/  LDC R77, c[0x0][0x248] ;  /* 0x00009200ff4d7b82 */ /* 0x000e220000000800 */
[----:B------:R-:W-:Y:S01]  /*1abe0*/  ISETP.LT.AND P6, PT, R65, UR5, !P0 ;  /* 0x0000000541007c0c */ /* 0x000fe2000c7c1270 */
[----:B------:R-:W-:-:S06]  /*1abf0*/  ULDC UR5, c[0x0][0x22c] ;  /* 0x00008b0000057ab9 */ /* 0x000fcc0000000800 */
[----:B-1----:R-:W1:Y:S01]  /*1ac00*/  LDC R75, c[0x0][0x248] ;  /* 0x00009200ff4b7b82 */ /* 0x002e620000000800 */
[-C--:B------:R-:W-:Y:S02]  /*1ac10*/  LEA.HI.X.SX32 R65, R73, R174.reuse, 0x1, P3 ;  /* 0x000000ae49417211 */ /* 0x080fe400018f0eff */
[----:B------:R-:W-:Y:S01]  /*1ac20*/  PRMT R71, R66, 0x7773, RZ ;  /* 0x0000777342477816 */ /* 0x000fe200000000ff */
[----:B------:R-:W-:Y:S01]  /*1ac30*/  ULDC UR4, c[0x0][0x22c] ;  /* 0x00008b0000047ab9 */ /* 0x000fe20000000800 */
[-C--:B------:R-:W-:Y:S01]  /*1ac40*/  IADD3 R66, P3, R68, R171.reuse, RZ ;  /* 0x000000ab44427210 */ /* 0x080fe20007f7e0ff */
[----:B---3--:R-:W-:Y:S01]  /*1ac50*/  IMAD R73, R72, 0x4, R73 ;  /* 0x0000000448497824 */ /* 0x008fe200078e0249 */
[----:B------:R-:W-:Y:S02]  /*1ac60*/  PRMT R69, R67, 0x7773, RZ ;  /* 0x0000777343457816 */ /* 0x000fe400000000ff */
[-C--:B------:R-:W-:Y:S02]  /*1ac70*/  LEA.HI.X.SX32 R67, R68, R174.reuse, 0x1, P3 ;  /* 0x000000ae44437211 */ /* 0x080fe400018f0eff */
[----:B------:R-:W-:Y:S01]  /*1ac80*/  ISETP.LT.AND P3, PT, R45, UR5, !P0 ;  /* 0x000000052d007c0c */ /* 0x000fe2000c761270 */
[----:B------:R-:W-:Y:S01]  /*1ac90*/  IMAD R45, R74, 0x2, R73 ;  /* 0x000000024a2d7824 */ /* 0x000fe200078e0249 */
[----:B------:R3:W-:Y:S01]  /*1aca0*/  @P2 STG.E.U8 desc[UR16][R64.64], R71 ;  /* 0x0000004740002986 */ /* 0x0007e2000c101110 */
[----:B------:R-:W-:Y:S01]  /*1acb0*/  ISETP.LT.AND P2, PT, R46, UR4, !P0 ;  /* 0x000000042e007c0c */ /* 0x000fe2000c741270 */
[----:B------:R-:W-:Y:S01]  /*1acc0*/  ULDC UR4, c[0x0][0x22c] ;  /* 0x00008b0000047ab9 */ /* 0x000fe20000000800 */
[----:B----4-:R-:W-:Y:S01]  /*1acd0*/  IMAD R68, R76, 0x2, R45 ;  /* 0x000000024c447824 */ /* 0x010fe200078e022d */
[----:B------:R1:W-:Y:S01]  /*1ace0*/  @P6 STG.E.U8 desc[UR16][R66.64], R69 ;  /* 0x0000004542006986 */ /* 0x0003e2000c101110 */
[----:B------:R-:W-:Y:S01]  /*1acf0*/  IADD3 R46, P6, R73, R171, RZ ;  /* 0x000000ab492e7210 */ /* 0x000fe20007fde0ff */
[----:B------:R-:W-:Y:S01]  /*1ad00*/  ULDC UR5, c[0x0][0x22c] ;  /* 0x00008b0000057ab9 */ /* 0x000fe20000000800 */
[----:B------:R-:W-:Y:S01]  /*1ad10*/  ISETP.LT.AND P5, PT, R47, UR6, !P0 ;  /* 0x000000062f007c0c */ /* 0x000fe2000c7a1270 */
[----:B------:R-:W-:Y:S01]  /*1ad20*/  ULDC UR6, c[0x0][0x22c] ;  /* 0x00008b0000067ab9 */ /* 0x000fe20000000800 */
[----:B------:R-:W-:-:S02]  /*1ad30*/  LEA.HI.X.SX32 R47, R73, R174, 0x1, P6 ;  /* 0x000000ae492f7211 */ /* 0x000fc400030f0eff */
[----:B------:R-:W-:Y:S02]  /*1ad40*/  PRMT R73, R60, 0x7770, RZ ;  /* 0x000077703c497816 */ /* 0x000fe400000000ff */
[----:B---3--:R-:W-:Y:S01]  /*1ad50*/  IADD3 R64, P6, R45, R171, RZ ;  /* 0x000000ab2d407210 */ /* 0x008fe20007fde0ff */
[----:B-1----:R-:W-:Y:S02]  /*1ad60*/  IMAD R66, R75, 0x2, R68 ;  /* 0x000000024b427824 */ /* 0x002fe400078e0244 */
[----:B------:R-:W1:Y:S01]  /*1ad70*/  LDC R75, c[0x0][0x248] ;  /* 0x00009200ff4b7b82 */ /* 0x000e620000000800 */
[----:B------:R3:W-:Y:S01]  /*1ad80*/  @P4 STG.E.U8 desc[UR16][R46.64], R73 ;  /* 0x000000492e004986 */ /* 0x0007e2000c101110 */
[----:B------:R-:W-:Y:S02]  /*1ad90*/  LEA.HI.X.SX32 R65, R45, R174, 0x1, P6 ;  /* 0x000000ae2d417211 */ /* 0x000fe400030f0eff */
[----:B------:R-:W-:Y:S01]  /*1ada0*/  ISETP.LT.AND P4, PT, R44, UR4, !P0 ;  /* 0x000000042c007c0c */ /* 0x000fe2000c781270 */
[----:B------:R-:W-:Y:S01]  /*1adb0*/  ULDC UR4, c[0x0][0x22c] ;  /* 0x00008b0000047ab9 */ /* 0x000fe20000000800 */
[----:B------:R-:W-:-:S02]  /*1adc0*/  PRMT R71, R61, 0x7770, RZ ;  /* 0x000077703d477816 */ /* 0x000fc400000000ff */
[-C--:B------:R-:W-:Y:S02]  /*1add0*/  IADD3 R44, P6, R68, R171.reuse, RZ ;  /* 0x000000ab442c7210 */ /* 0x080fe40007fde0ff */
[----:B------:R-:W-:Y:S01]  /*1ade0*/  PRMT R67, R62, 0x7770, RZ ;  /* 0x000077703e437816 */ /* 0x000fe200000000ff */
[----:B------:R4:W-:Y:S01]  /*1adf0*/  @P1 STG.E.U8 desc[UR16][R64.64], R71 ;  /* 0x0000004740001986 */ /* 0x0009e2000c101110 */
[----:B------:R-:W-:Y:S02]  /*1ae00*/  LEA.HI.X.SX32 R45, R68, R174, 0x1, P6 ;  /* 0x000000ae442d7211 */ /* 0x000fe400030f0eff */
[----:B------:R-:W-:Y:S01]  /*1ae10*/  ISETP.LT.AND P1, PT, R42, UR4, !P0 ;  /* 0x000000042a007c0c */ /* 0x000fe2000c721270 */
[----:B0-----:R-:W-:Y:S01]  /*1ae20*/  IMAD R42, R77, 0x2, R66 ;  /* 0x000000024d2a7824 */ /* 0x001fe200078e0242 */
[----:B---3--:R-:W-:Y:S01]  /*1ae30*/  IADD3 R46, P6, R66, R171, RZ ;  /* 0x000000ab422e7210 */ /* 0x008fe20007fde0ff */
[----:B------:R-:W-:Y:S01]  /*1ae40*/  ULDC UR4, c[0x0][0x22c] ;  /* 0x00008b0000047ab9 */ /* 0x000fe20000000800 */
[----:B------:R0:W-:Y:S01]  /*1ae50*/  @P5 STG.E.U8 desc[UR16][R44.64], R67 ;  /* 0x000000432c005986 */ /* 0x0001e2000c101110 */
[----:B------:R-:W-:-:S02]  /*1ae60*/  PRMT R69, R63, 0x7770, RZ ;  /* 0x000077703f457816 */ /* 0x000fc400000000ff */
[----:B------:R-:W-:Y:S02]  /*1ae70*/  LEA.HI.X.SX32 R47, R66, R174, 0x1, P6 ;  /* 0x000000ae422f7211 */ /* 0x000fe400030f0eff */
[----:B------:R-:W-:Y:S01]  /*1ae80*/  ISETP.LT.AND P5, PT, R38, UR4, !P0 ;  /* 0x0000000426007c0c */ /* 0x000fe2000c7a1270 */
[----:B--2---:R-:W-:Y:S01]  /*1ae90*/  IMAD R38, R79, 0x2, R42 ;  /* 0x000000024f267824 */ /* 0x004fe200078e022a */
[----:B----4-:R-:W2:Y:S01]  /*1aea0*/  LDC R71, c[0x0][0x248] ;  /* 0x00009200ff477b82 */ /* 0x010ea20000000800 */
[----:B------:R3:W-:Y:S01]  /*1aeb0*/  @P2 STG.E.U8 desc[UR16][R46.64], R69 ;  /* 0x000000452e002986 */ /* 0x0007e2000c101110 */
[----:B------:R-:W-:Y:S01]  /*1aec0*/  ULDC UR4, c[0x0][0x22c] ;  /* 0x00008b0000047ab9 */ /* 0x000fe20000000800 */
[----:B0-----:R-:W-:Y:S01]  /*1aed0*/  IADD3 R44, P6, R42, R171, RZ ;  /* 0x000000ab2a2c7210 */ /* 0x001fe20007fde0ff */
[----:B-1----:R-:W-:Y:S01]  /*1aee0*/  IMAD R64, R75, 0x2, R38 ;  /* 0x000000024b407824 */ /* 0x002fe200078e0226 */
[----:B------:R-:W-:-:S03]  /*1aef0*/  PRMT R67, R60, 0x7771, RZ ;  /* 0x000077713c437816 */ /* 0x000fc600000000ff */
[----:B------:R-:W0:Y:S01]  /*1af00*/  LDC R66, c[0x0][0x248] ;  /* 0x00009200ff427b82 */ /* 0x000e220000000800 */
[----:B------:R-:W-:Y:S02]  /*1af10*/  LEA.HI.X.SX32 R45, R42, R174, 0x1, P6 ;  /* 0x000000ae2a2d7211 */ /* 0x000fe400030f0eff */
[----:B---3--:R-:W-:-:S03]  /*1af20*/  IADD3 R46, P2, R38, R171, RZ ;  /* 0x000000ab262e7210 */ /* 0x008fc60007f5e0ff */
[----:B------:R1:W-:Y:S02]  /*1af30*/  @P3 STG.E.U8 desc[UR16][R44.64], R67 ;  /* 0x000000432c003986 */ /* 0x0003e4000c101110 */
[----:B------:R-:W3:Y:S01]  /*1af40*/  LDC R69, c[0x0][0x248] ;  /* 0x00009200ff457b82 */ /* 0x000ee20000000800 */
[-C--:B------:R-:W-:Y:S01]  /*1af50*/  LEA.HI.X.SX32 R47, R38, R174.reuse, 0x1, P2 ;  /* 0x000000ae262f7211 */ /* 0x080fe200010f0eff */
[----:B------:R-:W-:Y:S01]  /*1af60*/  VIADD R38, R0, 0xce ;  /* 0x000000ce00267836 */ /* 0x000fe20000000000 */
[----:B------:R-:W-:Y:S02]  /*1af70*/  IADD3 R42, P3, R64, R171, RZ ;  /* 0x000000ab402a7210 */ /* 0x000fe40007f7e0ff */
[----:B------:R-:W-:Y:S01]  /*1af80*/  ISETP.LT.AND P2, PT, R43, UR4, !P0 ;  /* 0x000000042b007c0c */ /* 0x000fe2000c741270 */
[----:B------:R-:W-:Y:S01]  /*1af90*/  ULDC UR4, c[0x0][0x248] ;  /* 0x0000920000047ab9 */ /* 0x000fe20000000800 */
[----:B------:R-:W-:Y:S01]  /*1afa0*/  PRMT R65, R61, 0x7771, RZ ;  /* 0x000077713d417816 */ /* 0x000fe200000000ff */
[----:B-1----:R-:W1:Y:S01]  /*1afb0*/  LDC R44, c[0x0][0x248] ;  /* 0x00009200ff2c7b82 */ /* 0x002e620000000800 */
[C---:B------:R-:W-:Y:S01]  /*1afc0*/  ISETP.LT.AND P6, PT, R38.reuse, UR5, !P0 ;  /* 0x0000000526007c0c */ /* 0x040fe2000c7c1270 */
[----:B------:R-:W-:Y:S01]  /*1afd0*/  IMAD R38, R38, UR4, RZ ;  /* 0x0000000426267c24 */ /* 0x000fe2000f8e02ff */
[----:B------:R-:W-:-:S02]  /*1afe0*/  LEA.HI.X.SX32 R43, R64, R174, 0x1, P3 ;  /* 0x000000ae402b7211 */ /* 0x000fc400018f0eff */
[----:B------:R-:W-:Y:S01]  /*1aff0*/  PRMT R45, R62, 0x7771, RZ ;  /* 0x000077713e2d7816 */ /* 0x000fe200000000ff */
[----:B------:R4:W-:Y:S01]  /*1b000*/  @P4 STG.E.U8 desc[UR16][R46.64], R65 ;  /* 0x000000412e004986 */ /* 0x0009e2000c101110 */
[----:B------:R-:W-:Y:S01]  /*1b010*/  ULDC UR4, c[0x0][0x22c] ;  /* 0x00008b0000047ab9 */ /* 0x000fe20000000800 */
[----:B------:R-:W0:Y:S01]  /*1b020*/  LDC R67, c[0x0][0x248] ;  /* 0x00009200ff437b82 */ /* 0x000e220000000800 */
[----:B------:R-:W-:Y:S01]  /*1b030*/  ULDC UR5, c[0x0][0x22c] ;  /* 0x00008b0000057ab9 */ /* 0x000fe20000000800 */
[----:B------:R4:W-:Y:S01]  /*1b040*/  @P1 STG.E.U8 desc[UR16][R42.64], R45 ;  /* 0x0000002d2a001986 */ /* 0x0009e2000c101110 */
[----:B--2---:R-:W-:Y:S01]  /*1b050*/  IMAD R64, R71, 0x4, R64 ;  /* 0x0000000447407824 */ /* 0x004fe200078e0240 */
[----:B----4-:R-:W-:-:S04]  /*1b060*/  PRMT R65, R63, 0x7771, RZ ;  /* 0x000077713f417816 */ /* 0x010fc800000000ff */
[----:B------:R-:W2:Y:S01]  /*1b070*/  LDC R46, c[0x0][0x248] ;  /* 0x00009200ff2e7b82 */ /* 0x000ea20000000800 */
[----:B------:R-:W-:-:S04]  /*1b080*/  IADD3 R42, P1, R38, R171, RZ ;  /* 0x000000ab262a7210 */ /* 0x000fc80007f3e0ff */
[-C--:B------:R-:W-:Y:S02]  /*1b090*/  LEA.HI.X.SX32 R43, R38, R174.reuse, 0x1, P1 ;  /* 0x000000ae262b7211 */ /* 0x080fe400008f0eff */
[----:B------:R-:W-:Y:S01]  /*1b0a0*/  ISETP.LT.AND P1, PT, R41, UR4, !P0 ;  /* 0x0000000429007c0c */ /* 0x000fe2000c721270 */
[----:B---3--:R-:W-:Y:S01]  /*1b0b0*/  IMAD R41, R69, 0x2, R64 ;  /* 0x0000000245297824 */ /* 0x008fe200078e0240 */
[----:B------:R-:W-:Y:S01]  /*1b0c0*/  ISETP.LT.AND P3, PT, R39, UR5, !P0 ;  /* 0x0000000527007c0c */ /* 0x000fe2000c761270 */
[----:B------:R3:W-:Y:S01]  /*1b0d0*/  @P6 STG.E.U8 desc[UR16][R42.64], R65 ;  /* 0x000000412a006986 */ /* 0x0007e2000c101110 */
[-C--:B------:R-:W-:Y:S02]  /*1b0e0*/  IADD3 R38, P6, R64, R171.reuse, RZ ;  /* 0x000000ab40267210 */ /* 0x080fe40007fde0ff */
[----:B------:R-:W-:Y:S01]  /*1b0f0*/  PRMT R47, R60, 0x7772, RZ ;  /* 0x000077723c2f7816 */ /* 0x000fe200000000ff */
[----:B-1----:R-:W-:Y:S01]  /*1b100*/  IMAD R44, R44, 0x2, R41 ;  /* 0x000000022c2c7824 */ /* 0x002fe200078e0229 */
[-C--:B------:R-:W-:Y:S01]  /*1b110*/  LEA.HI.X.SX32 R39, R64, R174.reuse, 0x1, P6 ;  /* 0x000000ae40277211 */ /* 0x080fe200030f0eff */
[----:B------:R-:W-:Y:S01]  /*1b120*/  ULDC UR4, c[0x0][0x22c] ;  /* 0x00008b0000047ab9 */ /* 0x000fe20000000800 */
[----:B------:R-:W-:Y:S01]  /*1b130*/  ISETP.LT.AND P4, PT, R40, UR6, !P0 ;  /* 0x0000000628007c0c */ /* 0x000fe2000c781270 */
[----:B------:R-:W-:Y:S01]  /*1b140*/  ULDC UR5, c[0x0][0x22c] ;  /* 0x00008b0000057ab9 */ /* 0x000fe20000000800 */
[----:B------:R-:W-:Y:S01]  /*1b150*/  IADD3 R40, P6, R41, R171, RZ ;  /* 0x000000ab29287210 */ /* 0x000fe20007fde0ff */
[----:B---3--:R-:W1:Y:S01]  /*1b160*/  LDC R42, c[0x0][0x248] ;  /* 0x00009200ff2a7b82 */ /* 0x008e620000000800 */
[----:B------:R3:W-:Y:S01]  /*1b170*/  @P5 STG.E.U8 desc[UR16][R38.64], R47 ;  /* 0x0000002f26005986 */ /* 0x0007e2000c101110 */
[----:B------:R-:W-:Y:S01]  /*1b180*/  PRMT R45, R61, 0x7772, RZ ;  /* 0x000077723d2d7816 */ /* 0x000fe200000000ff */
[----:B------:R-:W-:Y:S01]  /*1b190*/  ULDC UR6, c[0x0][0x22c] ;  /* 0x00008b0000067ab9 */ /* 0x000fe20000000800 */
[----:B------:R-:W-:-:S02]  /*1b1a0*/  LEA.HI.X.SX32 R41, R41, R174, 0x1, P6 ;  /* 0x000000ae29297211 */ /* 0x000fc400030f0eff */
[----:B------:R-:W-:Y:S01]  /*1b1b0*/  ISETP.LT.AND P5, PT, R37, UR4, !P0 ;  /* 0x0000000425007c0c */ /* 0x000fe2000c7a1270 */
[----:B0-----:R-:W-:Y:S01]  /*1b1c0*/  IMAD R37, R67, 0x2, R44 ;  /* 0x0000000243257824 */ /* 0x001fe200078e022c */
[----:B------:R-:W-:Y:S01]  /*1b1d0*/  ULDC UR4, c[0x0][0x22c] ;  /* 0x00008b0000047ab9 */ /* 0x000fe20000000800 */
[----:B------:R0:W-:Y:S01]  /*1b1e0*/  @P2 STG.E.U8 desc[UR16][R40.64], R45 ;  /* 0x0000002d28002986 */ /* 0x0001e2000c101110 */
[----:B---3--:R-:W-:Y:S01]  /*1b1f0*/  IADD3 R38, P6, R44, R171, RZ ;  /* 0x000000ab2c267210 */ /* 0x008fe20007fde0ff */
[----:B------:R-:W3:Y:S01]  /*1b200*/  LDC R47, c[0x0][0x248] ;  /* 0x00009200ff2f7b82 */ /* 0x000ee20000000800 */
[----:B------:R-:W-:Y:S02]  /*1b210*/  PRMT R43, R62, 0x7772, RZ ;  /* 0x000077723e2b7816 */ /* 0x000fe400000000ff */
[----:B------:R-:W-:Y:S02]  /*1b220*/  LEA.HI.X.SX32 R39, R44, R174, 0x1, P6 ;  /* 0x000000ae2c277211 */ /* 0x000fe400030f0eff */
[----:B------:R-:W-:-:S02]  /*1b230*/  ISETP.LT.AND P2, PT, R35, UR4, !P0 ;  /* 0x0000000423007c0c */ /* 0x000fc4000c741270 */
[-C--:B0-----:R-:W-:Y:S01]  /*1b240*/  IADD3 R40, P6, R37, R171.reuse, RZ ;  /* 0x000000ab25287210 */ /* 0x081fe20007fde0ff */
[----:B--2---:R-:W-:Y:S01]  /*1b250*/  IMAD R35, R46, 0x2, R37 ;  /* 0x000000022e237824 */ /* 0x004fe200078e0225 */
[----:B------:R-:W-:Y:S01]  /*1b260*/  PRMT R45, R63, 0x7772, RZ ;  /* 0x000077723f2d7816 */ /* 0x000fe200000000ff */
[----:B------:R-:W-:Y:S01]  /*1b270*/  ULDC UR4, c[0x0][0x22c] ;  /* 0x00008b0000047ab9 */ /* 0x000fe20000000800 */
[----:B------:R-:W-:Y:S01]  /*1b280*/  LEA.HI.X.SX32 R41, R37, R174, 0x1, P6 ;  /* 0x000000ae25297211 */ /* 0x000fe200030f0eff */
[----:B------:R0:W-:Y:S01]  /*1b290*/  @P4 STG.E.U8 desc[UR16][R38.64], R43 ;  /* 0x0000002b26004986 */ /* 0x0001e2000c101110 */
[----:B------:R-:W-:Y:S01]  /*1b2a0*/  ISETP.LT.AND P4, PT, R34, UR4, !P0 ;  /* 0x0000000422007c0c */ /* 0x000fe2000c781270 */
[----:B------:R-:W-:Y:S01]  /*1b2b0*/  IMAD R37, R66, 0x2, R35 ;  /* 0x0000000242257824 */ /* 0x000fe200078e0223 */
[----:B------:R-:W-:Y:S01]  /*1b2c0*/  IADD3 R34, P6, R35, R171, RZ ;  /* 0x000000ab23227210 */ /* 0x000fe20007fde0ff */
[----:B------:R2:W-:Y:S01]  /*1b2d0*/  @P1 STG.E.U8 desc[UR16][R40.64], R45 ;  /* 0x0000002d28001986 */ /* 0x0005e2000c101110 */
[----:B------:R-:W-:-:S02]  /*1b2e0*/  ULDC UR4, c[0x0][0x22c] ;  /* 0x00008b0000047ab9 */ /* 0x000fc40000000800 */
[-C--:B------:R-:W-:Y:S02]  /*1b2f0*/  LEA.HI.X.SX32 R35, R35, R174.reuse, 0x1, P6 ;  /* 0x000000ae23237211 */ /* 0x080fe400030f0eff */
[----:B0-----:R-:W-:Y:S01]  /*1b300*/  PRMT R43, R60, 0x7773, RZ ;  /* 0x000077733c2b7816 */ /* 0x001fe200000000ff */
[----:B--2---:R-:W0:Y:S01]  /*1b310*/  LDC R41, c[0x0][0x248] ;  /* 0x00009200ff297b82 */ /* 0x004e220000000800 */
[C---:B------:R-:W-:Y:S01]  /*1b320*/  IADD3 R38, P1, R37.reuse, R171, RZ ;  /* 0x000000ab25267210 */ /* 0x040fe20007f3e0ff */
[----:B-1----:R-:W-:Y:S02]  /*1b330*/  IMAD R40, R42, 0x2, R37 ;  /* 0x000000022a287824 */ /* 0x002fe400078e0225 */
[----:B------:R1:W-:Y:S01]  /*1b340*/  @P3 STG.E.U8 desc[UR16][R34.64], R43 ;  /* 0x0000002b22003986 */ /* 0x0003e2000c101110 */
[----:B------:R-:W-:-:S03]  /*1b350*/  LEA.HI.X.SX32 R39, R37, R174, 0x1, P1 ;  /* 0x000000ae25277211 */ /* 0x000fc600008f0eff */
[----:B------:R-:W2:Y:S01]  /*1b360*/  LDC R42, c[0x0][0x248] ;  /* 0x00009200ff2a7b82 */ /* 0x000ea20000000800 */
[----:B------:R-:W-:Y:S01]  /*1b370*/  ISETP.LT.AND P1, PT, R36, UR4, !P0 ;  /* 0x0000000424007c0c */ /* 0x000fe2000c721270 */
[----:B------:R-:W-:Y:S01]  /*1b380*/  VIADD R36, R0, 0xde ;  /* 0x000000de00247836 */ /* 0x000fe20000000000 */
[----:B------:R-:W-:-:S05]  /*1b390*/  ULDC UR4, c[0x0][0x248] ;  /* 0x0000920000047ab9 */ /* 0x000fca0000000800 */
[----:B-1----:R-:W1:Y:S01]  /*1b3a0*/  LDC R43, c[0x0][0x248] ;  /* 0x00009200ff2b7b82 */ /* 0x002e620000000800 */
[-C--:B------:R-:W-:Y:S01]  /*1b3b0*/  IADD3 R34, P3, R40, R171.reuse, RZ ;  /* 0x000000ab28227210 */ /* 0x080fe20007f7e0ff */
[C---:B------:R-:W-:Y:S01]  /*1b3c0*/  IMAD R37, R36.reuse, UR4, RZ ;  /* 0x0000000424257c24 */ /* 0x040fe2000f8e02ff */
[----:B------:R-:W-:Y:S01]  /*1b3d0*/  ISETP.LT.AND P6, PT, R36, UR5, !P0 ;  /* 0x0000000524007c0c */ /* 0x000fe2000c7c1270 */
[----:B------:R-:W-:Y:S01]  /*1b3e0*/  ULDC UR5, c[0x0][0x22c] ;  /* 0x00008b0000057ab9 */ /* 0x000fe20000000800 */
[----:B------:R-:W-:Y:S01]  /*1b3f0*/  PRMT R61, R61, 0x7773, RZ ;  /* 0x000077733d3d7816 */ /* 0x000fe200000000ff */
[----:B------:R-:W-:Y:S01]  /*1b400*/  ULDC UR4, c[0x0][0x22c] ;  /* 0x00008b0000047ab9 */ /* 0x000fe20000000800 */
[----:B------:R-:W-:Y:S01]  /*1b410*/  LEA.HI.X.SX32 R35, R40, R174, 0x1, P3 ;  /* 0x000000ae28237211 */ /* 0x000fe200018f0eff */
[----:B------:R-:W4:Y:S01]  /*1b420*/  LDC R45, c[0x0][0x248] ;  /* 0x00009200ff2d7b82 */ /* 0x000f220000000800 */
[----:B------:R-:W-:Y:S01]  /*1b430*/  IADD3 R36, P3, R37, R171, RZ ;  /* 0x000000ab25247210 */ /* 0x000fe20007f7e0ff */
[----:B---3--:R-:W-:Y:S01]  /*1b440*/  IMAD R40, R47, 0x4, R40 ;  /* 0x000000042f287824 */ /* 0x008fe200078e0228 */
[----:B------:R3:W-:Y:S01]  /*1b450*/  @P5 STG.E.U8 desc[UR16][R38.64], R61 ;  /* 0x0000003d26005986 */ /* 0x0007e2000c101110 */
[----:B------:R-:W-:-:S02]  /*1b460*/  PRMT R63, R63, 0x7773, RZ ;  /* 0x000077733f3f7816 */ /* 0x000fc400000000ff */
[----:B------:R-:W-:Y:S02]  /*1b470*/  LEA.HI.X.SX32 R37, R37, R174, 0x1, P3 ;  /* 0x000000ae25257211 */ /* 0x000fe400018f0eff */
[----:B------:R-:W-:Y:S01]  /*1b480*/  ISETP.LT.AND P3, PT, R31, UR5, !P0 ;  /* 0x000000051f007c0c */ /* 0x000fe2000c761270 */
[----:B0-----:R-:W-:Y:S01]  /*1b490*/  IMAD R31, R41, 0x2, R40 ;  /* 0x00000002291f7824 */ /* 0x001fe200078e0228 */
[----:B------:R-:W0:Y:S01]  /*1b4a0*/  LDC R47, c[0x0][0x248] ;  /* 0x00009200ff2f7b82 */ /* 0x000e220000000800 */
[----:B---3--:R-:W-:Y:S02]  /*1b4b0*/  PRMT R39, R62, 0x7773, RZ ;  /* 0x000077733e277816 */ /* 0x008fe400000000ff */
[----:B--2---:R-:W-:Y:S01]  /*1b4c0*/  IMAD R38, R42, 0x2, R31 ;  /* 0x000000022a267824 */ /* 0x004fe200078e021f */
[----:B------:R-:W-:Y:S01]  /*1b4d0*/  ISETP.LT.AND P5, PT, R33, UR6, !P0 ;  /* 0x0000000621007c0c */ /* 0x000fe2000c7a1270 */
[----:B------:R-:W-:Y:S01]  /*1b4e0*/  ULDC UR5, c[0x0][0x22c] ;  /* 0x00008b0000057ab9 */ /* 0x000fe20000000800 */
[----:B------:R-:W-:Y:S01]  /*1b4f0*/  PRMT R41, R56, 0x7770, RZ ;  /* 0x0000777038297816 */ /* 0x000fe200000000ff */
[----:B------:R2:W-:Y:S01]  /*1b500*/  @P2 STG.E.U8 desc[UR16][R34.64], R39 ;  /* 0x0000002722002986 */ /* 0x0005e2000c101110 */
[----:B------:R-:W-:Y:S01]  /*1b510*/  ISETP.LT.AND P2, PT, R32, UR4, !P0 ;  /* 0x0000000420007c0c */ /* 0x000fe2000c741270 */
[----:B------:R-:W-:Y:S01]  /*1b520*/  ULDC UR4, c[0x0][0x22c] ;  /* 0x00008b0000047ab9 */ /* 0x000fe20000000800 */
[----:B------:R-:W-:Y:S01]  /*1b530*/  ULDC UR6, c[0x0][0x22c] ;  /* 0x00008b0000067ab9 */ /* 0x000fe20000000800 */
[----:B------:R1:W-:Y:S01]  /*1b540*/  @P6 STG.E.U8 desc[UR16][R36.64], R63 ;  /* 0x0000003f24006986 */ /* 0x0003e2000c101110 */
[----:B------:R-:W-:-:S04]  /*1b550*/  IADD3 R32, P6, R40, R171, RZ ;  /* 0x000000ab28207210 */ /* 0x000fc80007fde0ff */
[-C--:B------:R-:W-:Y:S02]  /*1b560*/  LEA.HI.X.SX32 R33, R40, R174.reuse, 0x1, P6 ;  /* 0x000000ae28217211 */ /* 0x080fe400030f0eff */
[----:B--2---:R-:W-:Y:S01]  /*1b570*/  IADD3 R34, P6, R31, R171, RZ ;  /* 0x000000ab1f227210 */ /* 0x004fe20007fde0ff */
        /* <DEDUP_REMOVED lines=10> */
[-C--:B------:R-:W-:Y:S01]  /*1b620*/  LEA.HI.X.SX32 R31, R38, R174.reuse, 0x1, P6 ;  /* 0x000000ae261f7211 */ /* 0x080fe200030f0eff */
[----:B--2---:R-:W2:Y:S01]  /*1b630*/  LDC R41, c[0x0][0x248] ;  /* 0x00009200ff297b82 */ /* 0x004ea20000000800 */
[----:B------:R-:W-:Y:S01]  /*1b640*/  ISETP.LT.AND P1, PT, R28, UR4, !P0 ;  /* 0x000000041c007c0c */ /* 0x000fe2000c721270 */
[----:B----4-:R-:W-:Y:S01]  /*1b650*/  IMAD R28, R45, 0x2, R36 ;  /* 0x000000022d1c7824 */ /* 0x010fe200078e0224 */
[-C--:B------:R-:W-:Y:S01]  /*1b660*/  IADD3 R32, P6, R36, R171.reuse, RZ ;  /* 0x000000ab24207210 */ /* 0x080fe20007fde0ff */
[----:B------:R-:W-:Y:S01]  /*1b670*/  ULDC UR4, c[0x0][0x22c] ;  /* 0x00008b0000047ab9 */ /* 0x000fe20000000800 */
[----:B------:R4:W-:Y:S01]  /*1b680*/  @P5 STG.E.U8 desc[UR16][R30.64], R37 ;  /* 0x000000251e005986 */ /* 0x0009e2000c101110 */
[----:B------:R-:W-:Y:S01]  /*1b690*/  ISETP.LT.AND P5, PT, R24, UR4, !P0 ;  /* 0x0000000418007c0c */ /* 0x000fe2000c7a1270 */
[----:B0-----:R-:W-:Y:S01]  /*1b6a0*/  IMAD R24, R47, 0x2, R28 ;  /* 0x000000022f187824 */ /* 0x001fe200078e021c */
[----:B------:R-:W-:Y:S01]  /*1b6b0*/  LEA.HI.X.SX32 R33, R36, R174, 0x1, P6 ;  /* 0x000000ae24217211 */ /* 0x000fe200030f0eff */
[----:B------:R-:W-:Y:S01]  /*1b6c0*/  ULDC UR4, c[0x0][0x22c] ;  /* 0x00008b0000047ab9 */ /* 0x000fe20000000800 */
[----:B---3--:R-:W-:Y:S01]  /*1b6d0*/  PRMT R39, R59, 0x7770, RZ ;  /* 0x000077703b277816 */ /* 0x008fe200000000ff */
[----:B-1----:R-:W-:Y:S01]  /*1b6e0*/  IMAD R34, R43, 0x2, R24 ;  /* 0x000000022b227824 */ /* 0x002fe200078e0218 */
[----:B------:R-:W-:Y:S01]  /*1b6f0*/  PRMT R35, R57, 0x7771, RZ ;  /* 0x0000777139237816 */ /* 0x000fe200000000ff */
[----:B------:R-:W0:Y:S01]  /*1b700*/  LDC R36, c[0x0][0x248] ;  /* 0x00009200ff247b82 */ /* 0x000e220000000800 */
[----:B----4-:R-:W-:Y:S01]  /*1b710*/  IADD3 R30, P6, R28, R171, RZ ;  /* 0x000000ab1c1e7210 */ /* 0x010fe20007fde0ff */
[----:B------:R1:W-:Y:S01]  /*1b720*/  @P2 STG.E.U8 desc[UR16][R32.64], R39 ;  /* 0x0000002720002986 */ /* 0x0003e2000c101110 */
[----:B------:R-:W-:-:S02]  /*1b730*/  PRMT R37, R56, 0x7771, RZ ;  /* 0x0000777138257816 */ /* 0x000fc400000000ff */
[-C--:B------:R-:W-:Y:S02]  /*1b740*/  LEA.HI.X.SX32 R31, R28, R174.reuse, 0x1, P6 ;  /* 0x000000ae1c1f7211 */ /* 0x080fe400030f0eff */
[CC--:B-1----:R-:W-:Y:S01]  /*1b750*/  IADD3 R32, P2, R24.reuse, R171.reuse, RZ ;  /* 0x000000ab18207210 */ /* 0x0c2fe20007f5e0ff */
[----:B------:R-:W1:Y:S02]  /*1b760*/  LDC R39, c[0x0][0x248] ;  /* 0x00009200ff277b82 */ /* 0x000e640000000800 */
[----:B------:R3:W-:Y:S01]  /*1b770*/  @P3 STG.E.U8 desc[UR16][R30.64], R37 ;  /* 0x000000251e003986 */ /* 0x0007e2000c101110 */
[-C--:B------:R-:W-:Y:S01]  /*1b780*/  LEA.HI.X.SX32 R33, R24, R174.reuse, 0x1, P2 ;  /* 0x000000ae18217211 */ /* 0x080fe200010f0eff */
[----:B------:R-:W-:Y:S01]  /*1b790*/  VIADD R24, R0, 0xee ;  /* 0x000000ee00187836 */ /* 0x000fe20000000000 */
[----:B------:R-:W-:Y:S02]  /*1b7a0*/  IADD3 R28, P3, R34, R171, RZ ;  /* 0x000000ab221c7210 */ /* 0x000fe40007f7e0ff */
[----:B------:R-:W-:Y:S01]  /*1b7b0*/  ISETP.LT.AND P2, PT, R29, UR4, !P0 ;  /* 0x000000041d007c0c */ /* 0x000fe2000c741270 */
[----:B------:R-:W-:Y:S01]  /*1b7c0*/  ULDC UR4, c[0x0][0x248] ;  /* 0x0000920000047ab9 */ /* 0x000fe20000000800 */
[C---:B------:R-:W-:Y:S01]  /*1b7d0*/  ISETP.LT.AND P6, PT, R24.reuse, UR5, !P0 ;  /* 0x0000000518007c0c */ /* 0x040fe2000c7c1270 */
[----:B------:R-:W-:Y:S01]  /*1b7e0*/  IMAD R24, R24, UR4, RZ ;  /* 0x0000000418187c24 */ /* 0x000fe2000f8e02ff */
[----:B------:R-:W-:Y:S01]  /*1b7f0*/  LEA.HI.X.SX32 R29, R34, R174, 0x1, P3 ;  /* 0x000000ae221d7211 */ /* 0x000fe200018f0eff */
[----:B---3--:R-:W3:Y:S01]  /*1b800*/  LDC R30, c[0x0][0x248] ;  /* 0x00009200ff1e7b82 */ /* 0x008ee20000000800 */
[----:B------:R-:W-:Y:S01]  /*1b810*/  PRMT R31, R58, 0x7771, RZ ;  /* 0x000077713a1f7816 */ /* 0x000fe200000000ff */
[----:B------:R4:W-:Y:S01]  /*1b820*/  @P4 STG.E.U8 desc[UR16][R32.64], R35 ;  /* 0x0000002320004986 */ /* 0x0009e2000c101110 */
[----:B------:R-:W-:Y:S01]  /*1b830*/  ULDC UR4, c[0x0][0x22c] ;  /* 0x00008b0000047ab9 */ /* 0x000fe20000000800 */
[----:B------:R-:W-:-:S02]  /*1b840*/  ULDC UR5, c[0x0][0x22c] ;  /* 0x00008b0000057ab9 */ /* 0x000fc40000000800 */
[----:B------:R0:W-:Y:S02]  /*1b850*/  @P1 STG.E.U8 desc[UR16][R28.64], R31 ;  /* 0x0000001f1c001986 */ /* 0x0001e4000c101110 */
[----:B------:R-:W3:Y:S01]  /*1b860*/  LDC R37, c[0x0][0x248] ;  /* 0x00009200ff257b82 */ /* 0x000ee20000000800 */
[----:B--2---:R-:W-:Y:S01]  /*1b870*/  IMAD R34, R41, 0x4, R34 ;  /* 0x0000000429227824 */ /* 0x004fe200078e0222 */
[----:B----4-:R-:W-:-:S06]  /*1b880*/  PRMT R35, R59, 0x7771, RZ ;  /* 0x000077713b237816 */ /* 0x010fcc00000000ff */
[----:B------:R-:W2:Y:S01]  /*1b890*/  LDC R32, c[0x0][0x248] ;  /* 0x00009200ff207b82 */ /* 0x000ea20000000800 */
[----:B0-----:R-:W-:-:S04]  /*1b8a0*/  IADD3 R28, P1, R24, R171, RZ ;  /* 0x000000ab181c7210 */ /* 0x001fc80007f3e0ff */
[-C--:B------:R-:W-:Y:S02]  /*1b8b0*/  LEA.HI.X.SX32 R29, R24, R174.reuse, 0x1, P1 ;  /* 0x000000ae181d7211 */ /* 0x080fe400008f0eff */
[----:B------:R-:W-:Y:S01]  /*1b8c0*/  ISETP.LT.AND P1, PT, R27, UR4, !P0 ;  /* 0x000000041b007c0c */ /* 0x000fe2000c721270 */
[----:B-1----:R-:W-:Y:S01]  /*1b8d0*/  IMAD R27, R39, 0x2, R34 ;  /* 0x00000002271b7824 */ /* 0x002fe200078e0222 */
[----:B------:R-:W-:Y:S01]  /*1b8e0*/  ISETP.LT.AND P3, PT, R25, UR5, !P0 ;  /* 0x0000000519007c0c */ /* 0x000fe2000c761270 */
[----:B------:R0:W-:Y:S01]  /*1b8f0*/  @P6 STG.E.U8 desc[UR16][R28.64], R35 ;  /* 0x000000231c006986 */ /* 0x0001e2000c101110 */
[-C--:B------:R-:W-:Y:S02]  /*1b900*/  IADD3 R24, P6, R34, R171.reuse, RZ ;  /* 0x000000ab22187210 */ /* 0x080fe40007fde0ff */
[----:B------:R-:W-:Y:S01]  /*1b910*/  PRMT R33, R56, 0x7772, RZ ;  /* 0x0000777238217816 */ /* 0x000fe200000000ff */
[----:B---3--:R-:W-:Y:S01]  /*1b920*/  IMAD R30, R30, 0x2, R27 ;  /* 0x000000021e1e7824 */ /* 0x008fe200078e021b */
[-C--:B------:R-:W-:Y:S01]  /*1b930*/  LEA.HI.X.SX32 R25, R34, R174.reuse, 0x1, P6 ;  /* 0x000000ae22197211 */ /* 0x080fe200030f0eff */
[----:B------:R-:W-:Y:S01]  /*1b940*/  ULDC UR4, c[0x0][0x22c] ;  /* 0x00008b0000047ab9 */ /* 0x000fe20000000800 */
[----:B------:R-:W-:Y:S01]  /*1b950*/  ISETP.LT.AND P4, PT, R26, UR6, !P0 ;  /* 0x000000061a007c0c */ /* 0x000fe2000c781270 */
[----:B------:R-:W-:Y:S01]  /*1b960*/  ULDC UR5, c[0x0][0x22c] ;  /* 0x00008b0000057ab9 */ /* 0x000fe20000000800 */
[----:B------:R-:W-:Y:S01]  /*1b970*/  IADD3 R26, P6, R27, R171, RZ ;  /* 0x000000ab1b1a7210 */ /* 0x000fe20007fde0ff */
[----:B0-----:R-:W0:Y:S01]  /*1b980*/  LDC R28, c[0x0][0x248] ;  /* 0x00009200ff1c7b82 */ /* 0x001e220000000800 */
[----:B------:R1:W-:Y:S01]  /*1b990*/  @P5 STG.E.U8 desc[UR16][R24.64], R33 ;  /* 0x0000002118005986 */ /* 0x0003e2000c101110 */
[----:B------:R-:W-:Y:S01]  /*1b9a0*/  PRMT R31, R57, 0x7772, RZ ;  /* 0x00007772391f7816 */ /* 0x000fe200000000ff */
[----:B------:R-:W-:Y:S01]  /*1b9b0*/  ULDC UR6, c[0x0][0x22c] ;  /* 0x00008b0000067ab9 */ /* 0x000fe20000000800 */
[----:B------:R-:W-:-:S02]  /*1b9c0*/  LEA.HI.X.SX32 R27, R27, R174, 0x1, P6 ;  /* 0x000000ae1b1b7211 */ /* 0x000fc400030f0eff */
[----:B------:R-:W-:Y:S01]  /*1b9d0*/  ISETP.LT.AND P5, PT, R23, UR4, !P0 ;  /* 0x0000000417007c0c */ /* 0x000fe2000c7a1270 */
[----:B------:R-:W-:Y:S01]  /*1b9e0*/  IMAD R23, R37, 0x2, R30 ;  /* 0x0000000225177824 */ /* 0x000fe200078e021e */
[----:B------:R-:W-:Y:S01]  /*1b9f0*/  ULDC UR4, c[0x0][0x22c] ;  /* 0x00008b0000047ab9 */ /* 0x000fe20000000800 */
[----:B------:R3:W-:Y:S01]  /*1ba00*/  @P2 STG.E.U8 desc[UR16][R26.64], R31 ;  /* 0x0000001f1a002986 */ /* 0x0007e2000c101110 */
[CC--:B-1----:R-:W-:Y:S01]  /*1ba10*/  IADD3 R24, P6, R30.reuse, R171.reuse, RZ ;  /* 0x000000ab1e187210 */ /* 0x0c2fe20007fde0ff */
[----:B------:R-:W1:Y:S03]  /*1ba20*/  LDC R33, c[0x0][0x248] ;  /* 0x00009200ff217b82 */ /* 0x000e660000000800 */
[----:B------:R-:W-:Y:S02]  /*1ba30*/  LEA.HI.X.SX32 R25, R30, R174, 0x1, P6 ;  /* 0x000000ae1e197211 */ /* 0x000fe400030f0eff */
[----:B---3--:R-:W-:-:S03]  /*1ba40*/  IADD3 R26, P6, R23, R171, RZ ;  /* 0x000000ab171a7210 */ /* 0x008fc60007fde0ff */
[----:B------:R-:W3:Y:S01]  /*1ba50*/  LDC R30, c[0x0][0x248] ;  /* 0x00009200ff1e7b82 */ /* 0x000ee20000000800 */
[----:B------:R-:W-:Y:S02]  /*1ba60*/  PRMT R29, R58, 0x7772, RZ ;  /* 0x000077723a1d7816 */ /* 0x000fe400000000ff */
[----:B------:R-:W-:Y:S01]  /*1ba70*/  ISETP.LT.AND P2, PT, R21, UR4, !P0 ;  /* 0x0000000415007c0c */ /* 0x000fe2000c741270 */
[----:B--2---:R-:W-:Y:S01]  /*1ba80*/  IMAD R21, R32, 0x2, R23 ;  /* 0x0000000220157824 */ /* 0x004fe200078e0217 */
[----:B------:R-:W-:Y:S02]  /*1ba90*/  LEA.HI.X.SX32 R27, R23, R174, 0x1, P6 ;  /* 0x000000ae171b7211 */ /* 0x000fe400030f0eff */
[----:B------:R-:W-:Y:S01]  /*1baa0*/  PRMT R31, R59, 0x7772, RZ ;  /* 0x000077723b1f7816 */ /* 0x000fe200000000ff */
[----:B------:R2:W-:Y:S01]  /*1bab0*/  @P4 STG.E.U8 desc[UR16][R24.64], R29 ;  /* 0x0000001d18004986 */ /* 0x0005e2000c101110 */
[----:B------:R-:W-:Y:S01]  /*1bac0*/  IMAD R23, R36, 0x2, R21 ;  /* 0x0000000224177824 */ /* 0x000fe200078e0215 */
[----:B------:R-:W-:-:S02]  /*1bad0*/  ULDC UR4, c[0x0][0x22c] ;  /* 0x00008b0000047ab9 */ /* 0x000fc40000000800 */
[----:B------:R4:W-:Y:S01]  /*1bae0*/  @P1 STG.E.U8 desc[UR16][R26.64], R31 ;  /* 0x0000001f1a001986 */ /* 0x0009e2000c101110 */
[----:B------:R-:W-:Y:S01]  /*1baf0*/  ISETP.LT.AND P4, PT, R20, UR4, !P0 ;  /* 0x0000000414007c0c */ /* 0x000fe2000c781270 */
[----:B------:R-:W-:Y:S01]  /*1bb00*/  ULDC UR4, c[0x0][0x22c] ;  /* 0x00008b0000047ab9 */ /* 0x000fe20000000800 */
[-C--:B------:R-:W-:Y:S02]  /*1bb10*/  IADD3 R20, P6, R21, R171.reuse, RZ ;  /* 0x000000ab15147210 */ /* 0x080fe40007fde0ff */
[----:B--2---:R-:W-:Y:S01]  /*1bb20*/  IADD3 R24, P1, R23, R171, RZ ;  /* 0x000000ab17187210 */ /* 0x004fe20007f3e0ff */
[----:B----4-:R-:W2:Y:S01]  /*1bb30*/  LDC R27, c[0x0][0x248] ;  /* 0x00009200ff1b7b82 */ /* 0x010ea20000000800 */
[----:B0-----:R-:W-:Y:S01]  /*1bb40*/  IMAD R26, R28, 0x2, R23 ;  /* 0x000000021c1a7824 */ /* 0x001fe200078e0217 */
[----:B------:R-:W-:Y:S02]  /*1bb50*/  LEA.HI.X.SX32 R21, R21, R174, 0x1, P6 ;  /* 0x000000ae15157211 */ /* 0x000fe400030f0eff */
[----:B------:R-:W-:-:S04]  /*1bb60*/  PRMT R29, R56, 0x7773, RZ ;  /* 0x00007773381d7816 */ /* 0x000fc800000000ff */
[----:B------:R-:W0:Y:S01]  /*1bb70*/  LDC R28, c[0x0][0x248] ;  /* 0x00009200ff1c7b82 */ /* 0x000e220000000800 */
[----:B------:R-:W-:Y:S02]  /*1bb80*/  LEA.HI.X.SX32 R25, R23, R174, 0x1, P1 ;  /* 0x000000ae17197211 */ /* 0x000fe400008f0eff */
[----:B------:R-:W-:Y:S01]  /*1bb90*/  ISETP.LT.AND P1, PT, R22, UR4, !P0 ;  /* 0x0000000416007c0c */ /* 0x000fe2000c721270 */
[----:B------:R-:W-:Y:S01]  /*1bba0*/  VIADD R22, R0, 0xfe ;  /* 0x000000fe00167836 */ /* 0x000fe20000000000 */
[----:B------:R-:W-:-:S03]  /*1bbb0*/  ULDC UR4, c[0x0][0x248] ;  /* 0x0000920000047ab9 */ /* 0x000fc60000000800 */
[----:B------:R-:W4:Y:S01]  /*1bbc0*/  LDC R31, c[0x0][0x248] ;  /* 0x00009200ff1f7b82 */ /* 0x000f220000000800 */
[----:B------:R1:W-:Y:S01]  /*1bbd0*/  @P3 STG.E.U8 desc[UR16][R20.64], R29 ;  /* 0x0000001d14003986 */ /* 0x0003e2000c101110 */
[C---:B------:R-:W-:Y:S01]  /*1bbe0*/  IMAD R23, R22.reuse, UR4, RZ ;  /* 0x0000000416177c24 */ /* 0x040fe2000f8e02ff */
[----:B------:R-:W-:Y:S01]  /*1bbf0*/  ISETP.LT.AND P6, PT, R22, UR5, !P0 ;  /* 0x0000000516007c0c */ /* 0x000fe2000c7c1270 */
[----:B------:R-:W-:Y:S01]  /*1bc00*/  ULDC UR5, c[0x0][0x22c] ;  /* 0x00008b0000057ab9 */ /* 0x000fe20000000800 */
[----:B------:R-:W-:Y:S01]  /*1bc10*/  PRMT R57, R57, 0x7773, RZ ;  /* 0x0000777339397816 */ /* 0x000fe200000000ff */
[----:B------:R-:W-:Y:S01]  /*1bc20*/  ULDC UR4, c[0x0][0x22c] ;  /* 0x00008b0000047ab9 */ /* 0x000fe20000000800 */
[----:B-1----:R-:W-:-:S04]  /*1bc30*/  IADD3 R20, P3, R26, R171, RZ ;  /* 0x000000ab1a147210 */ /* 0x002fc80007f7e0ff */
[-C--:B------:R-:W-:Y:S02]  /*1bc40*/  LEA.HI.X.SX32 R21, R26, R174.reuse, 0x1, P3 ;  /* 0x000000ae1a157211 */ /* 0x080fe400018f0eff */
[----:B------:R-:W-:Y:S01]  /*1bc50*/  IADD3 R22, P3, R23, R171, RZ ;  /* 0x000000ab17167210 */ /* 0x000fe20007f7e0ff */
[----:B------:R-:W-:Y:S01]  /*1bc60*/  IMAD R26, R33, 0x4, R26 ;  /* 0x00000004211a7824 */ /* 0x000fe200078e021a */
[----:B------:R1:W-:Y:S01]  /*1bc70*/  @P5 STG.E.U8 desc[UR16][R24.64], R57 ;  /* 0x0000003918005986 */ /* 0x0003e2000c101110 */
[----:B------:R-:W-:Y:S01]  /*1bc80*/  PRMT R59, R59, 0x7773, RZ ;  /* 0x000077733b3b7816 */ /* 0x000fe200000000ff */
[----:B------:R-:W3:Y:S01]  /*1bc90*/  LDC R33, c[0x0][0x248] ;  /* 0x00009200ff217b82 */ /* 0x000ee20000000800 */
[----:B------:R-:W-:Y:S02]  /*1bca0*/  LEA.HI.X.SX32 R23, R23, R174, 0x1, P3 ;  /* 0x000000ae17177211 */ /* 0x000fe400018f0eff */
[----:B------:R-:W-:Y:S01]  /*1bcb0*/  ISETP.LT.AND P3, PT, R17, UR5, !P0 ;  /* 0x0000000511007c0c */ /* 0x000fe2000c761270 */
[----:B--2---:R-:W-:Y:S01]  /*1bcc0*/  IMAD R17, R27, 0x2, R26 ;  /* 0x000000021b117824 */ /* 0x004fe200078e021a */
[----:B-1----:R-:W-:-:S03]  /*1bcd0*/  PRMT R25, R58, 0x7773, RZ ;  /* 0x000077733a197816 */ /* 0x002fc600000000ff */
[----:B0-----:R-:W-:Y:S01]  /*1bce0*/  IMAD R24, R28, 0x2, R17 ;  /* 0x000000021c187824 */ /* 0x001fe200078e0211 */
[----:B------:R-:W-:Y:S01]  /*1bcf0*/  ISETP.LT.AND P5, PT, R19, UR6, !P0 ;  /* 0x0000000613007c0c */ /* 0x000fe2000c7a1270 */
[----:B------:R-:W-:Y:S01]  /*1bd00*/  ULDC UR5, c[0x0][0x22c] ;  /* 0x00008b0000057ab9 */ /* 0x000fe20000000800 */
[----:B------:R-:W-:Y:S01]  /*1bd10*/  PRMT R29, R52, 0x7770, RZ ;  /* 0x00007770341d7816 */ /* 0x000fe200000000ff */
[----:B------:R0:W-:Y:S01]  /*1bd20*/  @P2 STG.E.U8 desc[UR16][R20.64], R25 ;  /* 0x0000001914002986 */ /* 0x0001e2000c101110 */
[----:B------:R-:W-:Y:S01]  /*1bd30*/  ISETP.LT.AND P2, PT, R18, UR4, !P0 ;  /* 0x0000000412007c0c */ /* 0x000fe2000c741270 */
[----:B------:R-:W-:Y:S01]  /*1bd40*/  ULDC UR4, c[0x0][0x22c] ;  /* 0x00008b0000047ab9 */ /* 0x000fe20000000800 */
[----:B------:R-:W-:Y:S01]  /*1bd50*/  PRMT R27, R53, 0x7770, RZ ;  /* 0x00007770351b7816 */ /* 0x000fe200000000ff */
[----:B------:R4:W-:Y:S01]  /*1bd60*/  @P6 STG.E.U8 desc[UR16][R22.64], R59 ;  /* 0x0000003b16006986 */ /* 0x0009e2000c101110 */
[----:B------:R-:W-:Y:S01]  /*1bd70*/  IADD3 R18, P6, R26, R171, RZ ;  /* 0x000000ab1a127210 */ /* 0x000fe20007fde0ff */
[----:B------:R-:W-:-:S03]  /*1bd80*/  ULDC UR6, c[0x0][0x22c] ;  /* 0x00008b0000067ab9 */ /* 0x000fc60000000800 */
[----:B------:R-:W-:Y:S02]  /*1bd90*/  LEA.HI.X.SX32 R19, R26, R174, 0x1, P6 ;  /* 0x000000ae1a137211 */ /* 0x000fe400030f0eff */
[----:B------:R-:W1:Y:S01]  /*1bda0*/  LDC R26, c[0x0][0x248] ;  /* 0x00009200ff1a7b82 */ /* 0x000e620000000800 */
[----:B0-----:R-:W-:Y:S01]  /*1bdb0*/  IADD3 R20, P6, R17, R171, RZ ;  /* 0x000000ab11147210 */ /* 0x001fe20007fde0ff */
[----:B----4-:R-:W-:-:S06]  /*1bdc0*/  IMAD R23, R31, 0x2, R24 ;  /* 0x000000021f177824 */ /* 0x010fcc00078e0218 */
[----:B------:R-:W0:Y:S01]  /*1bdd0*/  LDC R31, c[0x0][0x248] ;  /* 0x00009200ff1f7b82 */ /* 0x000e220000000800 */
[----:B------:R2:W-:Y:S01]  /*1bde0*/  @P4 STG.E.U8 desc[UR16][R18.64], R29 ;  /* 0x0000001d12004986 */ /* 0x0005e2000c101110 */
[-C--:B------:R-:W-:Y:S02]  /*1bdf0*/  LEA.HI.X.SX32 R21, R17, R174.reuse, 0x1, P6 ;  /* 0x000000ae11157211 */ /* 0x080fe400030f0eff */
[----:B------:R-:W-:Y:S01]  /*1be00*/  ISETP.LT.AND P4, PT, R16, UR4, !P0 ;  /* 0x0000000410007c0c */ /* 0x000fe2000c781270 */
[----:B------:R-:W-:Y:S01]  /*1be10*/  ULDC UR4, c[0x0][0x22c] ;  /* 0x00008b0000047ab9 */ /* 0x000fe20000000800 */
[----:B------:R-:W-:Y:S01]  /*1be20*/  IADD3 R16, P6, R24, R171, RZ ;  /* 0x000000ab18107210 */ /* 0x000fe20007fde0ff */
[----:B------:R4:W-:Y:S01]  /*1be30*/  @P1 STG.E.U8 desc[UR16][R20.64], R27 ;  /* 0x0000001b14001986 */ /* 0x0009e2000c101110 */
[----:B------:R-:W-:Y:S02]  /*1be40*/  PRMT R25, R54, 0x7770, RZ ;  /* 0x0000777036197816 */ /* 0x000fe400000000ff */
[----:B------:R-:W-:-:S02]  /*1be50*/  LEA.HI.X.SX32 R17, R24, R174, 0x1, P6 ;  /* 0x000000ae18117211 */ /* 0x000fc400030f0eff */
[----:B------:R-:W-:Y:S01]  /*1be60*/  ISETP.LT.AND P1, PT, R14, UR4, !P0 ;  /* 0x000000040e007c0c */ /* 0x000fe2000c721270 */
[----:B---3--:R-:W-:Y:S01]  /*1be70*/  IMAD R14, R30, 0x2, R23 ;  /* 0x000000021e0e7824 */ /* 0x008fe200078e0217 */
[-C--:B------:R-:W-:Y:S01]  /*1be80*/  IADD3 R22, P6, R23, R171.reuse, RZ ;  /* 0x000000ab17167210 */ /* 0x080fe20007fde0ff */
[----:B------:R-:W-:Y:S01]  /*1be90*/  ULDC UR4, c[0x0][0x22c] ;  /* 0x00008b0000047ab9 */ /* 0x000fe20000000800 */
[----:B------:R3:W-:Y:S01]  /*1bea0*/  @P5 STG.E.U8 desc[UR16][R16.64], R25 ;  /* 0x0000001910005986 */ /* 0x0007e2000c101110 */
[----:B------:R-:W-:Y:S01]  /*1beb0*/  ISETP.LT.AND P5, PT, R10, UR4, !P0 ;  /* 0x000000040a007c0c */ /* 0x000fe2000c7a1270 */
[----:B------:R-:W-:Y:S01]  /*1bec0*/  IMAD R10, R33, 0x2, R14 ;  /* 0x00000002210a7824 */ /* 0x000fe200078e020e */
[----:B------:R-:W-:Y:S01]  /*1bed0*/  LEA.HI.X.SX32 R23, R23, R174, 0x1, P6 ;  /* 0x000000ae17177211 */ /* 0x000fe200030f0eff */
[----:B--2---:R-:W2:Y:S01]  /*1bee0*/  LDC R29, c[0x0][0x248] ;  /* 0x00009200ff1d7b82 */ /* 0x004ea20000000800 */
[----:B----4-:R-:W-:Y:S01]  /*1bef0*/  PRMT R27, R55, 0x7770, RZ ;  /* 0x00007770371b7816 */ /* 0x010fe200000000ff */
[----:B------:R-:W-:Y:S01]  /*1bf00*/  ULDC UR4, c[0x0][0x22c] ;  /* 0x00008b0000047ab9 */ /* 0x000fe20000000800 */
[----:B------:R-:W-:-:S03]  /*1bf10*/  IADD3 R18, P6, R14, R171, RZ ;  /* 0x000000ab0e127210 */ /* 0x000fc60007fde0ff */
[----:B------:R0:W-:Y:S01]  /*1bf20*/  @P2 STG.E.U8 desc[UR16][R22.64], R27 ;  /* 0x0000001b16002986 */ /* 0x0001e2000c101110 */
[----:B------:R-:W-:Y:S01]  /*1bf30*/  IADD3 R20, P2, R10, R171, RZ ;  /* 0x000000ab0a147210 */ /* 0x000fe20007f5e0ff */
[----:B------:R-:W4:Y:S01]  /*1bf40*/  LDC R24, c[0x0][0x248] ;  /* 0x00009200ff187b82 */ /* 0x000f220000000800 */
[-C--:B------:R-:W-:Y:S02]  /*1bf50*/  LEA.HI.X.SX32 R19, R14, R174.reuse, 0x1, P6 ;  /* 0x000000ae0e137211 */ /* 0x080fe400030f0eff */
[----:B---3--:R-:W-:Y:S02]  /*1bf60*/  PRMT R25, R52, 0x7771, RZ ;  /* 0x0000777134197816 */ /* 0x008fe400000000ff */
[----:B------:R-:W-:Y:S01]  /*1bf70*/  LEA.HI.X.SX32 R21, R10, R174, 0x1, P2 ;  /* 0x000000ae0a157211 */ /* 0x000fe200010f0eff */
[----:B0-----:R-:W-:Y:S02]  /*1bf80*/  IMAD R22, R31, 0x2, R10 ;  /* 0x000000021f167824 */ /* 0x001fe400078e020a */
[----:B------:R-:W0:Y:S01]  /*1bf90*/  LDC R23, c[0x0][0x248] ;  /* 0x00009200ff177b82 */ /* 0x000e220000000800 */
[----:B------:R3:W-:Y:S01]  /*1bfa0*/  @P3 STG.E.U8 desc[UR16][R18.64], R25 ;  /* 0x0000001912003986 */ /* 0x0007e2000c101110 */
[----:B------:R-:W-:Y:S01]  /*1bfb0*/  VIADD R10, R0, 0x10e ;  /* 0x0000010e000a7836 */ /* 0x000fe20000000000 */
[----:B------:R-:W-:-:S02]  /*1bfc0*/  PRMT R17, R53, 0x7771, RZ ;  /* 0x0000777135117816 */ /* 0x000fc400000000ff */
[----:B------:R-:W-:Y:S02]  /*1bfd0*/  IADD3 R14, P3, R22, R171, RZ ;  /* 0x000000ab160e7210 */ /* 0x000fe40007f7e0ff */
[----:B------:R-:W-:Y:S01]  /*1bfe0*/  ISETP.LT.AND P2, PT, R15, UR4, !P0 ;  /* 0x000000040f007c0c */ /* 0x000fe2000c741270 */
[----:B------:R-:W-:Y:S01]  /*1bff0*/  ULDC UR4, c[0x0][0x248] ;  /* 0x0000920000047ab9 */ /* 0x000fe20000000800 */
[C---:B------:R-:W-:Y:S01]  /*1c000*/  ISETP.LT.AND P6, PT, R10.reuse, UR5, !P0 ;  /* 0x000000050a007c0c */ /* 0x040fe2000c7c1270 */
[----:B------:R-:W-:Y:S01]  /*1c010*/  IMAD R10, R10, UR4, RZ ;  /* 0x000000040a0a7c24 */ /* 0x000fe2000f8e02ff */
[----:B------:R-:W-:Y:S01]  /*1c020*/  LEA.HI.X.SX32 R15, R22, R174, 0x1, P3 ;  /* 0x000000ae160f7211 */ /* 0x000fe200018f0eff */
[----:B------:R-:W1:Y:S01]  /*1c030*/  LDC R27, c[0x0][0x248] ;  /* 0x00009200ff1b7b82 */ /* 0x000e620000000800 */
[----:B---3--:R-:W-:Y:S01]  /*1c040*/  PRMT R19, R54, 0x7771, RZ ;  /* 0x0000777136137816 */ /* 0x008fe200000000ff */
[----:B------:R3:W-:Y:S01]  /*1c050*/  @P4 STG.E.U8 desc[UR16][R20.64], R17 ;  /* 0x0000001114004986 */ /* 0x0007e2000c101110 */
[----:B------:R-:W-:Y:S01]  /*1c060*/  ULDC UR4, c[0x0][0x22c] ;  /* 0x00008b0000047ab9 */ /* 0x000fe20000000800 */
[----:B------:R-:W-:-:S04]  /*1c070*/  ULDC UR5, c[0x0][0x22c] ;  /* 0x00008b0000057ab9 */ /* 0x000fc80000000800 */
[----:B------:R-:W4:Y:S01]  /*1c080*/  LDC R18, c[0x0][0x248] ;  /* 0x00009200ff127b82 */ /* 0x000f220000000800 */
[----:B------:R4:W-:Y:S01]  /*1c090*/  @P1 STG.E.U8 desc[UR16][R14.64], R19 ;  /* 0x000000130e001986 */ /* 0x0009e2000c101110 */
[----:B------:R-:W-:-:S06]  /*1c0a0*/  IADD3 R16, P1, R10, R171, RZ ;  /* 0x000000ab0a107210 */ /* 0x000fcc0007f3e0ff */
[----:B---3--:R-:W3:Y:S01]  /*1c0b0*/  LDC R20, c[0x0][0x248] ;  /* 0x00009200ff147b82 */ /* 0x008ee20000000800 */
[-C--:B------:R-:W-:Y:S01]  /*1c0c0*/  LEA.HI.X.SX32 R17, R10, R174.reuse, 0x1, P1 ;  /* 0x000000ae0a117211 */ /* 0x080fe200008f0eff */
[----:B--2---:R-:W-:Y:S01]  /*1c0d0*/  IMAD R22, R29, 0x4, R22 ;  /* 0x000000041d167824 */ /* 0x004fe200078e0216 */
[----:B------:R-:W-:Y:S02]  /*1c0e0*/  PRMT R21, R55, 0x7771, RZ ;  /* 0x0000777137157816 */ /* 0x000fe400000000ff */
[----:B------:R-:W-:Y:S01]  /*1c0f0*/  ISETP.LT.AND P1, PT, R13, UR4, !P0 ;  /* 0x000000040d007c0c */ /* 0x000fe2000c721270 */
[----:B0-----:R-:W-:Y:S02]  /*1c100*/  IMAD R13, R23, 0x2, R22 ;  /* 0x00000002170d7824 */ /* 0x001fe400078e0216 */
[----:B------:R0:W-:Y:S01]  /*1c110*/  @P6 STG.E.U8 desc[UR16][R16.64], R21 ;  /* 0x0000001510006986 */ /* 0x0001e2000c101110 */
[CC--:B------:R-:W-:Y:S01]  /*1c120*/  IADD3 R10, P6, R22.reuse, R171.reuse, RZ ;  /* 0x000000ab160a7210 */ /* 0x0c0fe20007fde0ff */
[----:B------:R-:W-:Y:S01]  /*1c130*/  ULDC UR4, c[0x0][0x22c] ;  /* 0x00008b0000047ab9 */ /* 0x000fe20000000800 */
[----:B------:R-:W-:Y:S01]  /*1c140*/  ISETP.LT.AND P3, PT, R11, UR5, !P0 ;  /* 0x000000050b007c0c */ /* 0x000fe2000c761270 */
[----:B------:R-:W-:Y:S01]  /*1c150*/  ULDC UR5, c[0x0][0x22c] ;  /* 0x00008b0000057ab9 */ /* 0x000fe20000000800 */
[-C--:B------:R-:W-:Y:S01]  /*1c160*/  LEA.HI.X.SX32 R11, R22, R174.reuse, 0x1, P6 ;  /* 0x000000ae160b7211 */ /* 0x080fe200030f0eff */
[----:B------:R-:W2:Y:S01]  /*1c170*/  LDC R25, c[0x0][0x248] ;  /* 0x00009200ff197b82 */ /* 0x000ea20000000800 */
[----:B------:R-:W-:Y:S01]  /*1c180*/  PRMT R23, R52, 0x7772, RZ ;  /* 0x0000777234177816 */ /* 0x000fe200000000ff */
[----:B----4-:R-:W-:Y:S01]  /*1c190*/  IMAD R15, R18, 0x2, R13 ;  /* 0x00000002120f7824 */ /* 0x010fe200078e020d */
[----:B------:R-:W-:Y:S01]  /*1c1a0*/  ISETP.LT.AND P4, PT, R12, UR6, !P0 ;  /* 0x000000060c007c0c */ /* 0x000fe2000c781270 */
[----:B------:R-:W-:Y:S01]  /*1c1b0*/  ULDC UR6, c[0x0][0x22c] ;  /* 0x00008b0000067ab9 */ /* 0x000fe20000000800 */
[-C--:B------:R-:W-:Y:S01]  /*1c1c0*/  IADD3 R12, P6, R13, R171.reuse, RZ ;  /* 0x000000ab0d0c7210 */ /* 0x080fe20007fde0ff */
[----:B------:R4:W-:Y:S01]  /*1c1d0*/  @P5 STG.E.U8 desc[UR16][R10.64], R23 ;  /* 0x000000170a005986 */ /* 0x0009e2000c101110 */
[----:B------:R-:W-:Y:S01]  /*1c1e0*/  ISETP.LT.AND P5, PT, R9, UR4, !P0 ;  /* 0x0000000409007c0c */ /* 0x000fe2000c7a1270 */
[----:B------:R-:W2:Y:S01]  /*1c1f0*/  LDC R18, c[0x0][0x248] ;  /* 0x00009200ff127b82 */ /* 0x000ea20000000800 */
[----:B------:R-:W-:Y:S01]  /*1c200*/  LEA.HI.X.SX32 R13, R13, R174, 0x1, P6 ;  /* 0x000000ae0d0d7211 */ /* 0x000fe200030f0eff */
[----:B---3--:R-:W-:Y:S01]  /*1c210*/  IMAD R9, R20, 0x2, R15 ;  /* 0x0000000214097824 */ /* 0x008fe200078e020f */
[----:B------:R-:W-:Y:S01]  /*1c220*/  IADD3 R14, P6, R15, R171, RZ ;  /* 0x000000ab0f0e7210 */ /* 0x000fe20007fde0ff */
[----:B------:R-:W-:Y:S01]  /*1c230*/  ULDC UR4, c[0x0][0x22c] ;  /* 0x00008b0000047ab9 */ /* 0x000fe20000000800 */
[----:B------:R-:W-:-:S02]  /*1c240*/  PRMT R19, R53, 0x7772, RZ ;  /* 0x0000777235137816 */ /* 0x000fc400000000ff */
[-C--:B------:R-:W-:Y:S01]  /*1c250*/  LEA.HI.X.SX32 R15, R15, R174.reuse, 0x1, P6 ;  /* 0x000000ae0f0f7211 */ /* 0x080fe200030f0eff */
[----:B------:R-:W3:Y:S01]  /*1c260*/  LDC R29, c[0x0][0x248] ;  /* 0x00009200ff1d7b82 */ /* 0x000ee20000000800 */
[----:B0-----:R-:W-:Y:S02]  /*1c270*/  PRMT R21, R54, 0x7772, RZ ;  /* 0x0000777236157816 */ /* 0x001fe400000000ff */
[----:B------:R-:W-:Y:S01]  /*1c280*/  IADD3 R16, P6, R9, R171, RZ ;  /* 0x000000ab09107210 */ /* 0x000fe20007fde0ff */
[----:B------:R0:W-:Y:S01]  /*1c290*/  @P2 STG.E.U8 desc[UR16][R12.64], R19 ;  /* 0x000000130c002986 */ /* 0x0001e2000c101110 */
[----:B------:R-:W-:Y:S01]  /*1c2a0*/  ISETP.LT.AND P2, PT, R7, UR4, !P0 ;  /* 0x0000000407007c0c */ /* 0x000fe2000c741270 */
[----:B------:R-:W-:Y:S01]  /*1c2b0*/  IMAD R7, R24, 0x2, R9 ;  /* 0x0000000218077824 */ /* 0x000fe200078e0209 */
[----:B------:R-:W-:Y:S01]  /*1c2c0*/  LEA.HI.X.SX32 R17, R9, R174, 0x1, P6 ;  /* 0x000000ae09117211 */ /* 0x000fe200030f0eff */
[----:B------:R0:W-:Y:S01]  /*1c2d0*/  @P4 STG.E.U8 desc[UR16][R14.64], R21 ;  /* 0x000000150e004986 */ /* 0x0001e2000c101110 */
[----:B------:R-:W-:Y:S01]  /*1c2e0*/  ULDC UR4, c[0x0][0x22c] ;  /* 0x00008b0000047ab9 */ /* 0x000fe20000000800 */
[----:B-1----:R-:W-:Y:S01]  /*1c2f0*/  IMAD R9, R26, 0x2, R7 ;  /* 0x000000021a097824 */ /* 0x002fe200078e0207 */
[----:B----4-:R-:W1:Y:S01]  /*1c300*/  LDC R23, c[0x0][0x248] ;  /* 0x00009200ff177b82 */ /* 0x010e620000000800 */
[----:B0-----:R-:W-:-:S07]  /*1c310*/  PRMT R19, R55, 0x7772, RZ ;  /* 0x0000777237137816 */ /* 0x001fce00000000ff */
[----:B------:R-:W0:Y:S01]  /*1c320*/  LDC R15, c[0x0][0x248] ;  /* 0x00009200ff0f7b82 */ /* 0x000e220000000800 */
[----:B------:R4:W-:Y:S01]  /*1c330*/  @P1 STG.E.U8 desc[UR16][R16.64], R19 ;  /* 0x0000001310001986 */ /* 0x0009e2000c101110 */
[----:B------:R-:W-:Y:S01]  /*1c340*/  ISETP.LT.AND P4, PT, R6, UR4, !P0 ;  /* 0x0000000406007c0c */ /* 0x000fe2000c781270 */
[----:B------:R-:W-:Y:S01]  /*1c350*/  ULDC UR4, c[0x0][0x22c] ;  /* 0x00008b0000047ab9 */ /* 0x000fe20000000800 */
[-C--:B------:R-:W-:Y:S02]  /*1c360*/  IADD3 R6, P6, R7, R171.reuse, RZ ;  /* 0x000000ab07067210 */ /* 0x080fe40007fde0ff */
[----:B------:R-:W-:Y:S02]  /*1c370*/  IADD3 R10, P1, R9, R171, RZ ;  /* 0x000000ab090a7210 */ /* 0x000fe40007f3e0ff */
[----:B------:R-:W3:Y:S01]  /*1c380*/  LDC R14, c[0x0][0x248] ;  /* 0x00009200ff0e7b82 */ /* 0x000ee20000000800 */
[----:B------:R-:W-:-:S07]  /*1c390*/  LEA.HI.X.SX32 R7, R7, R174, 0x1, P6 ;  /* 0x000000ae07077211 */ /* 0x000fce00030f0eff */
[----:B----4-:R-:W4:Y:S01]  /*1c3a0*/  LDC R17, c[0x0][0x248] ;  /* 0x00009200ff117b82 */ /* 0x010f220000000800 */
[----:B------:R-:W-:Y:S01]  /*1c3b0*/  PRMT R13, R52, 0x7773, RZ ;  /* 0x00007773340d7816 */ /* 0x000fe200000000ff */
[----:B--2---:R-:W-:Y:S01]  /*1c3c0*/  IMAD R12, R18, 0x2, R9 ;  /* 0x00000002120c7824 */ /* 0x004fe200078e0209 */
[----:B------:R-:W-:Y:S01]  /*1c3d0*/  LEA.HI.X.SX32 R11, R9, R174, 0x1, P1 ;  /* 0x000000ae090b7211 */ /* 0x000fe200008f0eff */
[----:B------:R-:W-:Y:S01]  /*1c3e0*/  VIADD R9, R0, 0x11e ;  /* 0x0000011e00097836 */ /* 0x000fe20000000000 */
[----:B------:R-:W-:Y:S01]  /*1c3f0*/  ISETP.LT.AND P1, PT, R8, UR4, !P0 ;  /* 0x0000000408007c0c */ /* 0x000fe2000c721270 */
[----:B------:R-:W-:Y:S01]  /*1c400*/  ULDC UR4, c[0x0][0x248] ;  /* 0x0000920000047ab9 */ /* 0x000fe20000000800 */
[----:B------:R2:W-:Y:S01]  /*1c410*/  @P3 STG.E.U8 desc[UR16][R6.64], R13 ;  /* 0x0000000d06003986 */ /* 0x0005e2000c101110 */
[----:B------:R-:W-:Y:S01]  /*1c420*/  IADD3 R8, P3, R12, R171, RZ ;  /* 0x000000ab0c087210 */ /* 0x000fe20007f7e0ff */
[----:B------:R-:W1:Y:S01]  /*1c430*/  LDC R21, c[0x0][0x248] ;  /* 0x00009200ff157b82 */ /* 0x000e620000000800 */
[----:B------:R-:W-:Y:S01]  /*1c440*/  ISETP.LT.AND P6, PT, R9, UR5, !P0 ;  /* 0x0000000509007c0c */ /* 0x000fe2000c7c1270 */
[----:B------:R-:W-:Y:S01]  /*1c450*/  ULDC UR5, c[0x0][0x22c] ;  /* 0x00008b0000057ab9 */ /* 0x000fe20000000800 */
[----:B------:R-:W-:-:S02]  /*1c460*/  PRMT R53, R53, 0x7773, RZ ;  /* 0x0000777335357816 */ /* 0x000fc400000000ff */
[----:B------:R-:W-:-:S03]  /*1c470*/  PRMT R55, R55, 0x7773, RZ ;  /* 0x0000777337377816 */ /* 0x000fc600000000ff */
[----:B------:R-:W1:Y:S01]  /*1c480*/  LDC R16, c[0x0][0x248] ;  /* 0x00009200ff107b82 */ /* 0x000e620000000800 */
[----:B--2---:R-:W-:Y:S01]  /*1c490*/  IMAD R7, R9, UR4, RZ ;  /* 0x0000000409077c24 */ /* 0x004fe2000f8e02ff */
[-C--:B------:R-:W-:Y:S02]  /*1c4a0*/  LEA.HI.X.SX32 R9, R12, R174.reuse, 0x1, P3 ;  /* 0x000000ae0c097211 */ /* 0x080fe400018f0eff */
[----:B------:R-:W-:Y:S01]  /*1c4b0*/  PRMT R13, R54, 0x7773, RZ ;  /* 0x00007773360d7816 */ /* 0x000fe200000000ff */
[----:B------:R2:W-:Y:S01]  /*1c4c0*/  @P5 STG.E.U8 desc[UR16][R10.64], R53 ;  /* 0x000000350a005986 */ /* 0x0005e2000c101110 */
[-C--:B------:R-:W-:Y:S01]  /*1c4d0*/  IADD3 R6, P3, R7, R171.reuse, RZ ;  /* 0x000000ab07067210 */ /* 0x080fe20007f7e0ff */
[----:B0-----:R-:W-:Y:S01]  /*1c4e0*/  IMAD R12, R15, 0x4, R12 ;  /* 0x000000040f0c7824 */ /* 0x001fe200078e020c */
[----:B------:R-:W-:Y:S01]  /*1c4f0*/  ULDC UR4, c[0x0][0x22c] ;  /* 0x00008b0000047ab9 */ /* 0x000fe20000000800 */
[----:B------:R0:W-:Y:S01]  /*1c500*/  @P2 STG.E.U8 desc[UR16][R8.64], R13 ;  /* 0x0000000d08002986 */ /* 0x0001e2000c101110 */
[-C--:B------:R-:W-:Y:S01]  /*1c510*/  LEA.HI.X.SX32 R7, R7, R174.reuse, 0x1, P3 ;  /* 0x000000ae07077211 */ /* 0x080fe200018f0eff */
[----:B------:R-:W1:Y:S01]  /*1c520*/  LDC R18, c[0x0][0x248] ;  /* 0x00009200ff127b82 */ /* 0x000e620000000800 */
[----:B------:R-:W-:Y:S01]  /*1c530*/  ISETP.LT.AND P2, PT, R3, UR4, !P0 ;  /* 0x0000000403007c0c */ /* 0x000fe2000c741270 */
[----:B----4-:R-:W-:Y:S01]  /*1c540*/  IMAD R3, R17, 0x2, R12 ;  /* 0x0000000211037824 */ /* 0x010fe200078e020c */
[----:B------:R-:W-:Y:S01]  /*1c550*/  ISETP.LT.AND P5, PT, R4, UR6, !P0 ;  /* 0x0000000604007c0c */ /* 0x000fe2000c7a1270 */
[----:B------:R4:W-:Y:S01]  /*1c560*/  @P6 STG.E.U8 desc[UR16][R6.64], R55 ;  /* 0x0000003706006986 */ /* 0x0009e2000c101110 */
[----:B------:R-:W-:Y:S01]  /*1c570*/  PRMT R19, R48, 0x7770, RZ ;  /* 0x0000777030137816 */ /* 0x000fe200000000ff */
[----:B---3--:R-:W-:Y:S01]  /*1c580*/  IMAD R4, R14, 0x2, R3 ;  /* 0x000000020e047824 */ /* 0x008fe200078e0203 */
[CC--:B--2---:R-:W-:Y:S01]  /*1c590*/  IADD3 R10, P6, R12.reuse, R171.reuse, RZ ;  /* 0x000000ab0c0a7210 */ /* 0x0c4fe20007fde0ff */
[----:B------:R-:W2:Y:S01]  /*1c5a0*/  LDC R14, c[0x0][0x248] ;  /* 0x00009200ff0e7b82 */ /* 0x000ea20000000800 */
[----:B------:R-:W-:Y:S01]  /*1c5b0*/  PRMT R17, R49, 0x7770, RZ ;  /* 0x0000777031117816 */ /* 0x000fe200000000ff */
[----:B------:R-:W-:Y:S01]  /*1c5c0*/  ULDC UR4, c[0x0][0x22c] ;  /* 0x00008b0000047ab9 */ /* 0x000fe20000000800 */
[----:B------:R-:W-:Y:S01]  /*1c5d0*/  LEA.HI.X.SX32 R11, R12, R174, 0x1, P6 ;  /* 0x000000ae0c0b7211 */ /* 0x000fe200030f0eff */
[----:B------:R-:W-:Y:S01]  /*1c5e0*/  ULDC UR6, c[0x0][0x22c] ;  /* 0x00008b0000067ab9 */ /* 0x000fe20000000800 */
[----:B0-----:R-:W-:-:S04]  /*1c5f0*/  IADD3 R8, P6, R3, R171, RZ ;  /* 0x000000ab03087210 */ /* 0x001fc80007fde0ff */
[-C--:B------:R-:W-:Y:S01]  /*1c600*/  LEA.HI.X.SX32 R9, R3, R174.reuse, 0x1, P6 ;  /* 0x000000ae03097211 */ /* 0x080fe200030f0eff */
[----:B-1----:R-:W-:Y:S01]  /*1c610*/  IMAD R3, R21, 0x2, R4 ;  /* 0x0000000215037824 */ /* 0x002fe200078e0204 */
[CC--:B----4-:R-:W-:Y:S01]  /*1c620*/  IADD3 R6, P6, R4.reuse, R171.reuse, RZ ;  /* 0x000000ab04067210 */ /* 0x0d0fe20007fde0ff */
[----:B------:R0:W-:Y:S01]  /*1c630*/  @P4 STG.E.U8 desc[UR16][R10.64], R19 ;  /* 0x000000130a004986 */ /* 0x0001e2000c101110 */
[----:B------:R-:W-:Y:S01]  /*1c640*/  ISETP.LT.AND P3, PT, R167, UR5, !P0 ;  /* 0x00000005a7007c0c */ /* 0x000fe2000c761270 */
[----:B------:R-:W1:Y:S01]  /*1c650*/  LDC R21, c[0x0][0x248] ;  /* 0x00009200ff157b82 */ /* 0x000e620000000800 */
[-C--:B------:R-:W-:Y:S01]  /*1c660*/  LEA.HI.X.SX32 R7, R4, R174.reuse, 0x1, P6 ;  /* 0x000000ae04077211 */ /* 0x080fe200030f0eff */
[----:B------:R-:W-:Y:S01]  /*1c670*/  IMAD R4, R16, 0x2, R3 ;  /* 0x0000000210047824 */ /* 0x000fe200078e0203 */
[C---:B------:R-:W-:Y:S02]  /*1c680*/  IADD3 R12, P6, R3.reuse, R171, RZ ;  /* 0x000000ab030c7210 */ /* 0x040fe40007fde0ff */
[----:B------:R-:W-:Y:S01]  /*1c690*/  PRMT R15, R50, 0x7770, RZ ;  /* 0x00007770320f7816 */ /* 0x000fe200000000ff */
[----:B------:R3:W-:Y:S01]  /*1c6a0*/  @P1 STG.E.U8 desc[UR16][R8.64], R17 ;  /* 0x0000001108001986 */ /* 0x0007e2000c101110 */
[----:B------:R-:W-:Y:S01]  /*1c6b0*/  LEA.HI.X.SX32 R13, R3, R174, 0x1, P6 ;  /* 0x000000ae030d7211 */ /* 0x000fe200030f0eff */
[----:B------:R-:W-:Y:S01]  /*1c6c0*/  IMAD R3, R23, 0x2, R4 ;  /* 0x0000000217037824 */ /* 0x000fe200078e0204 */
[----:B0-----:R-:W-:-:S02]  /*1c6d0*/  PRMT R19, R51, 0x7770, RZ ;  /* 0x0000777033137816 */ /* 0x001fc400000000ff */
[----:B------:R-:W-:Y:S01]  /*1c6e0*/  ISETP.LT.AND P4, PT, R169, UR4, !P0 ;  /* 0x00000004a9007c0c */ /* 0x000fe2000c781270 */
[----:B------:R0:W-:Y:S01]  /*1c6f0*/  @P5 STG.E.U8 desc[UR16][R6.64], R15 ;  /* 0x0000000f06005986 */ /* 0x0001e2000c101110 */
[----:B------:R-:W-:Y:S01]  /*1c700*/  ULDC UR4, c[0x0][0x22c] ;  /* 0x00008b0000047ab9 */ /* 0x000fe20000000800 */
[----:B------:R-:W-:Y:S01]  /*1c710*/  ULDC UR5, c[0x0][0x22c] ;  /* 0x00008b0000057ab9 */ /* 0x000fe20000000800 */
[----:B------:R-:W4:Y:S01]  /*1c720*/  LDC R16, c[0x0][0x248] ;  /* 0x00009200ff107b82 */ /* 0x000f220000000800 */
[CC--:B---3--:R-:W-:Y:S01]  /*1c730*/  IADD3 R8, P6, R4.reuse, R171.reuse, RZ ;  /* 0x000000ab04087210 */ /* 0x0c8fe20007fde0ff */
[----:B------:R3:W-:Y:S01]  /*1c740*/  @P2 STG.E.U8 desc[UR16][R12.64], R19 ;  /* 0x000000130c002986 */ /* 0x0007e2000c101110 */
[----:B------:R-:W-:Y:S02]  /*1c750*/  IADD3 R10, P2, R3, R171, RZ ;  /* 0x000000ab030a7210 */ /* 0x000fe40007f5e0ff */
[-C--:B------:R-:W-:Y:S01]  /*1c760*/  LEA.HI.X.SX32 R9, R4, R174.reuse, 0x1, P6 ;  /* 0x000000ae04097211 */ /* 0x080fe200030f0eff */
[----:B--2---:R-:W-:Y:S01]  /*1c770*/  IMAD R4, R14, 0x2, R3 ;  /* 0x000000020e047824 */ /* 0x004fe200078e0203 */
[----:B------:R-:W-:Y:S01]  /*1c780*/  PRMT R17, R48, 0x7771, RZ ;  /* 0x0000777130117816 */ /* 0x000fe200000000ff */
[----:B------:R-:W2:Y:S01]  /*1c790*/  LDC R14, c[0x0][0x248] ;  /* 0x00009200ff0e7b82 */ /* 0x000ea20000000800 */
[----:B------:R-:W-:Y:S01]  /*1c7a0*/  ISETP.LT.AND P1, PT, R175, UR4, !P0 ;  /* 0x00000004af007c0c */ /* 0x000fe2000c721270 */
[----:B------:R-:W-:Y:S01]  /*1c7b0*/  ULDC UR4, c[0x0][0x22c] ;  /* 0x00008b0000047ab9 */ /* 0x000fe20000000800 */
[----:B------:R-:W-:Y:S01]  /*1c7c0*/  LEA.HI.X.SX32 R11, R3, R174, 0x1, P2 ;  /* 0x000000ae030b7211 */ /* 0x000fe200010f0eff */
[----:B------:R-:W-:Y:S01]  /*1c7d0*/  @P3 STG.E.U8 desc[UR16][R8.64], R17 ;  /* 0x0000001108003986 */ /* 0x000fe2000c101110 */
[----:B0-----:R-:W-:-:S03]  /*1c7e0*/  PRMT R15, R49, 0x7771, RZ ;  /* 0x00007771310f7816 */ /* 0x001fc600000000ff */
[----:B---3--:R-:W0:Y:S01]  /*1c7f0*/  LDC R19, c[0x0][0x248] ;  /* 0x00009200ff137b82 */ /* 0x008e220000000800 */
[----:B------:R-:W-:Y:S01]  /*1c800*/  ISETP.LT.AND P5, PT, R177, UR4, !P0 ;  /* 0x00000004b1007c0c */ /* 0x000fe2000c7a1270 */
[----:B------:R-:W-:Y:S01]  /*1c810*/  VIADD R3, R0, 0x12e ;  /* 0x0000012e00037836 */ /* 0x000fe20000000000 */
[----:B------:R-:W-:Y:S01]  /*1c820*/  ULDC UR4, c[0x0][0x22c] ;  /* 0x00008b0000047ab9 */ /* 0x000fe20000000800 */
[C---:B------:R-:W-:Y:S01]  /*1c830*/  IADD3 R6, P3, R4.reuse, R171, RZ ;  /* 0x000000ab04067210 */ /* 0x040fe20007f7e0ff */
[----:B------:R3:W-:Y:S01]  /*1c840*/  @P4 STG.E.U8 desc[UR16][R10.64], R15 ;  /* 0x0000000f0a004986 */ /* 0x0007e2000c101110 */
[----:B------:R-:W-:Y:S01]  /*1c850*/  ISETP.LT.AND P2, PT, R179, UR4, !P0 ;  /* 0x00000004b3007c0c */ /* 0x000fe2000c741270 */
[----:B------:R-:W-:Y:S01]  /*1c860*/  ULDC UR4, c[0x0][0x248] ;  /* 0x0000920000047ab9 */ /* 0x000fe20000000800 */
[----:B------:R-:W4:Y:S01]  /*1c870*/  LDC R12, c[0x0][0x248] ;  /* 0x00009200ff0c7b82 */ /* 0x000f220000000800 */
[C---:B------:R-:W-:Y:S01]  /*1c880*/  ISETP.LT.AND P6, PT, R3.reuse, UR5, !P0 ;  /* 0x0000000503007c0c */ /* 0x040fe2000c7c1270 */
[----:B------:R-:W-:Y:S01]  /*1c890*/  IMAD R3, R3, UR4, RZ ;  /* 0x0000000403037c24 */ /* 0x000fe2000f8e02ff */
[----:B------:R-:W-:-:S05]  /*1c8a0*/  LEA.HI.X.SX32 R7, R4, R174, 0x1, P3 ;  /* 0x000000ae04077211 */ /* 0x000fca00018f0eff */
[----:B------:R-:W2:Y:S01]  /*1c8b0*/  LDC R23, c[0x0][0x248] ;  /* 0x00009200ff177b82 */ /* 0x000ea20000000800 */
[----:B---3--:R-:W-:Y:S01]  /*1c8c0*/  PRMT R11, R50, 0x7771, RZ ;  /* 0x00007771320b7816 */ /* 0x008fe200000000ff */
[----:B------:R-:W-:-:S06]  /*1c8d0*/  ULDC UR4, c[0x0][0x22c] ;  /* 0x00008b0000047ab9 */ /* 0x000fcc0000000800 */
[----:B------:R-:W3:Y:S01]  /*1c8e0*/  LDC R15, c[0x0][0x248] ;  /* 0x00009200ff0f7b82 */ /* 0x000ee20000000800 */
[----:B------:R0:W-:Y:S01]  /*1c8f0*/  @P1 STG.E.U8 desc[UR16][R6.64], R11 ;  /* 0x0000000b06001986 */ /* 0x0001e2000c101110 */
[-C--:B------:R-:W-:Y:S01]  /*1c900*/  IADD3 R8, P1, R3, R171.reuse, RZ ;  /* 0x000000ab03087210 */ /* 0x080fe20007f3e0ff */
[----:B-1----:R-:W-:Y:S01]  /*1c910*/  IMAD R4, R21, 0x4, R4 ;  /* 0x0000000415047824 */ /* 0x002fe200078e0204 */
[----:B------:R-:W-:Y:S01]  /*1c920*/  PRMT R13, R51, 0x7771, RZ ;  /* 0x00007771330d7816 */ /* 0x000fe200000000ff */
[----:B------:R-:W-:Y:S01]  /*1c930*/  ULDC UR5, c[0x0][0x22c] ;  /* 0x00008b0000057ab9 */ /* 0x000fe20000000800 */
[----:B------:R-:W-:Y:S02]  /*1c940*/  LEA.HI.X.SX32 R9, R3, R174, 0x1, P1 ;  /* 0x000000ae03097211 */ /* 0x000fe400008f0eff */
[----:B------:R-:W1:Y:S01]  /*1c950*/  LDC R21, c[0x0][0x248] ;  /* 0x00009200ff157b82 */ /* 0x000e620000000800 */
[----:B0-----:R-:W-:Y:S02]  /*1c960*/  IMAD R3, R19, 0x2, R4 ;  /* 0x0000000213037824 */ /* 0x001fe400078e0204 */
[----:B------:R0:W-:Y:S01]  /*1c970*/  @P6 STG.E.U8 desc[UR16][R8.64], R13 ;  /* 0x0000000d08006986 */ /* 0x0001e2000c101110 */
[----:B------:R-:W-:-:S04]  /*1c980*/  IADD3 R6, P6, R4, R171, RZ ;  /* 0x000000ab04067210 */ /* 0x000fc80007fde0ff */
[-C--:B------:R-:W-:Y:S01]  /*1c990*/  LEA.HI.X.SX32 R7, R4, R174.reuse, 0x1, P6 ;  /* 0x000000ae04077211 */ /* 0x080fe200030f0eff */
[----:B----4-:R-:W-:Y:S01]  /*1c9a0*/  IMAD R4, R12, 0x2, R3 ;  /* 0x000000020c047824 */ /* 0x010fe200078e0203 */
[CC--:B------:R-:W-:Y:S02]  /*1c9b0*/  IADD3 R10, P6, R3.reuse, R171.reuse, RZ ;  /* 0x000000ab030a7210 */ /* 0x0c0fe40007fde0ff */
[----:B------:R-:W-:Y:S01]  /*1c9c0*/  ISETP.LT.AND P4, PT, R180, UR6, !P0 ;  /* 0x00000006b4007c0c */ /* 0x000fe2000c781270 */
[----:B------:R-:W-:Y:S01]  /*1c9d0*/  ULDC UR6, c[0x0][0x22c] ;  /* 0x00008b0000067ab9 */ /* 0x000fe20000000800 */
[----:B------:R-:W-:Y:S01]  /*1c9e0*/  LEA.HI.X.SX32 R11, R3, R174, 0x1, P6 ;  /* 0x000000ae030b7211 */ /* 0x000fe200030f0eff */
[----:B---3--:R-:W-:Y:S01]  /*1c9f0*/  IMAD R3, R15, 0x2, R4 ;  /* 0x000000020f037824 */ /* 0x008fe200078e0204 */
[----:B0-----:R-:W-:Y:S02]  /*1ca00*/  IADD3 R8, P6, R4, R171, RZ ;  /* 0x000000ab04087210 */ /* 0x001fe40007fde0ff */
[----:B------:R-:W-:Y:S01]  /*1ca10*/  ISETP.LT.AND P1, PT, R181, UR4, !P0 ;  /* 0x00000004b5007c0c */ /* 0x000fe2000c721270 */
[----:B------:R-:W-:Y:S01]  /*1ca20*/  ULDC UR4, c[0x0][0x22c] ;  /* 0x00008b0000047ab9 */ /* 0x000fe20000000800 */
[----:B------:R-:W-:-:S02]  /*1ca30*/  PRMT R19, R48, 0x7772, RZ ;  /* 0x0000777230137816 */ /* 0x000fc400000000ff */
[----:B------:R-:W-:Y:S02]  /*1ca40*/  PRMT R17, R49, 0x7772, RZ ;  /* 0x0000777231117816 */ /* 0x000fe400000000ff */
[-C--:B------:R-:W-:Y:S01]  /*1ca50*/  LEA.HI.X.SX32 R9, R4, R174.reuse, 0x1, P6 ;  /* 0x000000ae04097211 */ /* 0x080fe200030f0eff */
[----:B--2---:R-:W-:Y:S01]  /*1ca60*/  IMAD R4, R14, 0x2, R3 ;  /* 0x000000020e047824 */ /* 0x004fe200078e0203 */
[C---:B------:R-:W-:Y:S01]  /*1ca70*/  IADD3 R12, P6, R3.reuse, R171, RZ ;  /* 0x000000ab030c7210 */ /* 0x040fe20007fde0ff */
[----:B------:R0:W-:Y:S01]  /*1ca80*/  @P5 STG.E.U8 desc[UR16][R6.64], R19 ;  /* 0x0000001306005986 */ /* 0x0001e2000c101110 */
[----:B------:R-:W-:Y:S01]  /*1ca90*/  PRMT R15, R50, 0x7772, RZ ;  /* 0x00007772320f7816 */ /* 0x000fe200000000ff */
[----:B------:R-:W2:Y:S01]  /*1caa0*/  LDC R14, c[0x0][0x248] ;  /* 0x00009200ff0e7b82 */ /* 0x000ea20000000800 */
[----:B------:R-:W-:Y:S01]  /*1cab0*/  LEA.HI.X.SX32 R13, R3, R174, 0x1, P6 ;  /* 0x000000ae030d7211 */ /* 0x000fe200030f0eff */
[----:B------:R3:W-:Y:S01]  /*1cac0*/  @P2 STG.E.U8 desc[UR16][R10.64], R17 ;  /* 0x000000110a002986 */ /* 0x0007e2000c101110 */
[----:B-1----:R-:W-:Y:S01]  /*1cad0*/  IMAD R3, R21, 0x2, R4 ;  /* 0x0000000215037824 */ /* 0x002fe200078e0204 */
[----:B------:R-:W-:Y:S01]  /*1cae0*/  ISETP.LT.AND P3, PT, R184, UR5, !P0 ;  /* 0x00000005b8007c0c */ /* 0x000fe2000c761270 */
[----:B------:R-:W-:Y:S01]  /*1caf0*/  ULDC UR5, c[0x0][0x22c] ;  /* 0x00008b0000057ab9 */ /* 0x000fe20000000800 */
[----:B------:R1:W-:Y:S01]  /*1cb00*/  @P4 STG.E.U8 desc[UR16][R8.64], R15 ;  /* 0x0000000f08004986 */ /* 0x0003e2000c101110 */
[----:B------:R-:W-:Y:S01]  /*1cb10*/  ISETP.LT.AND P5, PT, R186, UR4, !P0 ;  /* 0x00000004ba007c0c */ /* 0x000fe2000c7a1270 */
[----:B------:R-:W-:Y:S01]  /*1cb20*/  ULDC UR4, c[0x0][0x22c] ;  /* 0x00008b0000047ab9 */ /* 0x000fe20000000800 */
[----:B------:R-:W-:Y:S01]  /*1cb30*/  PRMT R49, R49, 0x7773, RZ ;  /* 0x0000777331317816 */ /* 0x000fe200000000ff */
[----:B0-----:R-:W0:Y:S01]  /*1cb40*/  LDC R19, c[0x0][0x248] ;  /* 0x00009200ff137b82 */ /* 0x001e220000000800 */
[----:B---3--:R-:W-:-:S02]  /*1cb50*/  PRMT R17, R51, 0x7772, RZ ;  /* 0x0000777233117816 */ /* 0x008fc400000000ff */
[----:B------:R-:W-:-:S05]  /*1cb60*/  IADD3 R6, P6, R4, R171, RZ ;  /* 0x000000ab04067210 */ /* 0x000fca0007fde0ff */
[----:B------:R-:W3:Y:S01]  /*1cb70*/  LDC R21, c[0x0][0x248] ;  /* 0x00009200ff157b82 */ /* 0x000ee20000000800 */
[----:B------:R4:W-:Y:S01]  /*1cb80*/  @P1 STG.E.U8 desc[UR16][R12.64], R17 ;  /* 0x000000110c001986 */ /* 0x0009e2000c101110 */
[CC--:B------:R-:W-:Y:S02]  /*1cb90*/  IADD3 R10, P1, R3.reuse, R171.reuse, RZ ;  /* 0x000000ab030a7210 */ /* 0x0c0fe40007f3e0ff */
[----:B------:R-:W-:Y:S01]  /*1cba0*/  ISETP.LT.AND P2, PT, R188, UR4, !P0 ;  /* 0x00000004bc007c0c */ /* 0x000fe2000c741270 */
[----:B------:R-:W-:Y:S01]  /*1cbb0*/  ULDC UR4, c[0x0][0x22c] ;  /* 0x00008b0000047ab9 */ /* 0x000fe20000000800 */
[-C--:B------:R-:W-:Y:S01]  /*1cbc0*/  LEA.HI.X.SX32 R7, R4, R174.reuse, 0x1, P6 ;  /* 0x000000ae04077211 */ /* 0x080fe200030f0eff */
[----:B------:R-:W-:Y:S01]  /*1cbd0*/  IMAD R4, R16, 0x2, R3 ;  /* 0x0000000210047824 */ /* 0x000fe200078e0203 */
[-C--:B------:R-:W-:Y:S01]  /*1cbe0*/  LEA.HI.X.SX32 R11, R3, R174.reuse, 0x1, P1 ;  /* 0x000000ae030b7211 */ /* 0x080fe200008f0eff */
[----:B------:R-:W-:Y:S01]  /*1cbf0*/  VIADD R3, R0, 0x13e ;  /* 0x0000013e00037836 */ /* 0x000fe20000000000 */
[----:B------:R-:W-:Y:S01]  /*1cc00*/  ISETP.LT.AND P4, PT, R189, UR4, !P0 ;  /* 0x00000004bd007c0c */ /* 0x000fe2000c781270 */
[----:B------:R-:W-:Y:S01]  /*1cc10*/  ULDC UR4, c[0x0][0x22c] ;  /* 0x00008b0000047ab9 */ /* 0x000fe20000000800 */
[----:B-1----:R-:W-:Y:S01]  /*1cc20*/  PRMT R15, R48, 0x7773, RZ ;  /* 0x00007773300f7816 */ /* 0x002fe200000000ff */
[----:B----4-:R-:W1:Y:S01]  /*1cc30*/  LDC R17, c[0x0][0x248] ;  /* 0x00009200ff117b82 */ /* 0x010e620000000800 */
[----:B------:R-:W-:Y:S01]  /*1cc40*/  ISETP.LT.AND P1, PT, R192, UR4, !P0 ;  /* 0x00000004c0007c0c */ /* 0x000fe2000c721270 */
[----:B------:R-:W-:Y:S01]  /*1cc50*/  ULDC UR4, c[0x0][0x248] ;  /* 0x0000920000047ab9 */ /* 0x000fe20000000800 */
[C---:B------:R-:W-:Y:S01]  /*1cc60*/  ISETP.LT.AND P6, PT, R3.reuse, UR5, !P0 ;  /* 0x0000000503007c0c */ /* 0x040fe2000c7c1270 */
[----:B------:R4:W-:Y:S04]  /*1cc70*/  @P3 STG.E.U8 desc[UR16][R6.64], R15 ;  /* 0x0000000f06003986 */ /* 0x0009e8000c101110 */
[----:B------:R-:W2:Y:S01]  /*1cc80*/  LDC R12, c[0x0][0x248] ;  /* 0x00009200ff0c7b82 */ /* 0x000ea20000000800 */
[----:B------:R-:W-:Y:S01]  /*1cc90*/  IADD3 R8, P3, R4, R171, RZ ;  /* 0x000000ab04087210 */ /* 0x000fe20007f7e0ff */
[----:B------:R-:W-:Y:S01]  /*1cca0*/  IMAD R3, R3, UR4, RZ ;  /* 0x0000000403037c24 */ /* 0x000fe2000f8e02ff */
[----:B------:R-:W-:Y:S01]  /*1ccb0*/  PRMT R13, R50, 0x7773, RZ ;  /* 0x00007773320d7816 */ /* 0x000fe200000000ff */
[----:B------:R-:W-:Y:S01]  /*1ccc0*/  ULDC UR5, c[0x0][0x22c] ;  /* 0x00008b0000057ab9 */ /* 0x000fe20000000800 */
[----:B------:R-:W-:-:S03]  /*1ccd0*/  LEA.HI.X.SX32 R9, R4, R174, 0x1, P3 ;  /* 0x000000ae04097211 */ /* 0x000fc600018f0eff */
[----:B----4-:R-:W4:Y:S01]  /*1cce0*/  LDC R15, c[0x0][0x248] ;  /* 0x00009200ff0f7b82 */ /* 0x010f220000000800 */
[-C--:B------:R-:W-:Y:S01]  /*1ccf0*/  IADD3 R6, P3, R3, R171.reuse, RZ ;  /* 0x000000ab03067210 */ /* 0x080fe20007f7e0ff */
[----:B0-----:R-:W-:Y:S01]  /*1cd00*/  IMAD R4, R19, 0x4, R4 ;  /* 0x0000000413047824 */ /* 0x001fe200078e0204 */
[----:B------:R-:W-:Y:S01]  /*1cd10*/  PRMT R51, R51, 0x7773, RZ ;  /* 0x0000777333337816 */ /* 0x000fe200000000ff */
[----:B------:R0:W-:Y:S01]  /*1cd20*/  @P5 STG.E.U8 desc[UR16][R10.64], R49 ;  /* 0x000000310a005986 */ /* 0x0001e2000c101110 */
[----:B------:R-:W-:Y:S01]  /*1cd30*/  LEA.HI.X.SX32 R7, R3, R174, 0x1, P3 ;  /* 0x000000ae03077211 */ /* 0x000fe200018f0eff */
[----:B------:R-:W-:Y:S02]  /*1cd40*/  ULDC UR4, c[0x0][0x22c] ;  /* 0x00008b0000047ab9 */ /* 0x000fe40000000800 */
[----:B------:R3:W-:Y:S01]  /*1cd50*/  @P2 STG.E.U8 desc[UR16][R8.64], R13 ;  /* 0x0000000d08002986 */ /* 0x0007e2000c101110 */
[----:B-1----:R-:W-:Y:S01]  /*1cd60*/  IMAD R3, R17, 0x2, R4 ;  /* 0x0000000211037824 */ /* 0x002fe200078e0204 */
[----:B------:R-:W1:Y:S02]  /*1cd70*/  LDC R16, c[0x0][0x248] ;  /* 0x00009200ff107b82 */ /* 0x000e640000000800 */
[----:B------:R4:W-:Y:S01]  /*1cd80*/  @P6 STG.E.U8 desc[UR16][R6.64], R51 ;  /* 0x0000003306006986 */ /* 0x0009e2000c101110 */
[----:B0-----:R-:W-:-:S04]  /*1cd90*/  IADD3 R10, P6, R4, R171, RZ ;  /* 0x000000ab040a7210 */ /* 0x001fc80007fde0ff */
[-C--:B------:R-:W-:Y:S01]  /*1cda0*/  LEA.HI.X.SX32 R11, R4, R174.reuse, 0x1, P6 ;  /* 0x000000ae040b7211 */ /* 0x080fe200030f0eff */
[----:B--2---:R-:W-:Y:S01]  /*1cdb0*/  IMAD R4, R12, 0x2, R3 ;  /* 0x000000020c047824 */ /* 0x004fe200078e0203 */
[-C--:B---3--:R-:W-:Y:S02]  /*1cdc0*/  IADD3 R8, P6, R3, R171.reuse, RZ ;  /* 0x000000ab03087210 */ /* 0x088fe40007fde0ff */
[----:B------:R-:W-:Y:S01]  /*1cdd0*/  ISETP.LT.AND P5, PT, R217, UR6, !P0 ;  /* 0x00000006d9007c0c */ /* 0x000fe2000c7a1270 */
[----:B------:R-:W-:Y:S01]  /*1cde0*/  ULDC UR6, c[0x0][0x22c] ;  /* 0x00008b0000067ab9 */ /* 0x000fe20000000800 */
[----:B------:R-:W-:Y:S01]  /*1cdf0*/  LEA.HI.X.SX32 R9, R3, R174, 0x1, P6 ;  /* 0x000000ae03097211 */ /* 0x000fe200030f0eff */
[----:B----4-:R-:W-:Y:S01]  /*1ce00*/  IMAD R3, R15, 0x2, R4 ;  /* 0x000000020f037824 */ /* 0x010fe200078e0204 */
[----:B------:R-:W-:Y:S02]  /*1ce10*/  IADD3 R6, P6, R4, R171, RZ ;  /* 0x000000ab04067210 */ /* 0x000fe40007fde0ff */
[----:B------:R-:W-:Y:S01]  /*1ce20*/  ISETP.LT.AND P2, PT, R218, UR4, !P0 ;  /* 0x00000004da007c0c */ /* 0x000fe2000c741270 */
[----:B------:R-:W-:Y:S01]  /*1ce30*/  ULDC UR4, c[0x0][0x22c] ;  /* 0x00008b0000047ab9 */ /* 0x000fe20000000800 */
[----:B------:R-:W-:-:S02]  /*1ce40*/  PRMT R19, R88, 0x7770, RZ ;  /* 0x0000777058137816 */ /* 0x000fc400000000ff */
[-C--:B------:R-:W-:Y:S01]  /*1ce50*/  LEA.HI.X.SX32 R7, R4, R174.reuse, 0x1, P6 ;  /* 0x000000ae04077211 */ /* 0x080fe200030f0eff */
[----:B------:R-:W-:Y:S01]  /*1ce60*/  IMAD R4, R14, 0x2, R3 ;  /* 0x000000020e047824 */ /* 0x000fe200078e0203 */
[----:B------:R-:W-:Y:S01]  /*1ce70*/  PRMT R17, R89, 0x7770, RZ ;  /* 0x0000777059117816 */ /* 0x000fe200000000ff */
[----:B------:R0:W-:Y:S01]  /*1ce80*/  @P4 STG.E.U8 desc[UR16][R10.64], R19 ;  /* 0x000000130a004986 */ /* 0x0001e2000c101110 */
[-C--:B------:R-:W-:Y:S01]  /*1ce90*/  IADD3 R12, P6, R3, R171.reuse, RZ ;  /* 0x000000ab030c7210 */ /* 0x080fe20007fde0ff */
[----:B------:R-:W2:Y:S01]  /*1cea0*/  LDC R14, c[0x0][0x248] ;  /* 0x00009200ff0e7b82 */ /* 0x000ea20000000800 */
[----:B------:R-:W-:Y:S02]  /*1ceb0*/  ISETP.LT.AND P3, PT, R219, UR5, !P0 ;  /* 0x00000005db007c0c */ /* 0x000fe4000c761270 */
[----:B------:R-:W-:Y:S01]  /*1cec0*/  PRMT R15, R90, 0x7770, RZ ;  /* 0x000077705a0f7816 */ /* 0x000fe200000000ff */
[----:B------:R3:W-:Y:S01]  /*1ced0*/  @P1 STG.E.U8 desc[UR16][R8.64], R17 ;  /* 0x0000001108001986 */ /* 0x0007e2000c101110 */
[----:B------:R-:W-:Y:S01]  /*1cee0*/  LEA.HI.X.SX32 R13, R3, R174, 0x1, P6 ;  /* 0x000000ae030d7211 */ /* 0x000fe200030f0eff */
[----:B------:R-:W-:Y:S01]  /*1cef0*/  IMAD R3, R21, 0x2, R4 ;  /* 0x0000000215037824 */ /* 0x000fe200078e0204 */
[----:B------:R-:W-:Y:S01]  /*1cf00*/  ISETP.LT.AND P4, PT, R220, UR4, !P0 ;  /* 0x00000004dc007c0c */ /* 0x000fe2000c781270 */
[----:B------:R-:W4:Y:S01]  /*1cf10*/  LDC R21, c[0x0][0x248] ;  /* 0x00009200ff157b82 */ /* 0x000f220000000800 */
[----:B0-----:R-:W-:Y:S01]  /*1cf20*/  PRMT R19, R91, 0x7770, RZ ;  /* 0x000077705b137816 */ /* 0x001fe200000000ff */
[----:B------:R0:W-:Y:S01]  /*1cf30*/  @P5 STG.E.U8 desc[UR16][R6.64], R15 ;  /* 0x0000000f06005986 */ /* 0x0001e2000c101110 */
[----:B------:R-:W-:Y:S01]  /*1cf40*/  ULDC UR4, c[0x0][0x22c] ;  /* 0x00008b0000047ab9 */ /* 0x000fe20000000800 */
[----:B------:R-:W-:Y:S01]  /*1cf50*/  ULDC UR5, c[0x0][0x22c] ;  /* 0x00008b0000057ab9 */ /* 0x000fe20000000800 */
[-C--:B---3--:R-:W-:Y:S01]  /*1cf60*/  IADD3 R8, P6, R4, R171.reuse, RZ ;  /* 0x000000ab04087210 */ /* 0x088fe20007fde0ff */
[----:B------:R3:W-:Y:S01]  /*1cf70*/  @P2 STG.E.U8 desc[UR16][R12.64], R19 ;  /* 0x000000130c002986 */ /* 0x0007e2000c101110 */
[----:B------:R-:W-:-:S02]  /*1cf80*/  IADD3 R10, P2, R3, R171, RZ ;  /* 0x000000ab030a7210 */ /* 0x000fc40007f5e0ff */
[-C--:B------:R-:W-:Y:S01]  /*1cf90*/  LEA.HI.X.SX32 R9, R4, R174.reuse, 0x1, P6 ;  /* 0x000000ae04097211 */ /* 0x080fe200030f0eff */
[----:B-1----:R-:W-:Y:S01]  /*1cfa0*/  IMAD R4, R16, 0x2, R3 ;  /* 0x0000000210047824 */ /* 0x002fe200078e0203 */
[----:B------:R-:W-:Y:S01]  /*1cfb0*/  PRMT R17, R88, 0x7771, RZ ;  /* 0x0000777158117816 */ /* 0x000fe200000000ff */
[----:B------:R-:W1:Y:S01]  /*1cfc0*/  LDC R16, c[0x0][0x248] ;  /* 0x00009200ff107b82 */ /* 0x000e620000000800 */
        /* <DEDUP_REMOVED lines=13> */
[----:B------:R-:W2:Y:S01]  /*1d0a0*/  LDC R12, c[0x0][0x248] ;  /* 0x00009200ff0c7b82 */ /* 0x000ea20000000800 */
[C---:B------:R-:W-:Y:S01]  /*1d0b0*/  ISETP.LT.AND P6, PT, R3.reuse, UR5, !P0 ;  /* 0x0000000503007c0c */ /* 0x040fe2000c7c1270 */
[----:B------:R-:W-:Y:S01]  /*1d0c0*/  IMAD R3, R3, UR4, RZ ;  /* 0x0000000403037c24 */ /* 0x000fe2000f8e02ff */
[----:B------:R-:W-:-:S02]  /*1d0d0*/  LEA.HI.X.SX32 R7, R4, R174, 0x1, P3 ;  /* 0x000000ae04077211 */ /* 0x000fc400018f0eff */
[----:B---3--:R-:W-:-:S03]  /*1d0e0*/  PRMT R11, R90, 0x7771, RZ ;  /* 0x000077715a0b7816 */ /* 0x008fc600000000ff */
[----:B------:R-:W3:Y:S01]  /*1d0f0*/  LDC R15, c[0x0][0x248] ;  /* 0x00009200ff0f7b82 */ /* 0x000ee20000000800 */
[----:B------:R-:W-:Y:S01]  /*1d100*/  PRMT R13, R91, 0x7771, RZ ;  /* 0x000077715b0d7816 */ /* 0x000fe200000000ff */
[----:B------:R-:W-:Y:S01]  /*1d110*/  ULDC UR4, c[0x0][0x22c] ;  /* 0x00008b0000047ab9 */ /* 0x000fe20000000800 */
[----:B------:R-:W-:Y:S01]  /*1d120*/  ISETP.LT.AND P4, PT, R224, UR6, !P0 ;  /* 0x00000006e0007c0c */ /* 0x000fe2000c781270 */
[----:B------:R0:W-:Y:S01]  /*1d130*/  @P1 STG.E.U8 desc[UR16][R6.64], R11 ;  /* 0x0000000b06001986 */ /* 0x0001e2000c101110 */
[----:B------:R-:W-:Y:S01]  /*1d140*/  IADD3 R8, P1, R3, R171, RZ ;  /* 0x000000ab03087210 */ /* 0x000fe20007f3e0ff */
[----:B----4-:R-:W-:Y:S01]  /*1d150*/  IMAD R4, R21, 0x4, R4 ;  /* 0x0000000415047824 */ /* 0x010fe200078e0204 */
[----:B------:R-:W-:Y:S01]  /*1d160*/  PRMT R17, R89, 0x7772, RZ ;  /* 0x0000777259117816 */ /* 0x000fe200000000ff */
[----:B------:R-:W4:Y:S01]  /*1d170*/  LDC R21, c[0x0][0x248] ;  /* 0x00009200ff157b82 */ /* 0x000f220000000800 */
[----:B------:R-:W-:Y:S01]  /*1d180*/  LEA.HI.X.SX32 R9, R3, R174, 0x1, P1 ;  /* 0x000000ae03097211 */ /* 0x000fe200008f0eff */
[----:B0-----:R-:W-:Y:S01]  /*1d190*/  IMAD R3, R19, 0x2, R4 ;  /* 0x0000000213037824 */ /* 0x001fe200078e0204 */
[----:B------:R-:W-:Y:S01]  /*1d1a0*/  ULDC UR5, c[0x0][0x22c] ;  /* 0x00008b0000057ab9 */ /* 0x000fe20000000800 */
[----:B------:R-:W-:-:S02]  /*1d1b0*/  ULDC UR6, c[0x0][0x22c] ;  /* 0x00008b0000067ab9 */ /* 0x000fc40000000800 */
[----:B------:R0:W-:Y:S01]  /*1d1c0*/  @P6 STG.E.U8 desc[UR16][R8.64], R13 ;  /* 0x0000000d08006986 */ /* 0x0001e2000c101110 */
[----:B------:R-:W-:-:S04]  /*1d1d0*/  IADD3 R6, P6, R4, R171, RZ ;  /* 0x000000ab04067210 */ /* 0x000fc80007fde0ff */
[-C--:B------:R-:W-:Y:S01]  /*1d1e0*/  LEA.HI.X.SX32 R7, R4, R174.reuse, 0x1, P6 ;  /* 0x000000ae04077211 */ /* 0x080fe200030f0eff */
[----:B--2---:R-:W-:Y:S01]  /*1d1f0*/  IMAD R4, R12, 0x2, R3 ;  /* 0x000000020c047824 */ /* 0x004fe200078e0203 */
[CC--:B------:R-:W-:Y:S02]  /*1d200*/  IADD3 R10, P6, R3.reuse, R171.reuse, RZ ;  /* 0x000000ab030a7210 */ /* 0x0c0fe40007fde0ff */
[----:B------:R-:W-:Y:S01]  /*1d210*/  ISETP.LT.AND P1, PT, R238, UR4, !P0 ;  /* 0x00000004ee007c0c */ /* 0x000fe2000c721270 */
[----:B------:R-:W-:Y:S01]  /*1d220*/  ULDC UR4, c[0x0][0x22c] ;  /* 0x00008b0000047ab9 */ /* 0x000fe20000000800 */
[----:B------:R-:W-:Y:S01]  /*1d230*/  LEA.HI.X.SX32 R11, R3, R174, 0x1, P6 ;  /* 0x000000ae030b7211 */ /* 0x000fe200030f0eff */
[----:B---3--:R-:W-:Y:S01]  /*1d240*/  IMAD R3, R15, 0x2, R4 ;  /* 0x000000020f037824 */ /* 0x008fe200078e0204 */
[----:B0-----:R-:W-:Y:S02]  /*1d250*/  IADD3 R8, P6, R4, R171, RZ ;  /* 0x000000ab04087210 */ /* 0x001fe40007fde0ff */
[----:B------:R-:W-:-:S02]  /*1d260*/  PRMT R19, R88, 0x7772, RZ ;  /* 0x0000777258137816 */ /* 0x000fc400000000ff */
[-C--:B------:R-:W-:Y:S01]  /*1d270*/  LEA.HI.X.SX32 R9, R4, R174.reuse, 0x1, P6 ;  /* 0x000000ae04097211 */ /* 0x080fe200030f0eff */
[----:B------:R-:W-:Y:S01]  /*1d280*/  IMAD R4, R14, 0x2, R3 ;  /* 0x000000020e047824 */ /* 0x000fe200078e0203 */
[C---:B------:R-:W-:Y:S01]  /*1d290*/  IADD3 R12, P6, R3.reuse, R171, RZ ;  /* 0x000000ab030c7210 */ /* 0x040fe20007fde0ff */
[----:B------:R0:W-:Y:S01]  /*1d2a0*/  @P5 STG.E.U8 desc[UR16][R6.64], R19 ;  /* 0x0000001306005986 */ /* 0x0001e2000c101110 */
[----:B------:R-:W-:Y:S01]  /*1d2b0*/  PRMT R15, R90, 0x7772, RZ ;  /* 0x000077725a0f7816 */ /* 0x000fe200000000ff */
[----:B------:R-:W2:Y:S01]  /*1d2c0*/  LDC R14, c[0x0][0x248] ;  /* 0x00009200ff0e7b82 */ /* 0x000ea20000000800 */
[----:B------:R-:W-:Y:S01]  /*1d2d0*/  LEA.HI.X.SX32 R13, R3, R174, 0x1, P6 ;  /* 0x000000ae030d7211 */ /* 0x000fe200030f0eff */
[----:B------:R3:W-:Y:S01]  /*1d2e0*/  @P2 STG.E.U8 desc[UR16][R10.64], R17 ;  /* 0x000000110a002986 */ /* 0x0007e2000c101110 */
[----:B----4-:R-:W-:Y:S01]  /*1d2f0*/  IMAD R3, R21, 0x2, R4 ;  /* 0x0000000215037824 */ /* 0x010fe200078e0204 */
        /* <DEDUP_REMOVED lines=15> */
[----:B-1----:R-:W-:Y:S01]  /*1d3f0*/  IMAD R4, R16, 0x2, R3 ;  /* 0x0000000210047824 */ /* 0x002fe200078e0203 */
[-C--:B------:R-:W-:Y:S01]  /*1d400*/  LEA.HI.X.SX32 R11, R3, R174.reuse, 0x1, P1 ;  /* 0x000000ae030b7211 */ /* 0x080fe200008f0eff */
[----:B------:R-:W-:Y:S01]  /*1d410*/  VIADD R3, R0, 0x15e ;  /* 0x0000015e00037836 */ /* 0x000fe20000000000 */
[----:B------:R-:W-:Y:S01]  /*1d420*/  ISETP.LT.AND P4, PT, R243, UR4, !P0 ;  /* 0x00000004f3007c0c */ /* 0x000fe2000c781270 */
[----:B------:R-:W-:Y:S01]  /*1d430*/  ULDC UR4, c[0x0][0x22c] ;  /* 0x00008b0000047ab9 */ /* 0x000fe20000000800 */
[----:B----4-:R-:W-:Y:S01]  /*1d440*/  PRMT R15, R88, 0x7773, RZ ;  /* 0x00007773580f7816 */ /* 0x010fe200000000ff */
[----:B------:R-:W1:Y:S01]  /*1d450*/  LDC R17, c[0x0][0x248] ;  /* 0x00009200ff117b82 */ /* 0x000e620000000800 */
        /* <DEDUP_REMOVED lines=35> */
[----:B------:R-:W-:Y:S01]  /*1d690*/  IADD3 R12, P6, R3, R171, RZ ;  /* 0x000000ab030c7210 */ /* 0x000fe20007fde0ff */
[----:B------:R0:W-:Y:S01]  /*1d6a0*/  @P4 STG.E.U8 desc[UR16][R10.64], R19 ;  /* 0x000000130a004986 */ /* 0x0001e2000c101110 */
[----:B------:R-:W-:Y:S01]  /*1d6b0*/  PRMT R17, R93, 0x7770, RZ ;  /* 0x000077705d117816 */ /* 0x000fe200000000ff */
[----:B------:R-:W2:Y:S01]  /*1d6c0*/  LDC R14, c[0x0][0x248] ;  /* 0x00009200ff0e7b82 */ /* 0x000ea20000000800 */
[----:B------:R-:W-:Y:S02]  /*1d6d0*/  PRMT R15, R94, 0x7770, RZ ;  /* 0x000077705e0f7816 */ /* 0x000fe400000000ff */
[----:B------:R-:W-:Y:S02]  /*1d6e0*/  ISETP.LT.AND P3, PT, R249, UR5, !P0 ;  /* 0x00000005f9007c0c */ /* 0x000fe4000c761270 */
[----:B------:R-:W-:Y:S01]  /*1d6f0*/  LEA.HI.X.SX32 R13, R3, R174, 0x1, P6 ;  /* 0x000000ae030d7211 */ /* 0x000fe200030f0eff */
[----:B------:R-:W-:Y:S01]  /*1d700*/  IMAD R3, R21, 0x2, R4 ;  /* 0x0000000215037824 */ /* 0x000fe200078e0204 */
[----:B------:R-:W-:-:S02]  /*1d710*/  ISETP.LT.AND P4, PT, R250, UR4, !P0 ;  /* 0x00000004fa007c0c */ /* 0x000fc4000c781270 */
[----:B0-----:R-:W-:Y:S01]  /*1d720*/  PRMT R19, R95, 0x7770, RZ ;  /* 0x000077705f137816 */ /* 0x001fe200000000ff */
[----:B------:R0:W-:Y:S01]  /*1d730*/  @P1 STG.E.U8 desc[UR16][R8.64], R17 ;  /* 0x0000001108001986 */ /* 0x0001e2000c101110 */
[----:B------:R-:W-:Y:S01]  /*1d740*/  ULDC UR4, c[0x0][0x22c] ;  /* 0x00008b0000047ab9 */ /* 0x000fe20000000800 */
[----:B------:R-:W-:Y:S01]  /*1d750*/  ULDC UR5, c[0x0][0x22c] ;  /* 0x00008b0000057ab9 */ /* 0x000fe20000000800 */
[----:B------:R-:W3:Y:S01]  /*1d760*/  LDC R21, c[0x0][0x248] ;  /* 0x00009200ff157b82 */ /* 0x000ee20000000800 */
[----:B------:R4:W-:Y:S01]  /*1d770*/  @P5 STG.E.U8 desc[UR16][R6.64], R15 ;  /* 0x0000000f06005986 */ /* 0x0009e2000c101110 */
[----:B------:R-:W-:Y:S01]  /*1d780*/  ISETP.LT.AND P1, PT, R251, UR4, !P0 ;  /* 0x00000004fb007c0c */ /* 0x000fe2000c721270 */
[----:B------:R-:W-:Y:S02]  /*1d790*/  ULDC UR4, c[0x0][0x22c] ;  /* 0x00008b0000047ab9 */ /* 0x000fe40000000800 */
[----:B------:R4:W-:Y:S01]  /*1d7a0*/  @P2 STG.E.U8 desc[UR16][R12.64], R19 ;  /* 0x000000130c002986 */ /* 0x0009e2000c101110 */
[----:B------:R-:W-:-:S02]  /*1d7b0*/  IADD3 R10, P2, R3, R171, RZ ;  /* 0x000000ab030a7210 */ /* 0x000fc40007f5e0ff */
[-C--:B0-----:R-:W-:Y:S02]  /*1d7c0*/  IADD3 R8, P6, R4, R171.reuse, RZ ;  /* 0x000000ab04087210 */ /* 0x081fe40007fde0ff */
[----:B------:R-:W-:Y:S02]  /*1d7d0*/  PRMT R17, R92, 0x7771, RZ ;  /* 0x000077715c117816 */ /* 0x000fe400000000ff */
[-C--:B------:R-:W-:Y:S01]  /*1d7e0*/  LEA.HI.X.SX32 R9, R4, R174.reuse, 0x1, P6 ;  /* 0x000000ae04097211 */ /* 0x080fe200030f0eff */
[----:B-1----:R-:W-:Y:S01]  /*1d7f0*/  IMAD R4, R16, 0x2, R3 ;  /* 0x0000000210047824 */ /* 0x002fe200078e0203 */
[----:B------:R-:W-:Y:S01]  /*1d800*/  ISETP.LT.AND P5, PT, R252, UR4, !P0 ;  /* 0x00000004fc007c0c */ /* 0x000fe2000c7a1270 */
[----:B------:R-:W-:Y:S01]  /*1d810*/  ULDC UR4, c[0x0][0x22c] ;  /* 0x00008b0000047ab9 */ /* 0x000fe20000000800 */
[----:B------:R-:W-:Y:S01]  /*1d820*/  LEA.HI.X.SX32 R11, R3, R174, 0x1, P2 ;  /* 0x000000ae030b7211 */ /* 0x000fe200010f0eff */
[----:B------:R-:W-:Y:S01]  /*1d830*/  VIADD R3, R0, 0x16e ;  /* 0x0000016e00037836 */ /* 0x000fe20000000000 */
[----:B----4-:R-:W-:Y:S01]  /*1d840*/  PRMT R15, R93, 0x7771, RZ ;  /* 0x000077715d0f7816 */ /* 0x010fe200000000ff */
[----:B------:R-:W-:Y:S01]  /*1d850*/  @P3 STG.E.U8 desc[UR16][R8.64], R17 ;  /* 0x0000001108003986 */ /* 0x000fe2000c101110 */
[----:B------:R-:W-:Y:S01]  /*1d860*/  ISETP.LT.AND P2, PT, R234, UR4, !P0 ;  /* 0x00000004ea007c0c */ /* 0x000fe2000c741270 */
[----:B------:R-:W0:Y:S01]  /*1d870*/  LDC R19, c[0x0][0x248] ;  /* 0x00009200ff137b82 */ /* 0x000e220000000800 */
[----:B------:R-:W-:Y:S01]  /*1d880*/  IADD3 R6, P3, R4, R171, RZ ;  /* 0x000000ab04067210 */ /* 0x000fe20007f7e0ff */
[----:B------:R-:W4:Y:S01]  /*1d890*/  LDL.LU R234, [R1+0x10] ;  /* 0x0000100001ea7983 */ /* 0x000f220000300800 */
[----:B------:R-:W-:Y:S01]  /*1d8a0*/  ISETP.LT.AND P6, PT, R3, UR5, !P0 ;  /* 0x0000000503007c0c */ /* 0x000fe2000c7c1270 */
[----:B------:R-:W-:-:S02]  /*1d8b0*/  ULDC UR5, c[0x0][0x22c] ;  /* 0x00008b0000057ab9 */ /* 0x000fc40000000800 */
[----:B------:R1:W-:Y:S01]  /*1d8c0*/  @P4 STG.E.U8 desc[UR16][R10.64], R15 ;  /* 0x0000000f0a004986 */ /* 0x0003e2000c101110 */
[----:B------:R-:W-:Y:S01]  /*1d8d0*/  ISETP.LT.AND P4, PT, R231, UR6, !P0 ;  /* 0x00000006e7007c0c */ /* 0x000fe2000c781270 */
[----:B------:R-:W2:Y:S01]  /*1d8e0*/  LDC R12, c[0x0][0x248] ;  /* 0x00009200ff0c7b82 */ /* 0x000ea20000000800 */
[-C--:B------:R-:W-:Y:S01]  /*1d8f0*/  LEA.HI.X.SX32 R7, R4, R174.reuse, 0x1, P3 ;  /* 0x000000ae04077211 */ /* 0x080fe200018f0eff */
[----:B------:R-:W4:Y:S01]  /*1d900*/  LDL.LU R231, [R1+0x14] ;  /* 0x0000140001e77983 */ /* 0x000f220000300800 */
[----:B------:R-:W-:Y:S01]  /*1d910*/  ISETP.LT.AND P3, PT, R235, UR5, !P0 ;  /* 0x00000005eb007c0c */ /* 0x000fe2000c761270 */
[----:B------:R-:W-:Y:S01]  /*1d920*/  ULDC UR4, c[0x0][0x248] ;  /* 0x0000920000047ab9 */ /* 0x000fe20000000800 */
[----:B------:R-:W-:Y:S01]  /*1d930*/  PRMT R13, R95, 0x7771, RZ ;  /* 0x000077715f0d7816 */ /* 0x000fe200000000ff */
[----:B------:R-:W4:Y:S01]  /*1d940*/  LDL.LU R235, [R1+0x18] ;  /* 0x0000180001eb7983 */ /* 0x000f220000300800 */
[----:B------:R-:W-:Y:S01]  /*1d950*/  IMAD R3, R3, UR4, RZ ;  /* 0x0000000403037c24 */ /* 0x000fe2000f8e02ff */
[----:B------:R-:W-:Y:S01]  /*1d960*/  ULDC UR4, c[0x0][0x22c] ;  /* 0x00008b0000047ab9 */ /* 0x000fe20000000800 */
[----:B------:R-:W4:Y:S01]  /*1d970*/  LDC R16, c[0x0][0x248] ;  /* 0x00009200ff107b82 */ /* 0x000f220000000800 */
[----:B-1----:R-:W-:Y:S01]  /*1d980*/  PRMT R11, R94, 0x7771, RZ ;  /* 0x000077715e0b7816 */ /* 0x002fe200000000ff */
[----:B---3--:R-:W-:Y:S01]  /*1d990*/  IMAD R4, R21, 0x4, R4 ;  /* 0x0000000415047824 */ /* 0x008fe200078e0204 */
[----:B------:R-:W-:Y:S01]  /*1d9a0*/  PRMT R17, R93, 0x7772, RZ ;  /* 0x000077725d117816 */ /* 0x000fe200000000ff */
[----:B------:R-:W-:Y:S01]  /*1d9b0*/  ULDC UR5, c[0x0][0x22c] ;  /* 0x00008b0000057ab9 */ /* 0x000fe20000000800 */
[----:B------:R-:W-:Y:S01]  /*1d9c0*/  ULDC UR6, c[0x0][0x22c] ;  /* 0x00008b0000067ab9 */ /* 0x000fe20000000800 */
[----:B------:R1:W-:Y:S01]  /*1d9d0*/  @P1 STG.E.U8 desc[UR16][R6.64], R11 ;  /* 0x0000000b06001986 */ /* 0x0003e2000c101110 */
[C---:B------:R-:W-:Y:S01]  /*1d9e0*/  IADD3 R8, P1, R3.reuse, R171, RZ ;  /* 0x000000ab03087210 */ /* 0x040fe20007f3e0ff */
[----:B------:R-:W3:Y:S03]  /*1d9f0*/  LDC R15, c[0x0][0x248] ;  /* 0x00009200ff0f7b82 */ /* 0x000ee60000000800 */
[----:B------:R-:W-:Y:S01]  /*1da00*/  LEA.HI.X.SX32 R9, R3, R174, 0x1, P1 ;  /* 0x000000ae03097211 */ /* 0x000fe200008f0eff */
[----:B0-----:R-:W-:-:S04]  /*1da10*/  IMAD R3, R19, 0x2, R4 ;  /* 0x0000000213037824 */ /* 0x001fc800078e0204 */
[----:B------:R0:W-:Y:S01]  /*1da20*/  @P6 STG.E.U8 desc[UR16][R8.64], R13 ;  /* 0x0000000d08006986 */ /* 0x0001e2000c101110 */
[----:B------:R-:W4:Y:S01]  /*1da30*/  LDC R21, c[0x0][0x248] ;  /* 0x00009200ff157b82 */ /* 0x000f220000000800 */
[----:B-1----:R-:W-:-:S04]  /*1da40*/  IADD3 R6, P6, R4, R171, RZ ;  /* 0x000000ab04067210 */ /* 0x002fc80007fde0ff */
[-C--:B------:R-:W-:Y:S01]  /*1da50*/  LEA.HI.X.SX32 R7, R4, R174.reuse, 0x1, P6 ;  /* 0x000000ae04077211 */ /* 0x080fe200030f0eff */
[----:B--2---:R-:W-:Y:S01]  /*1da60*/  IMAD R4, R12, 0x2, R3 ;  /* 0x000000020c047824 */ /* 0x004fe200078e0203 */
[CC--:B------:R-:W-:Y:S02]  /*1da70*/  IADD3 R10, P6, R3.reuse, R171.reuse, RZ ;  /* 0x000000ab030a7210 */ /* 0x0c0fe40007fde0ff */
[----:B------:R-:W-:Y:S02]  /*1da80*/  PRMT R19, R92, 0x7772, RZ ;  /* 0x000077725c137816 */ /* 0x000fe400000000ff */
[-C--:B------:R-:W-:Y:S02]  /*1da90*/  LEA.HI.X.SX32 R11, R3, R174.reuse, 0x1, P6 ;  /* 0x000000ae030b7211 */ /* 0x080fe400030f0eff */
[C---:B0-----:R-:W-:Y:S02]  /*1daa0*/  IADD3 R8, P6, R4.reuse, R171, RZ ;  /* 0x000000ab04087210 */ /* 0x041fe40007fde0ff */
[----:B------:R-:W-:Y:S01]  /*1dab0*/  ISETP.LT.AND P1, PT, R233, UR4, !P0 ;  /* 0x00000004e9007c0c */ /* 0x000fe2000c721270 */
[----:B------:R-:W-:Y:S01]  /*1dac0*/  ULDC UR4, c[0x0][0x22c] ;  /* 0x00008b0000047ab9 */ /* 0x000fe20000000800 */
[----:B------:R0:W-:Y:S01]  /*1dad0*/  @P5 STG.E.U8 desc[UR16][R6.64], R19 ;  /* 0x0000001306005986 */ /* 0x0001e2000c101110 */
[----:B---3--:R-:W-:Y:S01]  /*1dae0*/  IMAD R3, R15, 0x2, R4 ;  /* 0x000000020f037824 */ /* 0x008fe200078e0204 */
[----:B------:R-:W-:-:S02]  /*1daf0*/  LEA.HI.X.SX32 R9, R4, R174, 0x1, P6 ;  /* 0x000000ae04097211 */ /* 0x000fc400030f0eff */
[----:B------:R-:W-:Y:S01]  /*1db00*/  PRMT R15, R94, 0x7772, RZ ;  /* 0x000077725e0f7816 */ /* 0x000fe200000000ff */
[----:B------:R-:W2:Y:S04]  /*1db10*/  LDL.LU R233, [R1+0x1c] ;  /* 0x00001c0001e97983 */ /* 0x000ea80000300800 */
[----:B------:R1:W-:Y:S01]  /*1db20*/  @P2 STG.E.U8 desc[UR16][R10.64], R17 ;  /* 0x000000110a002986 */ /* 0x0003e2000c101110 */
[----:B------:R-:W-:Y:S01]  /*1db30*/  PRMT R93, R93, 0x7773, RZ ;  /* 0x000077735d5d7816 */ /* 0x000fe200000000ff */
[----:B0-----:R-:W0:Y:S02]  /*1db40*/  LDC R19, c[0x0][0x248] ;  /* 0x00009200ff137b82 */ /* 0x001e240000000800 */
[----:B------:R3:W-:Y:S01]  /*1db50*/  @P4 STG.E.U8 desc[UR16][R8.64], R15 ;  /* 0x0000000f08004986 */ /* 0x0007e2000c101110 */
[----:B----4-:R-:W-:Y:S01]  /*1db60*/  ISETP.LT.AND P5, PT, R234, UR4, !P0 ;  /* 0x00000004ea007c0c */ /* 0x010fe2000c7a1270 */
[----:B------:R-:W-:-:S02]  /*1db70*/  ULDC UR4, c[0x0][0x22c] ;  /* 0x00008b0000047ab9 */ /* 0x000fc40000000800 */
[----:B------:R-:W-:Y:S01]  /*1db80*/  ISETP.LT.AND P2, PT, R231, UR4, !P0 ;  /* 0x00000004e7007c0c */ /* 0x000fe2000c741270 */
[----:B------:R-:W-:Y:S01]  /*1db90*/  ULDC UR4, c[0x0][0x22c] ;  /* 0x00008b0000047ab9 */ /* 0x000fe20000000800 */
[----:B------:R-:W4:Y:S01]  /*1dba0*/  LDL.LU R231, [R1+0x20] ;  /* 0x0000200001e77983 */ /* 0x000f220000300800 */
[----:B------:R-:W-:Y:S01]  /*1dbb0*/  ISETP.LT.AND P4, PT, R235, UR4, !P0 ;  /* 0x00000004eb007c0c */ /* 0x000fe2000c781270 */
[----:B------:R-:W-:Y:S02]  /*1dbc0*/  IMAD R4, R14, 0x2, R3 ;  /* 0x000000020e047824 */ /* 0x000fe400078e0203 */
[----:B------:R-:W4:Y:S01]  /*1dbd0*/  LDL.LU R234, [R1+0x24] ;  /* 0x0000240001ea7983 */ /* 0x000f220000300800 */
[-C--:B------:R-:W-:Y:S01]  /*1dbe0*/  IADD3 R12, P6, R3, R171.reuse, RZ ;  /* 0x000000ab030c7210 */ /* 0x080fe20007fde0ff */
[----:B------:R-:W-:Y:S01]  /*1dbf0*/  ULDC UR4, c[0x0][0x22c] ;  /* 0x00008b0000047ab9 */ /* 0x000fe20000000800 */
[----:B-1----:R-:W-:Y:S01]  /*1dc00*/  PRMT R17, R95, 0x7772, RZ ;  /* 0x000077725f117816 */ /* 0x002fe200000000ff */
[----:B------:R-:W4:Y:S01]  /*1dc10*/  LDL.LU R235, [R1+0x28] ;  /* 0x0000280001eb7983 */ /* 0x000f220000300800 */
[----:B------:R-:W-:Y:S01]  /*1dc20*/  LEA.HI.X.SX32 R13, R3, R174, 0x1, P6 ;  /* 0x000000ae030d7211 */ /* 0x000fe200030f0eff */
[----:B------:R-:W-:Y:S01]  /*1dc30*/  IMAD R3, R21, 0x2, R4 ;  /* 0x0000000215037824 */ /* 0x000fe200078e0204 */
[----:B------:R-:W-:Y:S01]  /*1dc40*/  IADD3 R6, P6, R4, R171, RZ ;  /* 0x000000ab04067210 */ /* 0x000fe20007fde0ff */
[----:B------:R-:W1:Y:S01]  /*1dc50*/  LDC R14, c[0x0][0x248] ;  /* 0x00009200ff0e7b82 */ /* 0x000e620000000800 */
[----:B---3--:R-:W-:-:S02]  /*1dc60*/  PRMT R15, R92, 0x7773, RZ ;  /* 0x000077735c0f7816 */ /* 0x008fc400000000ff */
[-C--:B------:R-:W-:Y:S01]  /*1dc70*/  LEA.HI.X.SX32 R7, R4, R174.reuse, 0x1, P6 ;  /* 0x000000ae04077211 */ /* 0x080fe200030f0eff */
[----:B------:R-:W-:Y:S01]  /*1dc80*/  IMAD R4, R16, 0x2, R3 ;  /* 0x0000000210047824 */ /* 0x000fe200078e0203 */
[----:B------:R3:W-:Y:S01]  /*1dc90*/  @P1 STG.E.U8 desc[UR16][R12.64], R17 ;  /* 0x000000110c001986 */ /* 0x0007e2000c101110 */
[-C--:B------:R-:W-:Y:S02]  /*1dca0*/  IADD3 R10, P1, R3, R171.reuse, RZ ;  /* 0x000000ab030a7210 */ /* 0x080fe40007f3e0ff */
[----:B------:R-:W-:Y:S01]  /*1dcb0*/  PRMT R95, R95, 0x7773, RZ ;  /* 0x000077735f5f7816 */ /* 0x000fe200000000ff */
[----:B------:R0:W-:Y:S01]  /*1dcc0*/  @P3 STG.E.U8 desc[UR16][R6.64], R15 ;  /* 0x0000000f06003986 */ /* 0x0001e2000c101110 */
[----:B------:R-:W-:Y:S01]  /*1dcd0*/  IADD3 R8, P3, R4, R171, RZ ;  /* 0x000000ab04087210 */ /* 0x000fe20007f7e0ff */
[----:B------:R-:W1:Y:S01]  /*1dce0*/  LDC R21, c[0x0][0x248] ;  /* 0x00009200ff157b82 */ /* 0x000e620000000800 */
[-C--:B------:R-:W-:Y:S01]  /*1dcf0*/  LEA.HI.X.SX32 R11, R3, R174.reuse, 0x1, P1 ;  /* 0x000000ae030b7211 */ /* 0x080fe200008f0eff */
[----:B------:R-:W-:Y:S01]  /*1dd00*/  VIADD R3, R0, 0x17e ;  /* 0x0000017e00037836 */ /* 0x000fe20000000000 */
[----:B------:R-:W-:-:S02]  /*1dd10*/  LEA.HI.X.SX32 R9, R4, R174, 0x1, P3 ;  /* 0x000000ae04097211 */ /* 0x000fc400018f0eff */
[----:B---3--:R-:W-:Y:S01]  /*1dd20*/  PRMT R13, R94, 0x7773, RZ ;  /* 0x000077735e0d7816 */ /* 0x008fe200000000ff */
[----:B------:R3:W-:Y:S01]  /*1dd30*/  @P5 STG.E.U8 desc[UR16][R10.64], R93 ;  /* 0x0000005d0a005986 */ /* 0x0007e2000c101110 */
[----:B------:R-:W-:Y:S01]  /*1dd40*/  ISETP.LT.AND P6, PT, R3, UR5, !P0 ;  /* 0x0000000503007c0c */ /* 0x000fe2000c7c1270 */
[----:B------:R-:W-:Y:S01]  /*1dd50*/  ULDC UR5, c[0x0][0x22c] ;  /* 0x00008b0000057ab9 */ /* 0x000fe20000000800 */
[----:B------:R-:W3:Y:S01]  /*1dd60*/  LDC R17, c[0x0][0x248] ;  /* 0x00009200ff117b82 */ /* 0x000ee20000000800 */
[----:B------:R3:W-:Y:S07]  /*1dd70*/  @P2 STG.E.U8 desc[UR16][R8.64], R13 ;  /* 0x0000000d08002986 */ /* 0x0007ee000c101110 */
[----:B------:R-:W1:Y:S01]  /*1dd80*/  LDC R12, c[0x0][0x248] ;  /* 0x00009200ff0c7b82 */ /* 0x000e620000000800 */
[----:B--2---:R-:W-:Y:S01]  /*1dd90*/  ISETP.LT.AND P1, PT, R233, UR4, !P0 ;  /* 0x00000004e9007c0c */ /* 0x004fe2000c721270 */
[----:B------:R-:W-:Y:S01]  /*1dda0*/  ULDC UR4, c[0x0][0x248] ;  /* 0x0000920000047ab9 */ /* 0x000fe20000000800 */
[----:B------:R-:W2:Y:S05]  /*1ddb0*/  LDL.LU R233, [R1+0x2c] ;  /* 0x00002c0001e97983 */ /* 0x000eaa0000300800 */
[----:B0-----:R-:W0:Y:S08]  /*1ddc0*/  LDC R15, c[0x0][0x248] ;  /* 0x00009200ff0f7b82 */ /* 0x001e300000000800 */
[----:B------:R-:W2:Y:S01]  /*1ddd0*/  LDC R16, c[0x0][0x248] ;  /* 0x00009200ff107b82 */ /* 0x000ea20000000800 */
[----:B----4-:R-:W-:-:S02]  /*1dde0*/  ISETP.LT.AND P5, PT, R231, UR6, !P0 ;  /* 0x00000006e7007c0c */ /* 0x010fc4000c7a1270 */
[----:B------:R-:W-:Y:S01]  /*1ddf0*/  ISETP.LT.AND P2, PT, R235, UR5, !P0 ;  /* 0x00000005eb007c0c */ /* 0x000fe2000c741270 */
[----:B------:R-:W4:Y:S01]  /*1de00*/  LDL.LU R231, [R1+0x30] ;  /* 0x0000300001e77983 */ /* 0x000f220000300800 */
[----:B------:R-:W-:Y:S01]  /*1de10*/  IMAD R3, R3, UR4, RZ ;  /* 0x0000000403037c24 */ /* 0x000fe2000f8e02ff */
[----:B------:R-:W-:Y:S01]  /*1de20*/  ULDC UR4, c[0x0][0x22c] ;  /* 0x00008b0000047ab9 */ /* 0x000fe20000000800 */
[----:B------:R-:W-:Y:S01]  /*1de30*/  IMAD R4, R19, 0x4, R4 ;  /* 0x0000000413047824 */ /* 0x000fe200078e0204 */
[----:B------:R-:W4:Y:S01]  /*1de40*/  LDL.LU R235, [R1+0x34] ;  /* 0x0000340001eb7983 */ /* 0x000f220000300800 */
[----:B------:R-:W-:Y:S01]  /*1de50*/  ULDC UR5, c[0x0][0x22c] ;  /* 0x00008b0000057ab9 */ /* 0x000fe20000000800 */
[----:B------:R-:W-:Y:S01]  /*1de60*/  IADD3 R6, P3, R3, R171, RZ ;  /* 0x000000ab03067210 */ /* 0x000fe20007f7e0ff */
[----:B------:R-:W-:-:S03]  /*1de70*/  ULDC UR6, c[0x0][0x22c] ;  /* 0x00008b0000067ab9 */ /* 0x000fc60000000800 */
[----:B------:R-:W-:Y:S01]  /*1de80*/  LEA.HI.X.SX32 R7, R3, R174, 0x1, P3 ;  /* 0x000000ae03077211 */ /* 0x000fe200018f0eff */
[----:B---3--:R-:W-:-:S04]  /*1de90*/  IMAD R3, R17, 0x2, R4 ;  /* 0x0000000211037824 */ /* 0x008fc800078e0204 */
[----:B------:R3:W-:Y:S01]  /*1dea0*/  @P6 STG.E.U8 desc[UR16][R6.64], R95 ;  /* 0x0000005f06006986 */ /* 0x0007e2000c101110 */
[----:B------:R-:W-:-:S04]  /*1deb0*/  IADD3 R10, P6, R4, R171, RZ ;  /* 0x000000ab040a7210 */ /* 0x000fc80007fde0ff */
[-C--:B------:R-:W-:Y:S01]  /*1dec0*/  LEA.HI.X.SX32 R11, R4, R174.reuse, 0x1, P6 ;  /* 0x000000ae040b7211 */ /* 0x080fe200030f0eff */
[----:B-1----:R-:W-:Y:S01]  /*1ded0*/  IMAD R4, R12, 0x2, R3 ;  /* 0x000000020c047824 */ /* 0x002fe200078e0203 */
[CC--:B------:R-:W-:Y:S02]  /*1dee0*/  IADD3 R8, P6, R3.reuse, R171.reuse, RZ ;  /* 0x000000ab03087210 */ /* 0x0c0fe40007fde0ff */
[----:B------:R-:W-:Y:S02]  /*1def0*/  PRMT R19, R96, 0x7770, RZ ;  /* 0x0000777060137816 */ /* 0x000fe400000000ff */
[-C--:B------:R-:W-:Y:S02]  /*1df00*/  LEA.HI.X.SX32 R9, R3, R174.reuse, 0x1, P6 ;  /* 0x000000ae03097211 */ /* 0x080fe400030f0eff */
[----:B---3--:R-:W-:Y:S02]  /*1df10*/  IADD3 R6, P6, R4, R171, RZ ;  /* 0x000000ab04067210 */ /* 0x008fe40007fde0ff */
[----:B------:R-:W-:Y:S01]  /*1df20*/  ISETP.LT.AND P3, PT, R234, UR4, !P0 ;  /* 0x00000004ea007c0c */ /* 0x000fe2000c761270 */
[----:B------:R-:W-:Y:S01]  /*1df30*/  ULDC UR4, c[0x0][0x22c] ;  /* 0x00008b0000047ab9 */ /* 0x000fe20000000800 */
[----:B------:R-:W-:Y:S01]  /*1df40*/  PRMT R17, R97, 0x7770, RZ ;  /* 0x0000777061117816 */ /* 0x000fe200000000ff */
[----:B------:R1:W-:Y:S01]  /*1df50*/  @P4 STG.E.U8 desc[UR16][R10.64], R19 ;  /* 0x000000130a004986 */ /* 0x0003e2000c101110 */
[----:B0-----:R-:W-:Y:S01]  /*1df60*/  IMAD R3, R15, 0x2, R4 ;  /* 0x000000020f037824 */ /* 0x001fe200078e0204 */
[----:B------:R-:W-:-:S02]  /*1df70*/  LEA.HI.X.SX32 R7, R4, R174, 0x1, P6 ;  /* 0x000000ae04077211 */ /* 0x000fc400030f0eff */
[----:B--2---:R-:W-:Y:S01]  /*1df80*/  ISETP.LT.AND P4, PT, R233, UR4, !P0 ;  /* 0x00000004e9007c0c */ /* 0x004fe2000c781270 */
[----:B------:R-:W2:Y:S01]  /*1df90*/  LDL.LU R234, [R1+0x38] ;  /* 0x0000380001ea7983 */ /* 0x000ea20000300800 */
[----:B------:R-:W-:Y:S01]  /*1dfa0*/  PRMT R15, R98, 0x7770, RZ ;  /* 0x00007770620f7816 */ /* 0x000fe200000000ff */
[----:B------:R-:W-:Y:S02]  /*1dfb0*/  ULDC UR4, c[0x0][0x22c] ;  /* 0x00008b0000047ab9 */ /* 0x000fe40000000800 */
[----:B------:R0:W-:Y:S04]  /*1dfc0*/  @P1 STG.E.U8 desc[UR16][R8.64], R17 ;  /* 0x0000001108001986 */ /* 0x0001e8000c101110 */
[----:B------:R3:W-:Y:S01]  /*1dfd0*/  @P5 STG.E.U8 desc[UR16][R6.64], R15 ;  /* 0x0000000f06005986 */ /* 0x0007e2000c101110 */
[----:B----4-:R-:W-:Y:S01]  /*1dfe0*/  ISETP.LT.AND P1, PT, R231, UR4, !P0 ;  /* 0x00000004e7007c0c */ /* 0x010fe2000c721270 */
[----:B------:R-:W-:-:S02]  /*1dff0*/  ULDC UR4, c[0x0][0x22c] ;  /* 0x00008b0000047ab9 */ /* 0x000fc40000000800 */
        /* <DEDUP_REMOVED lines=8> */
[-C--:B------:R-:W-:Y:S01]  /*1e080*/  LEA.HI.X.SX32 R13, R3, R174.reuse, 0x1, P6 ;  /* 0x000000ae030d7211 */ /* 0x080fe200030f0eff */
[----:B------:R-:W-:Y:S01]  /*1e090*/  IMAD R3, R21, 0x2, R4 ;  /* 0x0000000215037824 */ /* 0x000fe200078e0204 */
[-C--:B0-----:R-:W-:Y:S01]  /*1e0a0*/  IADD3 R8, P6, R4, R171.reuse, RZ ;  /* 0x000000ab04087210 */ /* 0x081fe20007fde0ff */
[----:B------:R-:W0:Y:S01]  /*1e0b0*/  LDC R21, c[0x0][0x248] ;  /* 0x00009200ff157b82 */ /* 0x000e220000000800 */
[----:B------:R-:W-:Y:S01]  /*1e0c0*/  PRMT R17, R96, 0x7771, RZ ;  /* 0x0000777160117816 */ /* 0x000fe200000000ff */
[----:B------:R1:W-:Y:S01]  /*1e0d0*/  @P3 STG.E.U8 desc[UR16][R12.64], R19 ;  /* 0x000000130c003986 */ /* 0x0003e2000c101110 */
[----:B------:R-:W-:Y:S01]  /*1e0e0*/  LEA.HI.X.SX32 R9, R4, R174, 0x1, P6 ;  /* 0x000000ae04097211 */ /* 0x000fe200030f0eff */
[----:B------:R-:W-:Y:S01]  /*1e0f0*/  IMAD R4, R16, 0x2, R3 ;  /* 0x0000000210047824 */ /* 0x000fe200078e0203 */
[----:B------:R-:W-:-:S03]  /*1e100*/  IADD3 R10, P3, R3, R171, RZ ;  /* 0x000000ab030a7210 */ /* 0x000fc60007f7e0ff */
[----:B------:R-:W-:Y:S01]  /*1e110*/  @P2 STG.E.U8 desc[UR16][R8.64], R17 ;  /* 0x0000001108002986 */ /* 0x000fe2000c101110 */
[-C--:B------:R-:W-:Y:S01]  /*1e120*/  LEA.HI.X.SX32 R11, R3, R174.reuse, 0x1, P3 ;  /* 0x000000ae030b7211 */ /* 0x080fe200018f0eff */
[----:B------:R-:W-:Y:S01]  /*1e130*/  VIADD R3, R0, 0x18e ;  /* 0x0000018e00037836 */ /* 0x000fe20000000000 */
[C---:B---3--:R-:W-:Y:S01]  /*1e140*/  IADD3 R6, P2, R4.reuse, R171, RZ ;  /* 0x000000ab04067210 */ /* 0x048fe20007f5e0ff */
[----:B------:R-:W3:Y:S01]  /*1e150*/  LDC R14, c[0x0][0x248] ;  /* 0x00009200ff0e7b82 */ /* 0x000ee20000000800 */
[----:B------:R-:W-:Y:S02]  /*1e160*/  PRMT R15, R97, 0x7771, RZ ;  /* 0x00007771610f7816 */ /* 0x000fe400000000ff */
[----:B------:R-:W-:Y:S02]  /*1e170*/  LEA.HI.X.SX32 R7, R4, R174, 0x1, P2 ;  /* 0x000000ae04077211 */ /* 0x000fe400010f0eff */
[----:B------:R-:W-:Y:S01]  /*1e180*/  ISETP.LT.AND P6, PT, R3, UR5, !P0 ;  /* 0x0000000503007c0c */ /* 0x000fe2000c7c1270 */
[----:B------:R-:W-:Y:S01]  /*1e190*/  ULDC UR5, c[0x0][0x22c] ;  /* 0x00008b0000057ab9 */ /* 0x000fe20000000800 */
[----:B------:R0:W-:Y:S01]  /*1e1a0*/  @P4 STG.E.U8 desc[UR16][R10.64], R15 ;  /* 0x0000000f0a004986 */ /* 0x0001e2000c101110 */
[----:B-1----:R-:W1:Y:S01]  /*1e1b0*/  LDC R19, c[0x0][0x248] ;  /* 0x00009200ff137b82 */ /* 0x002e620000000800 */
[----:B--2---:R-:W-:Y:S01]  /*1e1c0*/  ISETP.LT.AND P3, PT, R234, UR4, !P0 ;  /* 0x00000004ea007c0c */ /* 0x004fe2000c761270 */
[----:B------:R-:W-:Y:S01]  /*1e1d0*/  ULDC UR4, c[0x0][0x248] ;  /* 0x0000920000047ab9 */ /* 0x000fe20000000800 */
[----:B------:R-:W2:Y:S05]  /*1e1e0*/  LDL.LU R234, [R1+0x48] ;  /* 0x0000480001ea7983 */ /* 0x000eaa0000300800 */
[----:B------:R-:W3:Y:S01]  /*1e1f0*/  LDC R12, c[0x0][0x248] ;  /* 0x00009200ff0c7b82 */ /* 0x000ee20000000800 */
[----:B------:R-:W-:-:S07]  /*1e200*/  PRMT R13, R99, 0x7771, RZ ;  /* 0x00007771630d7816 */ /* 0x000fce00000000ff */
[----:B------:R-:W2:Y:S01]  /*1e210*/  LDC R16, c[0x0][0x248] ;  /* 0x00009200ff107b82 */ /* 0x000ea20000000800 */
[----:B0-----:R-:W-:-:S07]  /*1e220*/  IMAD R4, R21, 0x4, R4 ;  /* 0x0000000415047824 */ /* 0x001fce00078e0204 */
[----:B------:R-:W0:Y:S01]  /*1e230*/  LDC R15, c[0x0][0x248] ;  /* 0x00009200ff0f7b82 */ /* 0x000e220000000800 */
[----:B----4-:R-:W-:Y:S02]  /*1e240*/  ISETP.LT.AND P2, PT, R231, UR6, !P0 ;  /* 0x00000006e7007c0c */ /* 0x010fe4000c741270 */
[----:B------:R-:W-:Y:S01]  /*1e250*/  ISETP.LT.AND P4, PT, R235, UR5, !P0 ;  /* 0x00000005eb007c0c */ /* 0x000fe2000c781270 */
[----:B------:R-:W4:Y:S01]  /*1e260*/  LDL.LU R231, [R1+0x4c] ;  /* 0x00004c0001e77983 */ /* 0x000f220000300800 */
[----:B------:R-:W-:Y:S01]  /*1e270*/  PRMT R11, R98, 0x7771, RZ ;  /* 0x00007771620b7816 */ /* 0x000fe200000000ff */
[----:B------:R-:W-:Y:S01]  /*1e280*/  IMAD R3, R3, UR4, RZ ;  /* 0x0000000403037c24 */ /* 0x000fe2000f8e02ff */
[----:B------:R-:W-:Y:S01]  /*1e290*/  ULDC UR4, c[0x0][0x22c] ;  /* 0x00008b0000047ab9 */ /* 0x000fe20000000800 */
[----:B------:R-:W4:Y:S01]  /*1e2a0*/  LDL.LU R235, [R1+0x50] ;  /* 0x0000500001eb7983 */ /* 0x000f220000300800 */
[----:B------:R-:W-:Y:S01]  /*1e2b0*/  PRMT R17, R97, 0x7772, RZ ;  /* 0x0000777261117816 */ /* 0x000fe200000000ff */
[----:B------:R-:W4:Y:S01]  /*1e2c0*/  LDC R21, c[0x0][0x248] ;  /* 0x00009200ff157b82 */ /* 0x000f220000000800 */
[----:B------:R-:W-:Y:S01]  /*1e2d0*/  ULDC UR5, c[0x0][0x22c] ;  /* 0x00008b0000057ab9 */ /* 0x000fe20000000800 */
[----:B------:R3:W-:Y:S01]  /*1e2e0*/  @P1 STG.E.U8 desc[UR16][R6.64], R11 ;  /* 0x0000000b06001986 */ /* 0x0007e2000c101110 */
[----:B------:R-:W-:Y:S01]  /*1e2f0*/  IADD3 R8, P1, R3, R171, RZ ;  /* 0x000000ab03087210 */ /* 0x000fe20007f3e0ff */
[----:B------:R-:W-:-:S03]  /*1e300*/  ULDC UR6, c[0x0][0x22c] ;  /* 0x00008b0000067ab9 */ /* 0x000fc60000000800 */
[----:B------:R-:W-:Y:S01]  /*1e310*/  LEA.HI.X.SX32 R9, R3, R174, 0x1, P1 ;  /* 0x000000ae03097211 */ /* 0x000fe200008f0eff */
[----:B-1----:R-:W-:-:S04]  /*1e320*/  IMAD R3, R19, 0x2, R4 ;  /* 0x0000000213037824 */ /* 0x002fc800078e0204 */
[----:B------:R1:W-:Y:S01]  /*1e330*/  @P6 STG.E.U8 desc[UR16][R8.64], R13 ;  /* 0x0000000d08006986 */ /* 0x0003e2000c101110 */
[----:B---3--:R-:W-:-:S04]  /*1e340*/  IADD3 R6, P6, R4, R171, RZ ;  /* 0x000000ab04067210 */ /* 0x008fc80007fde0ff */
[-C--:B------:R-:W-:Y:S01]  /*1e350*/  LEA.HI.X.SX32 R7, R4, R174.reuse, 0x1, P6 ;  /* 0x000000ae04077211 */ /* 0x080fe200030f0eff */
[----:B------:R-:W-:Y:S01]  /*1e360*/  IMAD R4, R12, 0x2, R3 ;  /* 0x000000020c047824 */ /* 0x000fe200078e0203 */
[CC--:B------:R-:W-:Y:S02]  /*1e370*/  IADD3 R10, P6, R3.reuse, R171.reuse, RZ ;  /* 0x000000ab030a7210 */ /* 0x0c0fe40007fde0ff */
[----:B------:R-:W-:Y:S02]  /*1e380*/  PRMT R19, R96, 0x7772, RZ ;  /* 0x0000777260137816 */ /* 0x000fe400000000ff */
[-C--:B------:R-:W-:Y:S02]  /*1e390*/  LEA.HI.X.SX32 R11, R3, R174.reuse, 0x1, P6 ;  /* 0x000000ae030b7211 */ /* 0x080fe400030f0eff */
[----:B-1----:R-:W-:Y:S02]  /*1e3a0*/  IADD3 R8, P6, R4, R171, RZ ;  /* 0x000000ab04087210 */ /* 0x002fe40007fde0ff */
[----:B------:R-:W-:Y:S01]  /*1e3b0*/  ISETP.LT.AND P1, PT, R233, UR4, !P0 ;  /* 0x00000004e9007c0c */ /* 0x000fe2000c721270 */
[----:B------:R-:W-:Y:S01]  /*1e3c0*/  ULDC UR4, c[0x0][0x22c] ;  /* 0x00008b0000047ab9 */ /* 0x000fe20000000800 */
[----:B------:R1:W-:Y:S01]  /*1e3d0*/  @P5 STG.E.U8 desc[UR16][R6.64], R19 ;  /* 0x0000001306005986 */ /* 0x0003e2000c101110 */
[----:B0-----:R-:W-:Y:S01]  /*1e3e0*/  IMAD R3, R15, 0x2, R4 ;  /* 0x000000020f037824 */ /* 0x001fe200078e0204 */
[----:B--2---:R-:W-:Y:S01]  /*1e3f0*/  ISETP.LT.AND P5, PT, R234, UR4, !P0 ;  /* 0x00000004ea007c0c */ /* 0x004fe2000c7a1270 */
[----:B------:R-:W-:Y:S01]  /*1e400*/  ULDC UR4, c[0x0][0x22c] ;  /* 0x00008b0000047ab9 */ /* 0x000fe20000000800 */
[----:B------:R-:W-:Y:S01]  /*1e410*/  LEA.HI.X.SX32 R9, R4, R174, 0x1, P6 ;  /* 0x000000ae04097211 */ /* 0x000fe200030f0eff */
[----:B------:R-:W2:Y:S01]  /*1e420*/  LDL.LU R233, [R1+0x54] ;  /* 0x0000540001e97983 */ /* 0x000ea20000300800 */
[----:B------:R-:W-:-:S03]  /*1e430*/  PRMT R15, R98, 0x7772, RZ ;  /* 0x00007772620f7816 */ /* 0x000fc600000000ff */
[----:B------:R0:W-:Y:S01]  /*1e440*/  @P3 STG.E.U8 desc[UR16][R10.64], R17 ;  /* 0x000000110a003986 */ /* 0x0001e2000c101110 */
[----:B------:R-:W-:Y:S01]  /*1e450*/  PRMT R97, R97, 0x7773, RZ ;  /* 0x0000777361617816 */ /* 0x000fe200000000ff */
[----:B-1----:R-:W1:Y:S02]  /*1e460*/  LDC R19, c[0x0][0x248] ;  /* 0x00009200ff137b82 */ /* 0x002e640000000800 */
[----:B------:R-:W3:Y:S04]  /*1e470*/  LDL.LU R234, [R1+0x58] ;  /* 0x0000580001ea7983 */ /* 0x000ee80000300800 */
        /* <DEDUP_REMOVED lines=9> */
[----:B0-----:R-:W-:Y:S01]  /*1e510*/  PRMT R17, R99, 0x7772, RZ ;  /* 0x0000777263117816 */ /* 0x001fe200000000ff */
[----:B------:R-:W0:Y:S01]  /*1e520*/  LDC R14, c[0x0][0x248] ;  /* 0x00009200ff0e7b82 */ /* 0x000e220000000800 */
[----:B------:R-:W-:Y:S01]  /*1e530*/  LEA.HI.X.SX32 R13, R3, R174, 0x1, P6 ;  /* 0x000000ae030d7211 */ /* 0x000fe200030f0eff */
[----:B------:R-:W-:Y:S01]  /*1e540*/  IMAD R3, R21, 0x2, R4 ;  /* 0x0000000215037824 */ /* 0x000fe200078e0204 */
[----:B------:R-:W-:-:S02]  /*1e550*/  IADD3 R6, P6, R4, R171, RZ ;  /* 0x000000ab04067210 */ /* 0x000fc40007fde0ff */
[----:B------:R-:W-:Y:S02]  /*1e560*/  PRMT R15, R96, 0x7773, RZ ;  /* 0x00007773600f7816 */ /* 0x000fe400000000ff */
[-C--:B------:R-:W-:Y:S01]  /*1e570*/  LEA.HI.X.SX32 R7, R4, R174.reuse, 0x1, P6 ;  /* 0x000000ae04077211 */ /* 0x080fe200030f0eff */
[----:B------:R-:W-:Y:S01]  /*1e580*/  IMAD R4, R16, 0x2, R3 ;  /* 0x0000000210047824 */ /* 0x000fe200078e0203 */
[----:B------:R1:W-:Y:S01]  /*1e590*/  @P1 STG.E.U8 desc[UR16][R12.64], R17 ;  /* 0x000000110c001986 */ /* 0x0003e2000c101110 */
[CC--:B------:R-:W-:Y:S01]  /*1e5a0*/  IADD3 R10, P1, R3.reuse, R171.reuse, RZ ;  /* 0x000000ab030a7210 */ /* 0x0c0fe20007f3e0ff */
[----:B------:R-:W0:Y:S02]  /*1e5b0*/  LDC R21, c[0x0][0x248] ;  /* 0x00009200ff157b82 */ /* 0x000e240000000800 */
[----:B------:R3:W-:Y:S01]  /*1e5c0*/  @P4 STG.E.U8 desc[UR16][R6.64], R15 ;  /* 0x0000000f06004986 */ /* 0x0007e2000c101110 */
[----:B------:R-:W-:Y:S02]  /*1e5d0*/  IADD3 R8, P4, R4, R171, RZ ;  /* 0x000000ab04087210 */ /* 0x000fe40007f9e0ff */
[-C--:B------:R-:W-:Y:S01]  /*1e5e0*/  LEA.HI.X.SX32 R11, R3, R174.reuse, 0x1, P1 ;  /* 0x000000ae030b7211 */ /* 0x080fe200008f0eff */
[----:B------:R-:W-:Y:S01]  /*1e5f0*/  VIADD R3, R0, 0x19e ;  /* 0x0000019e00037836 */ /* 0x000fe20000000000 */
[----:B------:R-:W-:Y:S01]  /*1e600*/  LEA.HI.X.SX32 R9, R4, R174, 0x1, P4 ;  /* 0x000000ae04097211 */ /* 0x000fe200020f0eff */
[----:B------:R-:W0:Y:S01]  /*1e610*/  LDC R16, c[0x0][0x248] ;  /* 0x00009200ff107b82 */ /* 0x000e220000000800 */
[----:B-1----:R-:W-:Y:S01]  /*1e620*/  PRMT R13, R98, 0x7773, RZ ;  /* 0x00007773620d7816 */ /* 0x002fe200000000ff */
[----:B------:R1:W-:Y:S01]  /*1e630*/  @P5 STG.E.U8 desc[UR16][R10.64], R97 ;  /* 0x000000610a005986 */ /* 0x0003e2000c101110 */
[----:B------:R-:W-:Y:S01]  /*1e640*/  ISETP.LT.AND P5, PT, R3, UR5, !P0 ;  /* 0x0000000503007c0c */ /* 0x000fe2000c7a1270 */
[----:B------:R-:W-:-:S02]  /*1e650*/  ULDC UR5, c[0x0][0x22c] ;  /* 0x00008b0000057ab9 */ /* 0x000fc40000000800 */
[----:B------:R1:W-:Y:S02]  /*1e660*/  @P3 STG.E.U8 desc[UR16][R8.64], R13 ;  /* 0x0000000d08003986 */ /* 0x0003e4000c101110 */
[----:B------:R-:W1:Y:S01]  /*1e670*/  LDC R17, c[0x0][0x248] ;  /* 0x00009200ff117b82 */ /* 0x000e620000000800 */
[----:B--2---:R-:W-:Y:S01]  /*1e680*/  ISETP.LT.AND P1, PT, R233, UR4, !P0 ;  /* 0x00000004e9007c0c */ /* 0x004fe2000c721270 */
[----:B------:R-:W-:Y:S01]  /*1e690*/  ULDC UR4, c[0x0][0x248] ;  /* 0x0000920000047ab9 */ /* 0x000fe20000000800 */
[----:B------:R-:W2:Y:S05]  /*1e6a0*/  LDL.LU R233, [R1+0x64] ;  /* 0x0000640001e97983 */ /* 0x000eaa0000300800 */
[----:B------:R-:W0:Y:S01]  /*1e6b0*/  LDC R12, c[0x0][0x248] ;  /* 0x00009200ff0c7b82 */ /* 0x000e220000000800 */
[----:B---3--:R-:W-:-:S07]  /*1e6c0*/  ISETP.LT.AND P4, PT, R234, UR6, !P0 ;  /* 0x00000006ea007c0c */ /* 0x008fce000c781270 */
[----:B------:R-:W3:Y:S01]  /*1e6d0*/  LDC R15, c[0x0][0x248] ;  /* 0x00009200ff0f7b82 */ /* 0x000ee20000000800 */
[----:B------:R-:W2:Y:S01]  /*1e6e0*/  LDL.LU R234, [R1+0x68] ;  /* 0x0000680001ea7983 */ /* 0x000ea20000300800 */
[----:B----4-:R-:W-:Y:S01]  /*1e6f0*/  ISETP.LT.AND P3, PT, R235, UR5, !P0 ;  /* 0x00000005eb007c0c */ /* 0x010fe2000c761270 */
[----:B------:R-:W-:Y:S02]  /*1e700*/  IMAD R3, R3, UR4, RZ ;  /* 0x0000000403037c24 */ /* 0x000fe4000f8e02ff */
[----:B------:R-:W4:Y:S01]  /*1e710*/  LDL.LU R235, [R1+0x6c] ;  /* 0x00006c0001eb7983 */ /* 0x000f220000300800 */
[----:B------:R-:W-:Y:S01]  /*1e720*/  PRMT R99, R99, 0x7773, RZ ;  /* 0x0000777363637816 */ /* 0x000fe200000000ff */
[----:B------:R-:W-:Y:S01]  /*1e730*/  IMAD R4, R19, 0x4, R4 ;  /* 0x0000000413047824 */ /* 0x000fe200078e0204 */
[----:B------:R-:W-:Y:S01]  /*1e740*/  ULDC UR4, c[0x0][0x22c] ;  /* 0x00008b0000047ab9 */ /* 0x000fe20000000800 */
[----:B------:R-:W-:Y:S01]  /*1e750*/  IADD3 R6, P6, R3, R171, RZ ;  /* 0x000000ab03067210 */ /* 0x000fe20007fde0ff */
[----:B------:R-:W-:Y:S01]  /*1e760*/  ULDC UR5, c[0x0][0x22c] ;  /* 0x00008b0000057ab9 */ /* 0x000fe20000000800 */
[----:B------:R-:W-:-:S02]  /*1e770*/  ULDC UR6, c[0x0][0x22c] ;  /* 0x00008b0000067ab9 */ /* 0x000fc40000000800 */
[----:B------:R-:W-:Y:S01]  /*1e780*/  LEA.HI.X.SX32 R7, R3, R174, 0x1, P6 ;  /* 0x000000ae03077211 */ /* 0x000fe200030f0eff */
[----:B-1----:R-:W-:-:S04]  /*1e790*/  IMAD R3, R17, 0x2, R4 ;  /* 0x0000000211037824 */ /* 0x002fc800078e0204 */
[----:B------:R1:W-:Y:S01]  /*1e7a0*/  @P5 STG.E.U8 desc[UR16][R6.64], R99 ;  /* 0x0000006306005986 */ /* 0x0003e2000c101110 */
[----:B------:R-:W-:-:S04]  /*1e7b0*/  IADD3 R10, P5, R4, R171, RZ ;  /* 0x000000ab040a7210 */ /* 0x000fc80007fbe0ff */
[-C--:B------:R-:W-:Y:S01]  /*1e7c0*/  LEA.HI.X.SX32 R11, R4, R174.reuse, 0x1, P5 ;  /* 0x000000ae040b7211 */ /* 0x080fe200028f0eff */
[----:B0-----:R-:W-:Y:S01]  /*1e7d0*/  IMAD R4, R12, 0x2, R3 ;  /* 0x000000020c047824 */ /* 0x001fe200078e0203 */
[-C--:B------:R-:W-:Y:S02]  /*1e7e0*/  IADD3 R8, P5, R3, R171.reuse, RZ ;  /* 0x000000ab03087210 */ /* 0x080fe40007fbe0ff */
[----:B------:R-:W-:Y:S01]  /*1e7f0*/  ISETP.LT.AND P6, PT, R231, UR4, !P0 ;  /* 0x00000004e7007c0c */ /* 0x000fe2000c7c1270 */
[----:B------:R-:W-:Y:S01]  /*1e800*/  ULDC UR4, c[0x0][0x22c] ;  /* 0x00008b0000047ab9 */ /* 0x000fe20000000800 */
[----:B------:R-:W4:Y:S01]  /*1e810*/  LDL.LU R231, [R1+0x70] ;  /* 0x0000700001e77983 */ /* 0x000f220000300800 */
[----:B------:R-:W-:Y:S02]  /*1e820*/  PRMT R19, R100, 0x7770, RZ ;  /* 0x0000777064137816 */ /* 0x000fe400000000ff */
[----:B------:R-:W-:Y:S01]  /*1e830*/  LEA.HI.X.SX32 R9, R3, R174, 0x1, P5 ;  /* 0x000000ae03097211 */ /* 0x000fe200028f0eff */
[----:B---3--:R-:W-:Y:S01]  /*1e840*/  IMAD R3, R15, 0x2, R4 ;  /* 0x000000020f037824 */ /* 0x008fe200078e0204 */
[----:B-1----:R-:W-:-:S02]  /*1e850*/  IADD3 R6, P5, R4, R171, RZ ;  /* 0x000000ab04067210 */ /* 0x002fc40007fbe0ff */
[----:B------:R-:W-:Y:S01]  /*1e860*/  PRMT R17, R101, 0x7770, RZ ;  /* 0x0000777065117816 */ /* 0x000fe200000000ff */
[----:B------:R0:W-:Y:S01]  /*1e870*/  @P2 STG.E.U8 desc[UR16][R10.64], R19 ;  /* 0x000000130a002986 */ /* 0x0001e2000c101110 */
[-C--:B------:R-:W-:Y:S02]  /*1e880*/  LEA.HI.X.SX32 R7, R4, R174.reuse, 0x1, P5 ;  /* 0x000000ae04077211 */ /* 0x080fe400028f0eff */
[----:B--2---:R-:W-:Y:S01]  /*1e890*/  ISETP.LT.AND P2, PT, R233, UR4, !P0 ;  /* 0x00000004e9007c0c */ /* 0x004fe2000c741270 */
[----:B------:R-:W-:Y:S01]  /*1e8a0*/  ULDC UR4, c[0x0][0x22c] ;  /* 0x00008b0000047ab9 */ /* 0x000fe20000000800 */
[C---:B------:R-:W-:Y:S01]  /*1e8b0*/  IADD3 R12, P5, R3.reuse, R171, RZ ;  /* 0x000000ab030c7210 */ /* 0x040fe20007fbe0ff */
[----:B------:R1:W-:Y:S03]  /*1e8c0*/  @P1 STG.E.U8 desc[UR16][R8.64], R17 ;  /* 0x0000001108001986 */ /* 0x0003e6000c101110 */
[----:B------:R-:W-:-:S02]  /*1e8d0*/  LEA.HI.X.SX32 R13, R3, R174, 0x1, P5 ;  /* 0x000000ae030d7211 */ /* 0x000fc400028f0eff */
[----:B------:R-:W-:Y:S01]  /*1e8e0*/  ISETP.LT.AND P1, PT, R234, UR4, !P0 ;  /* 0x00000004ea007c0c */ /* 0x000fe2000c721270 */
[----:B------:R-:W-:Y:S01]  /*1e8f0*/  ULDC UR4, c[0x0][0x22c] ;  /* 0x00008b0000047ab9 */ /* 0x000fe20000000800 */
[----:B------:R-:W2:Y:S01]  /*1e900*/  LDL.LU R234, [R1+0x74] ;  /* 0x0000740001ea7983 */ /* 0x000ea20000300800 */
[----:B----4-:R-:W-:Y:S01]  /*1e910*/  ISETP.LT.AND P5, PT, R235, UR4, !P0 ;  /* 0x00000004eb007c0c */ /* 0x010fe2000c7a1270 */
[----:B------:R-:W-:Y:S02]  /*1e920*/  IMAD R4, R14, 0x2, R3 ;  /* 0x000000020e047824 */ /* 0x000fe400078e0203 */
[----:B------:R-:W3:Y:S01]  /*1e930*/  LDL.LU R235, [R1+0x78] ;  /* 0x0000780001eb7983 */ /* 0x000ee20000300800 */
[----:B------:R-:W-:Y:S01]  /*1e940*/  PRMT R15, R102, 0x7770, RZ ;  /* 0x00007770660f7816 */ /* 0x000fe200000000ff */
[----:B------:R-:W-:Y:S01]  /*1e950*/  ULDC UR4, c[0x0][0x22c] ;  /* 0x00008b0000047ab9 */ /* 0x000fe20000000800 */
[----:B0-----:R-:W-:Y:S01]  /*1e960*/  PRMT R19, R103, 0x7770, RZ ;  /* 0x0000777067137816 */ /* 0x001fe200000000ff */
[----:B------:R-:W-:Y:S01]  /*1e970*/  IMAD R3, R21, 0x2, R4 ;  /* 0x0000000215037824 */ /* 0x000fe200078e0204 */
[----:B-1----:R-:W-:Y:S01]  /*1e980*/  PRMT R17, R100, 0x7771, RZ ;  /* 0x0000777164117816 */ /* 0x002fe200000000ff */
[----:B------:R0:W-:Y:S01]  /*1e990*/  @P4 STG.E.U8 desc[UR16][R6.64], R15 ;  /* 0x0000000f06004986 */ /* 0x0001e2000c101110 */
[-C--:B------:R-:W-:Y:S01]  /*1e9a0*/  IADD3 R8, P4, R4, R171.reuse, RZ ;  /* 0x000000ab04087210 */ /* 0x080fe20007f9e0ff */
[----:B------:R-:W1:Y:S02]  /*1e9b0*/  LDC R21, c[0x0][0x248] ;  /* 0x00009200ff157b82 */ /* 0x000e640000000800 */
[----:B------:R4:W-:Y:S01]  /*1e9c0*/  @P6 STG.E.U8 desc[UR16][R12.64], R19 ;  /* 0x000000130c006986 */ /* 0x0009e2000c101110 */
[----:B------:R-:W-:-:S02]  /*1e9d0*/  IADD3 R10, P6, R3, R171, RZ ;  /* 0x000000ab030a7210 */ /* 0x000fc40007fde0ff */
[-C--:B------:R-:W-:Y:S01]  /*1e9e0*/  LEA.HI.X.SX32 R9, R4, R174.reuse, 0x1, P4 ;  /* 0x000000ae04097211 */ /* 0x080fe200020f0eff */
[----:B------:R-:W-:Y:S01]  /*1e9f0*/  IMAD R4, R16, 0x2, R3 ;  /* 0x0000000210047824 */ /* 0x000fe200078e0203 */
[-C--:B------:R-:W-:Y:S01]  /*1ea00*/  LEA.HI.X.SX32 R11, R3, R174.reuse, 0x1, P6 ;  /* 0x000000ae030b7211 */ /* 0x080fe200030f0eff */
[----:B------:R-:W-:Y:S01]  /*1ea10*/  VIADD R3, R0, 0x1ae ;  /* 0x000001ae00037836 */ /* 0x000fe20000000000 */
[----:B------:R-:W3:Y:S01]  /*1ea20*/  LDC R14, c[0x0][0x248] ;  /* 0x00009200ff0e7b82 */ /* 0x000ee20000000800 */
[----:B0-----:R-:W-:Y:S01]  /*1ea30*/  PRMT R15, R101, 0x7771, RZ ;  /* 0x00007771650f7816 */ /* 0x001fe200000000ff */
[----:B------:R0:W-:Y:S01]  /*1ea40*/  @P3 STG.E.U8 desc[UR16][R8.64], R17 ;  /* 0x0000001108003986 */ /* 0x0001e2000c101110 */
[----:B------:R-:W-:Y:S01]  /*1ea50*/  ISETP.LT.AND P4, PT, R231, UR4, !P0 ;  /* 0x00000004e7007c0c */ /* 0x000fe2000c781270 */
[----:B------:R-:W-:Y:S02]  /*1ea60*/  ULDC UR4, c[0x0][0x248] ;  /* 0x0000920000047ab9 */ /* 0x000fe40000000800 */
[----:B------:R2:W-:Y:S01]  /*1ea70*/  @P2 STG.E.U8 desc[UR16][R10.64], R15 ;  /* 0x0000000f0a002986 */ /* 0x0005e2000c101110 */
[C---:B------:R-:W-:Y:S01]  /*1ea80*/  ISETP.LT.AND P6, PT, R3.reuse, UR5, !P0 ;  /* 0x0000000503007c0c */ /* 0x040fe2000c7c1270 */
[----:B------:R-:W-:Y:S01]  /*1ea90*/  IMAD R3, R3, UR4, RZ ;  /* 0x0000000403037c24 */ /* 0x000fe2000f8e02ff */
[CC--:B------:R-:W-:Y:S01]  /*1eaa0*/  IADD3 R6, P2, R4.reuse, R171.reuse, RZ ;  /* 0x000000ab04067210 */ /* 0x0c0fe20007f5e0ff */
[----:B------:R-:W3:Y:S01]  /*1eab0*/  LDL.LU R231, [R1+0x7c] ;  /* 0x00007c0001e77983 */ /* 0x000ee20000300800 */
[----:B------:R-:W-:Y:S01]  /*1eac0*/  ULDC UR4, c[0x0][0x22c] ;  /* 0x00008b0000047ab9 */ /* 0x000fe20000000800 */
[----:B----4-:R-:W4:Y:S01]  /*1ead0*/  LDC R19, c[0x0][0x248] ;  /* 0x00009200ff137b82 */ /* 0x010f220000000800 */
[----:B------:R-:W-:Y:S01]  /*1eae0*/  LEA.HI.X.SX32 R7, R4, R174, 0x1, P2 ;  /* 0x000000ae04077211 */ /* 0x000fe200010f0eff */
[----:B------:R-:W4:Y:S01]  /*1eaf0*/  LDL.LU R233, [R1+0x80] ;  /* 0x0000800001e97983 */ /* 0x000f220000300800 */
[----:B0-----:R-:W-:Y:S01]  /*1eb00*/  IADD3 R8, P2, R3, R171, RZ ;  /* 0x000000ab03087210 */ /* 0x001fe20007f5e0ff */
[----:B------:R-:W-:-:S03]  /*1eb10*/  ULDC UR5, c[0x0][0x22c] ;  /* 0x00008b0000057ab9 */ /* 0x000fc60000000800 */
[----:B------:R-:W-:Y:S01]  /*1eb20*/  LEA.HI.X.SX32 R9, R3, R174, 0x1, P2 ;  /* 0x000000ae03097211 */ /* 0x000fe200010f0eff */
[----:B------:R-:W0:Y:S01]  /*1eb30*/  LDC R12, c[0x0][0x248] ;  /* 0x00009200ff0c7b82 */ /* 0x000e220000000800 */
[----:B--2---:R-:W-:-:S07]  /*1eb40*/  ISETP.LT.AND P3, PT, R234, UR6, !P0 ;  /* 0x00000006ea007c0c */ /* 0x004fce000c761270 */
[----:B------:R-:W2:Y:S01]  /*1eb50*/  LDC R17, c[0x0][0x248] ;  /* 0x00009200ff117b82 */ /* 0x000ea20000000800 */
[----:B------:R-:W2:Y:S01]  /*1eb60*/  LDL.LU R234, [R1+0x84] ;  /* 0x0000840001ea7983 */ /* 0x000ea20000300800 */
[----:B------:R-:W-:Y:S01]  /*1eb70*/  PRMT R15, R102, 0x7771, RZ ;  /* 0x00007771660f7816 */ /* 0x000fe200000000ff */
[----:B-1----:R-:W-:Y:S01]  /*1eb80*/  IMAD R4, R21, 0x4, R4 ;  /* 0x0000000415047824 */ /* 0x002fe200078e0204 */
[----:B------:R-:W-:Y:S01]  /*1eb90*/  PRMT R13, R103, 0x7771, RZ ;  /* 0x00007771670d7816 */ /* 0x000fe200000000ff */
[----:B------:R-:W-:-:S03]  /*1eba0*/  ULDC UR6, c[0x0][0x22c] ;  /* 0x00008b0000067ab9 */ /* 0x000fc60000000800 */
[----:B------:R-:W1:Y:S01]  /*1ebb0*/  LDC R16, c[0x0][0x248] ;  /* 0x00009200ff107b82 */ /* 0x000e620000000800 */
[----:B---3--:R-:W-:Y:S01]  /*1ebc0*/  ISETP.LT.AND P2, PT, R235, UR4, !P0 ;  /* 0x00000004eb007c0c */ /* 0x008fe2000c741270 */
[----:B------:R3:W-:Y:S06]  /*1ebd0*/  @P1 STG.E.U8 desc[UR16][R6.64], R15 ;  /* 0x0000000f06001986 */ /* 0x0007ec000c101110 */
[----:B------:R-:W1:Y:S01]  /*1ebe0*/  LDC R21, c[0x0][0x248] ;  /* 0x00009200ff157b82 */ /* 0x000e620000000800 */
[----:B------:R-:W2:Y:S01]  /*1ebf0*/  LDL.LU R235, [R1+0x88] ;  /* 0x0000880001eb7983 */ /* 0x000ea20000300800 */
[CC--:B------:R-:W-:Y:S01]  /*1ec00*/  IADD3 R10, P1, R4.reuse, R171.reuse, RZ ;  /* 0x000000ab040a7210 */ /* 0x0c0fe20007f3e0ff */
[----:B----4-:R-:W-:Y:S01]  /*1ec10*/  IMAD R3, R19, 0x2, R4 ;  /* 0x0000000213037824 */ /* 0x010fe200078e0204 */
[----:B------:R-:W-:Y:S01]  /*1ec20*/  ULDC UR4, c[0x0][0x22c] ;  /* 0x00008b0000047ab9 */ /* 0x000fe20000000800 */
[----:B------:R4:W-:Y:S01]  /*1ec30*/  @P6 STG.E.U8 desc[UR16][R8.64], R13 ;  /* 0x0000000d08006986 */ /* 0x0009e2000c101110 */
[----:B------:R-:W-:Y:S01]  /*1ec40*/  LEA.HI.X.SX32 R11, R4, R174, 0x1, P1 ;  /* 0x000000ae040b7211 */ /* 0x000fe200008f0eff */
[----:B0-----:R-:W-:Y:S01]  /*1ec50*/  IMAD R4, R12, 0x2, R3 ;  /* 0x000000020c047824 */ /* 0x001fe200078e0203 */
[----:B------:R-:W0:Y:S01]  /*1ec60*/  LDC R19, c[0x0][0x248] ;  /* 0x00009200ff137b82 */ /* 0x000e220000000800 */
[----:B---3--:R-:W-:-:S02]  /*1ec70*/  IADD3 R6, P6, R3, R171, RZ ;  /* 0x000000ab03067210 */ /* 0x008fc40007fde0ff */
[----:B------:R-:W-:Y:S02]  /*1ec80*/  PRMT R15, R100, 0x7772, RZ ;  /* 0x00007772640f7816 */ /* 0x000fe400000000ff */
[-C--:B------:R-:W-:Y:S01]  /*1ec90*/  LEA.HI.X.SX32 R7, R3, R174.reuse, 0x1, P6 ;  /* 0x000000ae03077211 */ /* 0x080fe200030f0eff */
[----:B--2---:R-:W-:Y:S01]  /*1eca0*/  IMAD R3, R17, 0x2, R4 ;  /* 0x0000000211037824 */ /* 0x004fe200078e0204 */
[C---:B----4-:R-:W-:Y:S02]  /*1ecb0*/  IADD3 R8, P6, R4.reuse, R171, RZ ;  /* 0x000000ab04087210 */ /* 0x050fe40007fde0ff */
[----:B------:R-:W-:Y:S01]  /*1ecc0*/  PRMT R13, R101, 0x7772, RZ ;  /* 0x00007772650d7816 */ /* 0x000fe200000000ff */
[----:B------:R2:W-:Y:S01]  /*1ecd0*/  @P5 STG.E.U8 desc[UR16][R10.64], R15 ;  /* 0x0000000f0a005986 */ /* 0x0005e2000c101110 */
[----:B------:R-:W-:Y:S02]  /*1ece0*/  LEA.HI.X.SX32 R9, R4, R174, 0x1, P6 ;  /* 0x000000ae04097211 */ /* 0x000fe400030f0eff */
[----:B------:R-:W-:Y:S01]  /*1ecf0*/  ISETP.LT.AND P1, PT, R231, UR4, !P0 ;  /* 0x00000004e7007c0c */ /* 0x000fe2000c721270 */
[----:B------:R-:W-:Y:S01]  /*1ed00*/  ULDC UR4, c[0x0][0x22c] ;  /* 0x00008b0000047ab9 */ /* 0x000fe20000000800 */
[----:B------:R-:W3:Y:S01]  /*1ed10*/  LDL.LU R231, [R1+0x8c] ;  /* 0x00008c0001e77983 */ /* 0x000ee20000300800 */
[----:B------:R-:W-:-:S02]  /*1ed20*/  PRMT R17, R102, 0x7772, RZ ;  /* 0x0000777266117816 */ /* 0x000fc400000000ff */
[----:B------:R-:W-:Y:S01]  /*1ed30*/  ISETP.LT.AND P5, PT, R233, UR4, !P0 ;  /* 0x00000004e9007c0c */ /* 0x000fe2000c7a1270 */
[----:B------:R-:W-:Y:S01]  /*1ed40*/  ULDC UR4, c[0x0][0x22c] ;  /* 0x00008b0000047ab9 */ /* 0x000fe20000000800 */
[----:B------:R-:W-:Y:S04]  /*1ed50*/  @P4 STG.E.U8 desc[UR16][R6.64], R13 ;  /* 0x0000000d06004986 */ /* 0x000fe8000c101110 */
[----:B------:R4:W-:Y:S01]  /*1ed60*/  @P3 STG.E.U8 desc[UR16][R8.64], R17 ;  /* 0x0000001108003986 */ /* 0x0009e2000c101110 */
[----:B------:R-:W-:Y:S01]  /*1ed70*/  ISETP.LT.AND P4, PT, R234, UR4, !P0 ;  /* 0x00000004ea007c0c */ /* 0x000fe2000c781270 */
[----:B------:R-:W-:Y:S02]  /*1ed80*/  ULDC UR4, c[0x0][0x22c] ;  /* 0x00008b0000047ab9 */ /* 0x000fe40000000800 */
[----:B------:R-:W3:Y:S01]  /*1ed90*/  LDL.LU R234, [R1+0x90] ;  /* 0x0000900001ea7983 */ /* 0x000ee20000300800 */
[----:B--2---:R-:W-:Y:S01]  /*1eda0*/  IADD3 R10, P6, R3, R171, RZ ;  /* 0x000000ab030a7210 */ /* 0x004fe20007fde0ff */
[----:B------:R-:W-:Y:S01]  /*1edb0*/  IMAD R4, R14, 0x2, R3 ;  /* 0x000000020e047824 */ /* 0x000fe200078e0203 */
[----:B------:R-:W-:Y:S01]  /*1edc0*/  PRMT R15, R103, 0x7772, RZ ;  /* 0x00007772670f7816 */ /* 0x000fe200000000ff */
[----:B----4-:R-:W2:Y:S01]  /*1edd0*/  LDC R17, c[0x0][0x248] ;  /* 0x00009200ff117b82 */ /* 0x010ea20000000800 */
[----:B------:R-:W-:Y:S01]  /*1ede0*/  ISETP.LT.AND P3, PT, R235, UR4, !P0 ;  /* 0x00000004eb007c0c */ /* 0x000fe2000c761270 */
[----:B------:R-:W-:Y:S01]  /*1edf0*/  ULDC UR4, c[0x0][0x22c] ;  /* 0x00008b0000047ab9 */ /* 0x000fe20000000800 */
[----:B------:R-:W4:Y:S01]  /*1ee00*/  LDL.LU R235, [R1+0x94] ;  /* 0x0000940001eb7983 */ /* 0x000f220000300800 */
[----:B------:R-:W-:-:S04]  /*1ee10*/  LEA.HI.X.SX32 R11, R3, R174, 0x1, P6 ;  /* 0x000000ae030b7211 */ /* 0x000fc800030f0eff */
[----:B------:R-:W4:Y:S01]  /*1ee20*/  LDC R14, c[0x0][0x248] ;  /* 0x00009200ff0e7b82 */ /* 0x000f220000000800 */
[-C--:B------:R-:W-:Y:S02]  /*1ee30*/  IADD3 R6, P6, R4, R171.reuse, RZ ;  /* 0x000000ab04067210 */ /* 0x080fe40007fde0ff */
[----:B------:R-:W-:Y:S02]  /*1ee40*/  PRMT R13, R100, 0x7773, RZ ;  /* 0x00007773640d7816 */ /* 0x000fe400000000ff */
[-C--:B------:R-:W-:Y:S01]  /*1ee50*/  LEA.HI.X.SX32 R7, R4, R174.reuse, 0x1, P6 ;  /* 0x000000ae04077211 */ /* 0x080fe200030f0eff */
[----:B0-----:R-:W-:Y:S01]  /*1ee60*/  IMAD R4, R19, 0x2, R4 ;  /* 0x0000000213047824 */ /* 0x001fe200078e0204 */
[----:B------:R-:W-:Y:S01]  /*1ee70*/  @P2 STG.E.U8 desc[UR16][R10.64], R15 ;  /* 0x0000000f0a002986 */ /* 0x000fe2000c101110 */
[----:B------:R-:W-:Y:S01]  /*1ee80*/  VIADD R3, R0, 0x1be ;  /* 0x000001be00037836 */ /* 0x000fe20000000000 */
[----:B------:R-:W-:Y:S01]  /*1ee90*/  PRMT R101, R101, 0x7773, RZ ;  /* 0x0000777365657816 */ /* 0x000fe200000000ff */
[----:B-1----:R-:W-:Y:S01]  /*1eea0*/  IMAD R12, R21, 0x2, R4 ;  /* 0x00000002150c7824 */ /* 0x002fe200078e0204 */
[----:B------:R0:W-:Y:S01]  /*1eeb0*/  @P1 STG.E.U8 desc[UR16][R6.64], R13 ;  /* 0x0000000d06001986 */ /* 0x0001e2000c101110 */
[C---:B------:R-:W-:Y:S01]  /*1eec0*/  IADD3 R8, P1, R4.reuse, R171, RZ ;  /* 0x000000ab04087210 */ /* 0x040fe20007f3e0ff */
[----:B------:R-:W1:Y:S03]  /*1eed0*/  LDC R19, c[0x0][0x248] ;  /* 0x00009200ff137b82 */ /* 0x000e660000000800 */
[----:B------:R-:W-:-:S02]  /*1eee0*/  LEA.HI.X.SX32 R9, R4, R174, 0x1, P1 ;  /* 0x000000ae04097211 */ /* 0x000fc400008f0eff */
[----:B---3--:R-:W-:Y:S01]  /*1eef0*/  ISETP.LT.AND P2, PT, R231, UR4, !P0 ;  /* 0x00000004e7007c0c */ /* 0x008fe2000c741270 */
[----:B------:R-:W-:Y:S01]  /*1ef00*/  ULDC UR4, c[0x0][0x248] ;  /* 0x0000920000047ab9 */ /* 0x000fe20000000800 */
[-C--:B0-----:R-:W-:Y:S01]  /*1ef10*/  IADD3 R6, P6, R12, R171.reuse, RZ ;  /* 0x000000ab0c067210 */ /* 0x081fe20007fde0ff */
[----:B------:R-:W3:Y:S01]  /*1ef20*/  LDL.LU R231, [R1+0x98] ;  /* 0x0000980001e77983 */ /* 0x000ee20000300800 */
[----:B------:R-:W-:Y:S01]  /*1ef30*/  PRMT R13, R102, 0x7773, RZ ;  /* 0x00007773660d7816 */ /* 0x000fe200000000ff */
[----:B------:R-:W0:Y:S01]  /*1ef40*/  LDC R4, c[0x0][0x248] ;  /* 0x00009200ff047b82 */ /* 0x000e220000000800 */
[----:B------:R-:W-:Y:S01]  /*1ef50*/  LEA.HI.X.SX32 R7, R12, R174, 0x1, P6 ;  /* 0x000000ae0c077211 */ /* 0x000fe200030f0eff */
[----:B------:R-:W3:Y:S01]  /*1ef60*/  LDL.LU R233, [R1+0x9c] ;  /* 0x00009c0001e97983 */ /* 0x000ee20000300800 */
[C---:B------:R-:W-:Y:S01]  /*1ef70*/  ISETP.LT.AND P1, PT, R3.reuse, UR5, !P0 ;  /* 0x0000000503007c0c */ /* 0x040fe2000c721270 */
[----:B------:R-:W-:Y:S01]  /*1ef80*/  IMAD R3, R3, UR4, RZ ;  /* 0x0000000403037c24 */ /* 0x000fe2000f8e02ff */
[----:B------:R-:W-:Y:S01]  /*1ef90*/  ULDC UR4, c[0x0][0x22c] ;  /* 0x00008b0000047ab9 */ /* 0x000fe20000000800 */
[----:B------:R-:W-:Y:S01]  /*1efa0*/  @P5 STG.E.U8 desc[UR16][R8.64], R101 ;  /* 0x0000006508005986 */ /* 0x000fe2000c101110 */
[----:B--2---:R-:W-:Y:S01]  /*1efb0*/  IMAD R12, R17, 0x4, R12 ;  /* 0x00000004110c7824 */ /* 0x004fe200078e020c */
[----:B------:R-:W-:Y:S01]  /*1efc0*/  PRMT R103, R103, 0x7773, RZ ;  /* 0x0000777367677816 */ /* 0x000fe200000000ff */
[----:B------:R-:W2:Y:S01]  /*1efd0*/  LDC R17, c[0x0][0x248] ;  /* 0x00009200ff117b82 */ /* 0x000ea20000000800 */
[----:B------:R1:W-:Y:S01]  /*1efe0*/  @P4 STG.E.U8 desc[UR16][R6.64], R13 ;  /* 0x0000000d06004986 */ /* 0x0003e2000c101110 */
[----:B------:R-:W-:Y:S01]  /*1eff0*/  PRMT R15, R108, 0x7770, RZ ;  /* 0x000077706c0f7816 */ /* 0x000fe200000000ff */
[----:B------:R-:W-:Y:S01]  /*1f000*/  ULDC UR5, c[0x0][0x22c] ;  /* 0x00008b0000057ab9 */ /* 0x000fe20000000800 */
[----:B------:R-:W-:Y:S01]  /*1f010*/  ISETP.LT.AND P5, PT, R234, UR6, !P0 ;  /* 0x00000006ea007c0c */ /* 0x000fe2000c7a1270 */
[----:B------:R-:W-:Y:S01]  /*1f020*/  ULDC UR6, c[0x0][0x22c] ;  /* 0x00008b0000067ab9 */ /* 0x000fe20000000800 */
[----:B------:R-:W3:Y:S02]  /*1f030*/  LDL.LU R234, [R1+0xa0] ;  /* 0x0000a00001ea7983 */ /* 0x000ee40000300800 */
[----:B------:R-:W3:Y:S01]  /*1f040*/  LDC R21, c[0x0][0x248] ;  /* 0x00009200ff157b82 */ /* 0x000ee20000000800 */
[----:B----4-:R-:W-:Y:S01]  /*1f050*/  ISETP.LT.AND P4, PT, R235, UR4, !P0 ;  /* 0x00000004eb007c0c */ /* 0x010fe2000c781270 */
[----:B------:R-:W-:Y:S01]  /*1f060*/  ULDC UR4, c[0x0][0x22c] ;  /* 0x00008b0000047ab9 */ /* 0x000fe20000000800 */
[----:B------:R-:W4:Y:S01]  /*1f070*/  LDL.LU R235, [R1+0xa4] ;  /* 0x0000a40001eb7983 */ /* 0x000f220000300800 */
[----:B------:R-:W-:-:S04]  /*1f080*/  IADD3 R10, P6, R3, R171, RZ ;  /* 0x000000ab030a7210 */ /* 0x000fc80007fde0ff */
[-C--:B------:R-:W-:Y:S01]  /*1f090*/  LEA.HI.X.SX32 R11, R3, R174.reuse, 0x1, P6 ;  /* 0x000000ae030b7211 */ /* 0x080fe200030f0eff */
[----:B-1----:R-:W-:Y:S01]  /*1f0a0*/  IMAD R3, R19, 0x2, R12 ;  /* 0x0000000213037824 */ /* 0x002fe200078e020c */
[----:B------:R-:W-:Y:S01]  /*1f0b0*/  PRMT R13, R109, 0x7770, RZ ;  /* 0x000077706d0d7816 */ /* 0x000fe200000000ff */
[----:B------:R-:W1:Y:S02]  /*1f0c0*/  LDC R19, c[0x0][0x248] ;  /* 0x00009200ff137b82 */ /* 0x000e640000000800 */
[----:B------:R2:W-:Y:S01]  /*1f0d0*/  @P1 STG.E.U8 desc[UR16][R10.64], R103 ;  /* 0x000000670a001986 */ /* 0x0005e2000c101110 */
[-C--:B------:R-:W-:Y:S01]  /*1f0e0*/  IADD3 R8, P1, R12, R171.reuse, RZ ;  /* 0x000000ab0c087210 */ /* 0x080fe20007f3e0ff */
[----:B0-----:R-:W-:Y:S01]  /*1f0f0*/  IMAD R4, R4, 0x2, R3 ;  /* 0x0000000204047824 */ /* 0x001fe200078e0203 */
[----:B------:R-:W-:Y:S02]  /*1f100*/  IADD3 R6, P6, R3, R171, RZ ;  /* 0x000000ab03067210 */ /* 0x000fe40007fde0ff */
[----:B------:R-:W-:-:S02]  /*1f110*/  LEA.HI.X.SX32 R9, R12, R174, 0x1, P1 ;  /* 0x000000ae0c097211 */ /* 0x000fc400008f0eff */
[-C--:B------:R-:W-:Y:S01]  /*1f120*/  LEA.HI.X.SX32 R7, R3, R174.reuse, 0x1, P6 ;  /* 0x000000ae03077211 */ /* 0x080fe200030f0eff */
[----:B--2---:R-:W-:Y:S01]  /*1f130*/  IMAD R3, R17, 0x2, R4 ;  /* 0x0000000211037824 */ /* 0x004fe200078e0204 */
[C---:B------:R-:W-:Y:S02]  /*1f140*/  IADD3 R10, P6, R4.reuse, R171, RZ ;  /* 0x000000ab040a7210 */ /* 0x040fe40007fde0ff */
[----:B---3--:R-:W-:Y:S01]  /*1f150*/  ISETP.LT.AND P1, PT, R231, UR4, !P0 ;  /* 0x00000004e7007c0c */ /* 0x008fe2000c721270 */
[----:B------:R-:W-:Y:S01]  /*1f160*/  ULDC UR4, c[0x0][0x22c] ;  /* 0x00008b0000047ab9 */ /* 0x000fe20000000800 */
[----:B------:R0:W-:Y:S01]  /*1f170*/  @P3 STG.E.U8 desc[UR16][R8.64], R15 ;  /* 0x0000000f08003986 */ /* 0x0001e2000c101110 */
[----:B------:R-:W-:Y:S02]  /*1f180*/  LEA.HI.X.SX32 R11, R4, R174, 0x1, P6 ;  /* 0x000000ae040b7211 */ /* 0x000fe400030f0eff */
[----:B------:R-:W-:Y:S01]  /*1f190*/  ISETP.LT.AND P3, PT, R233, UR4, !P0 ;  /* 0x00000004e9007c0c */ /* 0x000fe2000c761270 */
[----:B------:R-:W2:Y:S01]  /*1f1a0*/  LDL.LU R231, [R1+0xa8] ;  /* 0x0000a80001e77983 */ /* 0x000ea20000300800 */
[----:B------:R-:W-:Y:S01]  /*1f1b0*/  PRMT R17, R110, 0x7770, RZ ;  /* 0x000077706e117816 */ /* 0x000fe200000000ff */
[----:B------:R-:W-:-:S02]  /*1f1c0*/  ULDC UR4, c[0x0][0x22c] ;  /* 0x00008b0000047ab9 */ /* 0x000fc40000000800 */
[----:B------:R3:W-:Y:S04]  /*1f1d0*/  @P2 STG.E.U8 desc[UR16][R6.64], R13 ;  /* 0x0000000d06002986 */ /* 0x0007e8000c101110 */
[----:B------:R1:W-:Y:S04]  /*1f1e0*/  @P5 STG.E.U8 desc[UR16][R10.64], R17 ;  /* 0x000000110a005986 */ /* 0x0003e8000c101110 */
[----:B------:R-:W2:Y:S01]  /*1f1f0*/  LDL.LU R239, [R1+0xac] ;  /* 0x0000ac0001ef7983 */ /* 0x000ea20000300800 */
[----:B------:R-:W-:Y:S01]  /*1f200*/  ISETP.LT.AND P2, PT, R234, UR4, !P0 ;  /* 0x00000004ea007c0c */ /* 0x000fe2000c741270 */
[----:B------:R-:W-:-:S02]  /*1f210*/  ULDC UR4, c[0x0][0x22c] ;  /* 0x00008b0000047ab9 */ /* 0x000fc40000000800 */
[----:B----4-:R-:W-:Y:S01]  /*1f220*/  ISETP.LT.AND P5, PT, R235, UR4, !P0 ;  /* 0x00000004eb007c0c */ /* 0x010fe2000c7a1270 */
[----:B------:R-:W-:Y:S01]  /*1f230*/  IMAD R4, R14, 0x2, R3 ;  /* 0x000000020e047824 */ /* 0x000fe200078e0203 */
[----:B------:R-:W4:Y:S01]  /*1f240*/  LDL.LU R235, [R1+0xb0] ;  /* 0x0000b00001eb7983 */ /* 0x000f220000300800 */
[-C--:B0-----:R-:W-:Y:S01]  /*1f250*/  IADD3 R8, P6, R3, R171.reuse, RZ ;  /* 0x000000ab03087210 */ /* 0x081fe20007fde0ff */
[----:B------:R-:W-:Y:S01]  /*1f260*/  ULDC UR4, c[0x0][0x22c] ;  /* 0x00008b0000047ab9 */ /* 0x000fe20000000800 */
[----:B------:R-:W-:Y:S01]  /*1f270*/  PRMT R15, R111, 0x7770, RZ ;  /* 0x000077706f0f7816 */ /* 0x000fe200000000ff */
[----:B------:R-:W4:Y:S01]  /*1f280*/  LDL.LU R233, [R1+0xb4] ;  /* 0x0000b40001e97983 */ /* 0x000f220000300800 */
[-C--:B------:R-:W-:Y:S01]  /*1f290*/  LEA.HI.X.SX32 R9, R3, R174.reuse, 0x1, P6 ;  /* 0x000000ae03097211 */ /* 0x080fe200030f0eff */
[----:B------:R-:W0:Y:S01]  /*1f2a0*/  LDC R14, c[0x0][0x248] ;  /* 0x00009200ff0e7b82 */ /* 0x000e220000000800 */
[CC--:B---3--:R-:W-:Y:S01]  /*1f2b0*/  IADD3 R6, P6, R4.reuse, R171.reuse, RZ ;  /* 0x000000ab04067210 */ /* 0x0c8fe20007fde0ff */
[----:B------:R-:W3:Y:S03]  /*1f2c0*/  LDL.LU R234, [R1+0xb8] ;  /* 0x0000b80001ea7983 */ /* 0x000ee60000300800 */
[-C--:B------:R-:W-:Y:S01]  /*1f2d0*/  LEA.HI.X.SX32 R7, R4, R174.reuse, 0x1, P6 ;  /* 0x000000ae04077211 */ /* 0x080fe200030f0eff */
[----:B-1----:R-:W-:Y:S01]  /*1f2e0*/  IMAD R4, R19, 0x2, R4 ;  /* 0x0000000213047824 */ /* 0x002fe200078e0204 */
[----:B------:R-:W-:Y:S01]  /*1f2f0*/  PRMT R13, R108, 0x7771, RZ ;  /* 0x000077716c0d7816 */ /* 0x000fe200000000ff */
[----:B------:R-:W-:Y:S01]  /*1f300*/  @P4 STG.E.U8 desc[UR16][R8.64], R15 ;  /* 0x0000000f08004986 */ /* 0x000fe2000c101110 */
[----:B------:R-:W-:Y:S01]  /*1f310*/  VIADD R3, R0, 0x1ce ;  /* 0x000001ce00037836 */ /* 0x000fe20000000000 */
[----:B------:R-:W-:Y:S01]  /*1f320*/  PRMT R17, R109, 0x7771, RZ ;  /* 0x000077716d117816 */ /* 0x000fe200000000ff */
[----:B------:R-:W-:Y:S01]  /*1f330*/  IMAD R12, R21, 0x2, R4 ;  /* 0x00000002150c7824 */ /* 0x000fe200078e0204 */
[C---:B------:R-:W-:Y:S01]  /*1f340*/  IADD3 R10, P6, R4.reuse, R171, RZ ;  /* 0x000000ab040a7210 */ /* 0x040fe20007fde0ff */
[----:B------:R1:W-:Y:S01]  /*1f350*/  @P1 STG.E.U8 desc[UR16][R6.64], R13 ;  /* 0x0000000d06001986 */ /* 0x0003e2000c101110 */
[----:B------:R-:W0:Y:S02]  /*1f360*/  LDC R19, c[0x0][0x248] ;  /* 0x00009200ff137b82 */ /* 0x000e240000000800 */
[----:B------:R-:W-:-:S02]  /*1f370*/  LEA.HI.X.SX32 R11, R4, R174, 0x1, P6 ;  /* 0x000000ae040b7211 */ /* 0x000fc400030f0eff */
[----:B------:R-:W-:Y:S01]  /*1f380*/  ISETP.LT.AND P1, PT, R3, UR5, !P0 ;  /* 0x0000000503007c0c */ /* 0x000fe2000c721270 */
[----:B------:R-:W-:Y:S01]  /*1f390*/  ULDC UR5, c[0x0][0x22c] ;  /* 0x00008b0000057ab9 */ /* 0x000fe20000000800 */
[----:B--2---:R-:W-:Y:S01]  /*1f3a0*/  ISETP.LT.AND P4, PT, R231, UR4, !P0 ;  /* 0x00000004e7007c0c */ /* 0x004fe2000c781270 */
[----:B------:R-:W-:Y:S01]  /*1f3b0*/  ULDC UR4, c[0x0][0x248] ;  /* 0x0000920000047ab9 */ /* 0x000fe20000000800 */
[----:B------:R-:W2:Y:S01]  /*1f3c0*/  LDL.LU R231, [R1+0xbc] ;  /* 0x0000bc0001e77983 */ /* 0x000ea20000300800 */
[----:B-1----:R-:W-:Y:S01]  /*1f3d0*/  IADD3 R6, P6, R12, R171, RZ ;  /* 0x000000ab0c067210 */ /* 0x002fe20007fde0ff */
[----:B------:R-:W1:Y:S01]  /*1f3e0*/  LDC R21, c[0x0][0x248] ;  /* 0x00009200ff157b82 */ /* 0x000e620000000800 */
[----:B------:R-:W-:Y:S02]  /*1f3f0*/  PRMT R13, R110, 0x7771, RZ ;  /* 0x000077716e0d7816 */ /* 0x000fe400000000ff */
[----:B------:R-:W-:Y:S01]  /*1f400*/  LEA.HI.X.SX32 R7, R12, R174, 0x1, P6 ;  /* 0x000000ae0c077211 */ /* 0x000fe200030f0eff */
[----:B------:R-:W-:Y:S01]  /*1f410*/  IMAD R3, R3, UR4, RZ ;  /* 0x0000000403037c24 */ /* 0x000fe2000f8e02ff */
[----:B------:R0:W-:Y:S01]  /*1f420*/  @P3 STG.E.U8 desc[UR16][R10.64], R17 ;  /* 0x000000110a003986 */ /* 0x0001e2000c101110 */
[----:B------:R-:W-:-:S02]  /*1f430*/  ULDC UR4, c[0x0][0x22c] ;  /* 0x00008b0000047ab9 */ /* 0x000fc40000000800 */
[----:B------:R-:W1:Y:S01]  /*1f440*/  LDC R4, c[0x0][0x248] ;  /* 0x00009200ff047b82 */ /* 0x000e620000000800 */
[----:B------:R4:W-:Y:S01]  /*1f450*/  @P2 STG.E.U8 desc[UR16][R6.64], R13 ;  /* 0x0000000d06002986 */ /* 0x0009e2000c101110 */
[----:B0-----:R-:W-:Y:S01]  /*1f460*/  IMAD R12, R19, 0x4, R12 ;  /* 0x00000004130c7824 */ /* 0x001fe200078e020c */
[----:B------:R-:W-:-:S05]  /*1f470*/  PRMT R15, R111, 0x7771, RZ ;  /* 0x000077716f0f7816 */ /* 0x000fca00000000ff */
[----:B------:R-:W0:Y:S01]  /*1f480*/  LDC R17, c[0x0][0x248] ;  /* 0x00009200ff117b82 */ /* 0x000e220000000800 */
[----:B----4-:R-:W-:Y:S01]  /*1f490*/  ISETP.LT.AND P2, PT, R235, UR4, !P0 ;  /* 0x00000004eb007c0c */ /* 0x010fe2000c741270 */
[----:B------:R-:W-:Y:S01]  /*1f4a0*/  ULDC UR4, c[0x0][0x22c] ;  /* 0x00008b0000047ab9 */ /* 0x000fe20000000800 */
[----:B------:R-:W4:Y:S01]  /*1f4b0*/  LDL.LU R235, [R1+0xc0] ;  /* 0x0000c00001eb7983 */ /* 0x000f220000300800 */
[----:B------:R-:W-:-:S04]  /*1f4c0*/  IADD3 R8, P3, R3, R171, RZ ;  /* 0x000000ab03087210 */ /* 0x000fc80007f7e0ff */
[-C--:B------:R-:W-:Y:S01]  /*1f4d0*/  LEA.HI.X.SX32 R9, R3, R174.reuse, 0x1, P3 ;  /* 0x000000ae03097211 */ /* 0x080fe200018f0eff */
[----:B------:R-:W-:Y:S01]  /*1f4e0*/  IMAD R3, R23, 0x2, R12 ;  /* 0x0000000217037824 */ /* 0x000fe200078e020c */
[CC--:B------:R-:W-:Y:S01]  /*1f4f0*/  IADD3 R10, P3, R12.reuse, R171.reuse, RZ ;  /* 0x000000ab0c0a7210 */ /* 0x0c0fe20007f7e0ff */
[----:B------:R-:W0:Y:S03]  /*1f500*/  LDC R23, c[0x0][0x248] ;  /* 0x00009200ff177b82 */ /* 0x000e260000000800 */
[----:B------:R-:W-:Y:S02]  /*1f510*/  LEA.HI.X.SX32 R11, R12, R174, 0x1, P3 ;  /* 0x000000ae0c0b7211 */ /* 0x000fe400018f0eff */
[----:B------:R-:W-:Y:S01]  /*1f520*/  IADD3 R6, P3, R3, R171, RZ ;  /* 0x000000ab03067210 */ /* 0x000fe20007f7e0ff */
[----:B------:R3:W-:Y:S01]  /*1f530*/  @P1 STG.E.U8 desc[UR16][R8.64], R15 ;  /* 0x0000000f08001986 */ /* 0x0007e2000c101110 */
[----:B------:R-:W-:-:S02]  /*1f540*/  PRMT R13, R108, 0x7772, RZ ;  /* 0x000077726c0d7816 */ /* 0x000fc400000000ff */
[----:B------:R-:W-:Y:S01]  /*1f550*/  ISETP.LT.AND P1, PT, R233, UR4, !P0 ;  /* 0x00000004e9007c0c */ /* 0x000fe2000c721270 */
[----:B------:R-:W-:Y:S01]  /*1f560*/  ULDC UR4, c[0x0][0x22c] ;  /* 0x00008b0000047ab9 */ /* 0x000fe20000000800 */
[----:B------:R-:W-:Y:S01]  /*1f570*/  LEA.HI.X.SX32 R7, R3, R174, 0x1, P3 ;  /* 0x000000ae03077211 */ /* 0x000fe200018f0eff */
[----:B------:R-:W4:Y:S01]  /*1f580*/  LDL.LU R233, [R1+0xc4] ;  /* 0x0000c40001e97983 */ /* 0x000f220000300800 */
[----:B-1----:R-:W-:Y:S01]  /*1f590*/  IMAD R3, R4, 0x2, R3 ;  /* 0x0000000204037824 */ /* 0x002fe200078e0203 */
[----:B---3--:R-:W-:Y:S02]  /*1f5a0*/  PRMT R15, R109, 0x7772, RZ ;  /* 0x000077726d0f7816 */ /* 0x008fe400000000ff */
[----:B------:R1:W-:Y:S01]  /*1f5b0*/  @P5 STG.E.U8 desc[UR16][R10.64], R13 ;  /* 0x0000000d0a005986 */ /* 0x0003e2000c101110 */
[----:B------:R-:W-:-:S03]  /*1f5c0*/  IMAD R4, R14, 0x2, R3 ;  /* 0x000000020e047824 */ /* 0x000fc600078e0203 */
[----:B------:R3:W-:Y:S01]  /*1f5d0*/  @P4 STG.E.U8 desc[UR16][R6.64], R15 ;  /* 0x0000000f06004986 */ /* 0x0007e2000c101110 */
[CC--:B------:R-:W-:Y:S02]  /*1f5e0*/  IADD3 R8, P4, R3.reuse, R171.reuse, RZ ;  /* 0x000000ab03087210 */ /* 0x0c0fe40007f9e0ff */
[----:B------:R-:W-:Y:S01]  /*1f5f0*/  ISETP.LT.AND P5, PT, R234, UR4, !P0 ;  /* 0x00000004ea007c0c */ /* 0x000fe2000c7a1270 */
[----:B------:R-:W-:Y:S01]  /*1f600*/  ULDC UR4, c[0x0][0x22c] ;  /* 0x00008b0000047ab9 */ /* 0x000fe20000000800 */
[-C--:B------:R-:W-:Y:S01]  /*1f610*/  LEA.HI.X.SX32 R9, R3, R174.reuse, 0x1, P4 ;  /* 0x000000ae03097211 */ /* 0x080fe200020f0eff */
[----:B------:R-:W3:Y:S01]  /*1f620*/  LDL.LU R234, [R1+0xc8] ;  /* 0x0000c80001ea7983 */ /* 0x000ee20000300800 */
[C---:B------:R-:W-:Y:S02]  /*1f630*/  IADD3 R12, P4, R4.reuse, R171, RZ ;  /* 0x000000ab040c7210 */ /* 0x040fe40007f9e0ff */
[----:B--2---:R-:W-:Y:S01]  /*1f640*/  ISETP.LT.AND P3, PT, R231, UR4, !P0 ;  /* 0x00000004e7007c0c */ /* 0x004fe2000c761270 */
[----:B------:R-:W-:Y:S01]  /*1f650*/  ULDC UR4, c[0x0][0x22c] ;  /* 0x00008b0000047ab9 */ /* 0x000fe20000000800 */
[----:B------:R-:W2:Y:S01]  /*1f660*/  LDL.LU R231, [R1+0xcc] ;  /* 0x0000cc0001e77983 */ /* 0x000ea20000300800 */
[----:B-1----:R-:W-:-:S02]  /*1f670*/  LEA.HI.X.SX32 R13, R4, R174, 0x1, P4 ;  /* 0x000000ae040d7211 */ /* 0x002fc400020f0eff */
[----:B----4-:R-:W-:Y:S02]  /*1f680*/  ISETP.LT.AND P4, PT, R235, UR4, !P0 ;  /* 0x00000004eb007c0c */ /* 0x010fe4000c781270 */
[----:B------:R-:W-:Y:S01]  /*1f690*/  ISETP.LT.AND P6, PT, R239, UR6, !P0 ;  /* 0x00000006ef007c0c */ /* 0x000fe2000c7c1270 */
[----:B------:R-:W4:Y:S01]  /*1f6a0*/  LDL.LU R235, [R1+0xd0] ;  /* 0x0000d00001eb7983 */ /* 0x000f220000300800 */
[----:B------:R-:W-:Y:S01]  /*1f6b0*/  PRMT R11, R110, 0x7772, RZ ;  /* 0x000077726e0b7816 */ /* 0x000fe200000000ff */
[----:B0-----:R-:W-:Y:S01]  /*1f6c0*/  IMAD R3, R17, 0x2, R4 ;  /* 0x0000000211037824 */ /* 0x001fe200078e0204 */
[----:B------:R-:W-:Y:S01]  /*1f6d0*/  PRMT R19, R111, 0x7772, RZ ;  /* 0x000077726f137816 */ /* 0x000fe200000000ff */
[----:B------:R-:W-:Y:S01]  /*1f6e0*/  ULDC UR4, c[0x0][0x22c] ;  /* 0x00008b0000047ab9 */ /* 0x000fe20000000800 */
[----:B------:R-:W-:Y:S01]  /*1f6f0*/  PRMT R109, R109, 0x7773, RZ ;  /* 0x000077736d6d7816 */ /* 0x000fe200000000ff */
[----:B------:R-:W-:Y:S01]  /*1f700*/  IMAD R4, R16, 0x2, R3 ;  /* 0x0000000210047824 */ /* 0x000fe200078e0203 */
[----:B------:R-:W-:-:S05]  /*1f710*/  ULDC UR6, c[0x0][0x22c] ;  /* 0x00008b0000067ab9 */ /* 0x000fca0000000800 */
[----:B------:R-:W-:Y:S01]  /*1f720*/  @P6 STG.E.U8 desc[UR16][R8.64], R11 ;  /* 0x0000000b08006986 */ /* 0x000fe2000c101110 */
[-C--:B------:R-:W-:Y:S01]  /*1f730*/  IADD3 R14, P6, R4, R171.reuse, RZ ;  /* 0x000000ab040e7210 */ /* 0x080fe20007fde0ff */
[----:B------:R-:W0:Y:S02]  /*1f740*/  LDC R16, c[0x0][0x248] ;  /* 0x00009200ff107b82 */ /* 0x000e240000000800 */
[----:B------:R1:W-:Y:S01]  /*1f750*/  @P2 STG.E.U8 desc[UR16][R12.64], R19 ;  /* 0x000000130c002986 */ /* 0x0003e2000c101110 */
[CC--:B---3--:R-:W-:Y:S02]  /*1f760*/  IADD3 R6, P2, R3.reuse, R171.reuse, RZ ;  /* 0x000000ab03067210 */ /* 0x0c8fe40007f5e0ff */
[----:B------:R-:W-:Y:S01]  /*1f770*/  PRMT R17, R108, 0x7773, RZ ;  /* 0x000077736c117816 */ /* 0x000fe200000000ff */
[----:B------:R3:W0:Y:S01]  /*1f780*/  LDS.128 R8, [R2] ;  /* 0x0000000002087984 */ /* 0x0006220000000c00 */
[-C--:B------:R-:W-:Y:S01]  /*1f790*/  LEA.HI.X.SX32 R7, R3, R174.reuse, 0x1, P2 ;  /* 0x000000ae03077211 */ /* 0x080fe200010f0eff */
[----:B------:R-:W-:Y:S01]  /*1f7a0*/  VIADD R3, R0, 0x1de ;  /* 0x000001de00037836 */ /* 0x000fe20000000000 */
[----:B------:R-:W-:Y:S01]  /*1f7b0*/  LEA.HI.X.SX32 R15, R4, R174, 0x1, P6 ;  /* 0x000000ae040f7211 */ /* 0x000fe200030f0eff */
[----:B------:R-:W-:Y:S01]  /*1f7c0*/  IMAD R4, R21, 0x2, R4 ;  /* 0x0000000215047824 */ /* 0x000fe200078e0204 */
[----:B------:R-:W-:Y:S01]  /*1f7d0*/  ISETP.LT.AND P2, PT, R233, UR4, !P0 ;  /* 0x00000004e9007c0c */ /* 0x000fe2000c741270 */
[----:B------:R-:W-:Y:S01]  /*1f7e0*/  ULDC UR4, c[0x0][0x248] ;  /* 0x0000920000047ab9 */ /* 0x000fe20000000800 */
[----:B------:R2:W-:Y:S01]  /*1f7f0*/  @P1 STG.E.U8 desc[UR16][R6.64], R17 ;  /* 0x0000001106001986 */ /* 0x0005e2000c101110 */
[----:B-1----:R-:W1:Y:S01]  /*1f800*/  LDC R13, c[0x0][0x248] ;  /* 0x00009200ff0d7b82 */ /* 0x002e620000000800 */
[----:B---3--:R-:W-:-:S02]  /*1f810*/  IADD3 R2, P1, R4, R171, RZ ;  /* 0x000000ab04027210 */ /* 0x008fc40007f3e0ff */
[----:B------:R3:W-:Y:S01]  /*1f820*/  @P5 STG.E.U8 desc[UR16][R14.64], R109 ;  /* 0x0000006d0e005986 */ /* 0x0007e2000c101110 */
[C---:B------:R-:W-:Y:S01]  /*1f830*/  ISETP.LT.AND P6, PT, R3.reuse, UR5, !P0 ;  /* 0x0000000503007c0c */ /* 0x040fe2000c7c1270 */
[----:B------:R-:W-:Y:S02]  /*1f840*/  ULDC UR5, c[0x0][0x22c] ;  /* 0x00008b0000057ab9 */ /* 0x000fe40000000800 */
[----:B------:R-:W4:Y:S01]  /*1f850*/  LDL.LU R233, [R1+0xd4] ;  /* 0x0000d40001e97983 */ /* 0x000f220000300800 */
[----:B------:R-:W0:Y:S01]  /*1f860*/  LDC R19, c[0x0][0x248] ;  /* 0x00009200ff137b82 */ /* 0x000e220000000800 */
[----:B--2---:R-:W-:Y:S01]  /*1f870*/  IMAD R7, R3, UR4, RZ ;  /* 0x0000000403077c24 */ /* 0x004fe2000f8e02ff */
[-C--:B------:R-:W-:Y:S01]  /*1f880*/  LEA.HI.X.SX32 R3, R4, R174.reuse, 0x1, P1 ;  /* 0x000000ae04037211 */ /* 0x080fe200008f0eff */
[----:B------:R-:W-:Y:S01]  /*1f890*/  ULDC UR4, c[0x0][0x22c] ;  /* 0x00008b0000047ab9 */ /* 0x000fe20000000800 */
[----:B------:R-:W-:Y:S01]  /*1f8a0*/  ISETP.LT.AND P1, PT, R234, UR6, !P0 ;  /* 0x00000006ea007c0c */ /* 0x000fe2000c721270 */
[----:B------:R-:W-:Y:S01]  /*1f8b0*/  ULDC UR6, c[0x0][0x22c] ;  /* 0x00008b0000067ab9 */ /* 0x000fe20000000800 */
[C---:B------:R-:W-:Y:S01]  /*1f8c0*/  IADD3 R6, P5, R7.reuse, R171, RZ ;  /* 0x000000ab07067210 */ /* 0x040fe20007fbe0ff */
[----:B------:R-:W2:Y:S01]  /*1f8d0*/  LDL.LU R234, [R1+0xd8] ;  /* 0x0000d80001ea7983 */ /* 0x000ea20000300800 */
[----:B---3--:R-:W-:Y:S01]  /*1f8e0*/  PRMT R15, R110, 0x7773, RZ ;  /* 0x000077736e0f7816 */ /* 0x008fe200000000ff */
[----:B------:R-:W3:Y:S01]  /*1f8f0*/  LDC R17, c[0x0][0x248] ;  /* 0x00009200ff117b82 */ /* 0x000ee20000000800 */
[----:B------:R-:W-:-:S02]  /*1f900*/  LEA.HI.X.SX32 R7, R7, R174, 0x1, P5 ;  /* 0x000000ae07077211 */ /* 0x000fc400028f0eff */
[----:B------:R-:W-:Y:S01]  /*1f910*/  ISETP.LT.AND P5, PT, R231, UR4, !P0 ;  /* 0x00000004e7007c0c */ /* 0x000fe2000c7a1270 */
[----:B------:R0:W-:Y:S01]  /*1f920*/  @P3 STG.E.U8 desc[UR16][R2.64], R15 ;  /* 0x0000000f02003986 */ /* 0x0001e2000c101110 */
[----:B------:R-:W-:Y:S01]  /*1f930*/  PRMT R111, R111, 0x7773, RZ ;  /* 0x000077736f6f7816 */ /* 0x000fe200000000ff */
[----:B-1----:R-:W-:Y:S01]  /*1f940*/  IMAD R4, R13, 0x4, R4 ;  /* 0x000000040d047824 */ /* 0x002fe200078e0204 */
[----:B------:R-:W-:Y:S01]  /*1f950*/  ULDC UR4, c[0x0][0x22c] ;  /* 0x00008b0000047ab9 */ /* 0x000fe20000000800 */
[----:B------:R-:W2:Y:S01]  /*1f960*/  LDL.LU R231, [R1+0xdc] ;  /* 0x0000dc0001e77983 */ /* 0x000ea20000300800 */
[----:B----4-:R-:W-:-:S03]  /*1f970*/  ISETP.LT.AND P3, PT, R235, UR5, !P0 ;  /* 0x00000005eb007c0c */ /* 0x010fc6000c761270 */
[----:B------:R1:W-:Y:S04]  /*1f980*/  @P6 STG.E.U8 desc[UR16][R6.64], R111 ;  /* 0x0000006f06006986 */ /* 0x0003e8000c101110 */
[----:B------:R-:W4:Y:S01]  /*1f990*/  LDL.LU R235, [R1+0xe0] ;  /* 0x0000e00001eb7983 */ /* 0x000f220000300800 */
[-C--:B------:R-:W-:Y:S01]  /*1f9a0*/  IADD3 R12, P6, R4, R171.reuse, RZ ;  /* 0x000000ab040c7210 */ /* 0x080fe20007fde0ff */
[----:B0-----:R-:W-:Y:S01]  /*1f9b0*/  IMAD R3, R19, 0x2, R4 ;  /* 0x0000000213037824 */ /* 0x001fe200078e0204 */
[----:B------:R-:W-:Y:S01]  /*1f9c0*/  PRMT R21, R8, 0x7770, RZ ;  /* 0x0000777008157816 */ /* 0x000fe200000000ff */
[----:B------:R-:W-:Y:S01]  /*1f9d0*/  ULDC UR5, c[0x0][0x22c] ;  /* 0x00008b0000057ab9 */ /* 0x000fe20000000800 */
[----:B------:R-:W-:Y:S01]  /*1f9e0*/  LEA.HI.X.SX32 R13, R4, R174, 0x1, P6 ;  /* 0x000000ae040d7211 */ /* 0x000fe200030f0eff */
[----:B------:R-:W-:Y:S01]  /*1f9f0*/  IMAD R4, R16, 0x2, R3 ;  /* 0x0000000210047824 */ /* 0x000fe200078e0203 */
[----:B------:R-:W-:-:S03]  /*1fa00*/  IADD3 R2, P6, R3, R171, RZ ;  /* 0x000000ab03027210 */ /* 0x000fc60007fde0ff */
[----:B---3--:R-:W-:Y:S01]  /*1fa10*/  IMAD R15, R17, 0x2, R4 ;  /* 0x00000002110f7824 */ /* 0x008fe200078e0204 */
[-C--:B------:R-:W-:Y:S02]  /*1fa20*/  LEA.HI.X.SX32 R3, R3, R174.reuse, 0x1, P6 ;  /* 0x000000ae03037211 */ /* 0x080fe400030f0eff */
[CC--:B-1----:R-:W-:Y:S02]  /*1fa30*/  IADD3 R6, P6, R4.reuse, R171.reuse, RZ ;  /* 0x000000ab04067210 */ /* 0x0c2fe40007fde0ff */
[----:B------:R-:W-:Y:S01]  /*1fa40*/  PRMT R19, R9, 0x7770, RZ ;  /* 0x0000777009137816 */ /* 0x000fe200000000ff */
[----:B------:R0:W-:Y:S01]  /*1fa50*/  @P4 STG.E.U8 desc[UR16][R12.64], R21 ;  /* 0x000000150c004986 */ /* 0x0001e2000c101110 */
[-C--:B------:R-:W-:Y:S01]  /*1fa60*/  LEA.HI.X.SX32 R7, R4, R174.reuse, 0x1, P6 ;  /* 0x000000ae04077211 */ /* 0x080fe200030f0eff */
[----:B------:R-:W-:Y:S01]  /*1fa70*/  IMAD R4, R18, 0x2, R15 ;  /* 0x0000000212047824 */ /* 0x000fe200078e020f */
[CC--:B------:R-:W-:Y:S02]  /*1fa80*/  IADD3 R14, P6, R15.reuse, R171.reuse, RZ ;  /* 0x000000ab0f0e7210 */ /* 0x0c0fe40007fde0ff */
[----:B------:R-:W-:Y:S01]  /*1fa90*/  PRMT R17, R10, 0x7770, RZ ;  /* 0x000077700a117816 */ /* 0x000fe200000000ff */
[----:B------:R1:W-:Y:S01]  /*1faa0*/  @P2 STG.E.U8 desc[UR16][R2.64], R19 ;  /* 0x0000001302002986 */ /* 0x0003e2000c101110 */
[----:B------:R-:W-:Y:S01]  /*1fab0*/  LEA.HI.X.SX32 R15, R15, R174, 0x1, P6 ;  /* 0x000000ae0f0f7211 */ /* 0x000fe200030f0eff */
[----:B0-----:R-:W0:Y:S01]  /*1fac0*/  LDC R21, c[0x0][0x248] ;  /* 0x00009200ff157b82 */ /* 0x001e220000000800 */
[----:B------:R-:W-:Y:S01]  /*1fad0*/  ISETP.LT.AND P4, PT, R233, UR4, !P0 ;  /* 0x00000004e9007c0c */ /* 0x000fe2000c781270 */
[----:B------:R-:W-:Y:S01]  /*1fae0*/  ULDC UR4, c[0x0][0x22c] ;  /* 0x00008b0000047ab9 */ /* 0x000fe20000000800 */
[----:B------:R-:W3:Y:S01]  /*1faf0*/  LDL.LU R233, [R1+0xe4] ;  /* 0x0000e40001e97983 */ /* 0x000ee20000300800 */
[----:B-1----:R-:W-:-:S03]  /*1fb00*/  IADD3 R2, P6, R4, R171, RZ ;  /* 0x000000ab04027210 */ /* 0x002fc60007fde0ff */
[----:B------:R1:W-:Y:S01]  /*1fb10*/  @P1 STG.E.U8 desc[UR16][R6.64], R17 ;  /* 0x0000001106001986 */ /* 0x0003e2000c101110 */
[----:B--2---:R-:W-:Y:S01]  /*1fb20*/  ISETP.LT.AND P2, PT, R234, UR4, !P0 ;  /* 0x00000004ea007c0c */ /* 0x004fe2000c741270 */
[----:B------:R-:W-:Y:S02]  /*1fb30*/  ULDC UR4, c[0x0][0x22c] ;  /* 0x00008b0000047ab9 */ /* 0x000fe40000000800 */
[----:B------:R-:W2:Y:S01]  /*1fb40*/  LDL.LU R234, [R1+0xe8] ;  /* 0x0000e80001ea7983 */ /* 0x000ea20000300800 */
[----:B------:R-:W-:Y:S02]  /*1fb50*/  LEA.HI.X.SX32 R3, R4, R174, 0x1, P6 ;  /* 0x000000ae04037211 */ /* 0x000fe400030f0eff */
[----:B------:R-:W-:Y:S01]  /*1fb60*/  ISETP.LT.AND P1, PT, R231, UR4, !P0 ;  /* 0x00000004e7007c0c */ /* 0x000fe2000c721270 */
[----:B------:R-:W-:Y:S01]  /*1fb70*/  ULDC UR4, c[0x0][0x22c] ;  /* 0x00008b0000047ab9 */ /* 0x000fe20000000800 */
[----:B------:R-:W3:Y:S01]  /*1fb80*/  LDL.LU R231, [R1+0xec] ;  /* 0x0000ec0001e77983 */ /* 0x000ee20000300800 */
[----:B----4-:R-:W-:Y:S01]  /*1fb90*/  ISETP.LT.AND P6, PT, R235, UR4, !P0 ;  /* 0x00000004eb007c0c */ /* 0x010fe2000c7c1270 */
[----:B------:R-:W-:-:S02]  /*1fba0*/  IMAD R12, R23, 0x2, R4 ;  /* 0x00000002170c7824 */ /* 0x000fc400078e0204 */
[----:B------:R-:W4:Y:S01]  /*1fbb0*/  LDL.LU R235, [R1+0xf0] ;  /* 0x0000f00001eb7983 */ /* 0x000f220000300800 */
[----:B------:R-:W-:Y:S01]  /*1fbc0*/  PRMT R13, R11, 0x7770, RZ ;  /* 0x000077700b0d7816 */ /* 0x000fe200000000ff */
[----:B------:R-:W2:Y:S01]  /*1fbd0*/  LDC R23, c[0x0][0x248] ;  /* 0x00009200ff177b82 */ /* 0x000ea20000000800 */
[----:B------:R-:W-:Y:S01]  /*1fbe0*/  PRMT R19, R8, 0x7771, RZ ;  /* 0x0000777108137816 */ /* 0x000fe200000000ff */
[----:B------:R-:W-:Y:S01]  /*1fbf0*/  IMAD R16, R25, 0x2, R12 ;  /* 0x0000000219107824 */ /* 0x000fe200078e020c */
[----:B-1----:R-:W-:Y:S01]  /*1fc00*/  PRMT R17, R9, 0x7771, RZ ;  /* 0x0000777109117816 */ /* 0x002fe200000000ff */
[----:B------:R1:W-:Y:S01]  /*1fc10*/  @P5 STG.E.U8 desc[UR16][R14.64], R13 ;  /* 0x0000000d0e005986 */ /* 0x0003e2000c101110 */
[----:B------:R-:W-:Y:S01]  /*1fc20*/  IADD3 R6, P5, R12, R171, RZ ;  /* 0x000000ab0c067210 */ /* 0x000fe20007fbe0ff */
[----:B------:R-:W-:Y:S01]  /*1fc30*/  VIADD R4, R0, 0x1ee ;  /* 0x000001ee00047836 */ /* 0x000fe20000000000 */
[----:B------:R-:W-:Y:S01]  /*1fc40*/  ULDC UR4, c[0x0][0x248] ;  /* 0x0000920000047ab9 */ /* 0x000fe20000000800 */
[----:B------:R0:W-:Y:S01]  /*1fc50*/  @P3 STG.E.U8 desc[UR16][R2.64], R19 ;  /* 0x0000001302003986 */ /* 0x0001e2000c101110 */
[----:B------:R-:W-:-:S02]  /*1fc60*/  LEA.HI.X.SX32 R7, R12, R174, 0x1, P5 ;  /* 0x000000ae0c077211 */ /* 0x000fc400028f0eff */
[----:B------:R-:W-:-:S04]  /*1fc70*/  IADD3 R12, P3, R16, R171, RZ ;  /* 0x000000ab100c7210 */ /* 0x000fc80007f7e0ff */
[----:B-1----:R-:W-:Y:S01]  /*1fc80*/  LEA.HI.X.SX32 R13, R16, R174, 0x1, P3 ;  /* 0x000000ae100d7211 */ /* 0x002fe200018f0eff */
[----:B------:R-:W1:Y:S01]  /*1fc90*/  LDC R14, c[0x0][0x248] ;  /* 0x00009200ff0e7b82 */ /* 0x000e620000000800 */
[----:B------:R-:W-:Y:S02]  /*1fca0*/  PRMT R15, R10, 0x7771, RZ ;  /* 0x000077710a0f7816 */ /* 0x000fe400000000ff */
[C---:B------:R-:W-:Y:S01]  /*1fcb0*/  ISETP.LT.AND P3, PT, R4.reuse, UR5, !P0 ;  /* 0x0000000504007c0c */ /* 0x040fe2000c761270 */
[----:B------:R-:W-:Y:S01]  /*1fcc0*/  IMAD R4, R4, UR4, RZ ;  /* 0x0000000404047c24 */ /* 0x000fe2000f8e02ff */
[----:B------:R0:W-:Y:S03]  /*1fcd0*/  @P4 STG.E.U8 desc[UR16][R6.64], R17 ;  /* 0x0000001106004986 */ /* 0x0001e6000c101110 */
[----:B0-----:R-:W0:Y:S01]  /*1fce0*/  LDC R19, c[0x0][0x248] ;  /* 0x00009200ff137b82 */ /* 0x001e220000000800 */
[----:B------:R2:W-:Y:S01]  /*1fcf0*/  @P2 STG.E.U8 desc[UR16][R12.64], R15 ;  /* 0x0000000f0c002986 */ /* 0x0005e2000c101110 */
[----:B------:R-:W-:Y:S01]  /*1fd00*/  IMAD R16, R21, 0x4, R16 ;  /* 0x0000000415107824 */ /* 0x000fe200078e0210 */
[----:B------:R-:W-:Y:S01]  /*1fd10*/  IADD3 R2, P2, R4, R171, RZ ;  /* 0x000000ab04027210 */ /* 0x000fe20007f5e0ff */
[----:B------:R-:W-:Y:S01]  /*1fd20*/  ULDC UR4, c[0x0][0x22c] ;  /* 0x00008b0000047ab9 */ /* 0x000fe20000000800 */
[----:B------:R-:W-:Y:S01]  /*1fd30*/  VIADD R0, R0, 0x1fe ;  /* 0x000001fe00007836 */ /* 0x000fe20000000000 */
[----:B------:R-:W-:-:S02]  /*1fd40*/  ULDC UR5, c[0x0][0x22c] ;  /* 0x00008b0000057ab9 */ /* 0x000fc40000000800 */
[----:B------:R-:W1:Y:S01]  /*1fd50*/  LDC R21, c[0x0][0x248] ;  /* 0x00009200ff157b82 */ /* 0x000e620000000800 */
[-C--:B------:R-:W-:Y:S02]  /*1fd60*/  LEA.HI.X.SX32 R3, R4, R174.reuse, 0x1, P2 ;  /* 0x000000ae04037211 */ /* 0x080fe400010f0eff */
[C---:B------:R-:W-:Y:S02]  /*1fd70*/  IADD3 R6, P2, R16.reuse, R171, RZ ;  /* 0x000000ab10067210 */ /* 0x040fe40007f5e0ff */
[----:B------:R-:W-:Y:S02]  /*1fd80*/  PRMT R17, R11, 0x7771, RZ ;  /* 0x000077710b117816 */ /* 0x000fe400000000ff */
[----:B------:R-:W-:Y:S01]  /*1fd90*/  LEA.HI.X.SX32 R7, R16, R174, 0x1, P2 ;  /* 0x000000ae10077211 */ /* 0x000fe200010f0eff */
[----:B--2---:R-:W-:Y:S01]  /*1fda0*/  IMAD R16, R23, 0x2, R16 ;  /* 0x0000000217107824 */ /* 0x004fe200078e0210 */
[----:B------:R-:W-:Y:S01]  /*1fdb0*/  PRMT R15, R8, 0x7772, RZ ;  /* 0x00007772080f7816 */ /* 0x000fe200000000ff */
[----:B------:R2:W-:Y:S01]  /*1fdc0*/  @P3 STG.E.U8 desc[UR16][R2.64], R17 ;  /* 0x0000001102003986 */ /* 0x0005e2000c101110 */
[----:B------:R-:W-:Y:S01]  /*1fdd0*/  ISETP.LT.AND P4, PT, R234, UR4, !P0 ;  /* 0x00000004ea007c0c */ /* 0x000fe2000c781270 */
[----:B------:R-:W-:-:S02]  /*1fde0*/  ULDC UR4, c[0x0][0x22c] ;  /* 0x00008b0000047ab9 */ /* 0x000fc40000000800 */
[----:B------:R1:W-:Y:S01]  /*1fdf0*/  @P1 STG.E.U8 desc[UR16][R6.64], R15 ;  /* 0x0000000f06001986 */ /* 0x0003e2000c101110 */
[C---:B------:R-:W-:Y:S02]  /*1fe00*/  IADD3 R12, P1, R16.reuse, R171, RZ ;  /* 0x000000ab100c7210 */ /* 0x040fe40007f3e0ff */
[----:B---3--:R-:W-:Y:S01]  /*1fe10*/  ISETP.LT.AND P3, PT, R231, UR4, !P0 ;  /* 0x00000004e7007c0c */ /* 0x008fe2000c761270 */
[----:B------:R-:W-:Y:S01]  /*1fe20*/  ULDC UR4, c[0x0][0x22c] ;  /* 0x00008b0000047ab9 */ /* 0x000fe20000000800 */
[----:B------:R-:W-:Y:S01]  /*1fe30*/  LEA.HI.X.SX32 R13, R16, R174, 0x1, P1 ;  /* 0x000000ae100d7211 */ /* 0x000fe200008f0eff */
[----:B0-----:R-:W-:Y:S01]  /*1fe40*/  IMAD R16, R19, 0x2, R16 ;  /* 0x0000000213107824 */ /* 0x001fe200078e0210 */
[----:B--2---:R-:W-:Y:S02]  /*1fe50*/  PRMT R17, R9, 0x7772, RZ ;  /* 0x0000777209117816 */ /* 0x004fe400000000ff */
[----:B------:R-:W-:Y:S01]  /*1fe60*/  ISETP.LT.AND P5, PT, R233, UR6, !P0 ;  /* 0x00000006e9007c0c */ /* 0x000fe2000c7a1270 */
[----:B-1----:R-:W-:-:S02]  /*1fe70*/  IMAD R6, R21, 0x2, R16 ;  /* 0x0000000215067824 */ /* 0x002fc400078e0210 */
[----:B------:R0:W-:Y:S01]  /*1fe80*/  @P6 STG.E.U8 desc[UR16][R12.64], R17 ;  /* 0x000000110c006986 */ /* 0x0001e2000c101110 */
[----:B------:R-:W-:-:S04]  /*1fe90*/  IADD3 R2, P6, R16, R171, RZ ;  /* 0x000000ab10027210 */ /* 0x000fc80007fde0ff */
[----:B------:R-:W-:Y:S02]  /*1fea0*/  LEA.HI.X.SX32 R3, R16, R174, 0x1, P6 ;  /* 0x000000ae10037211 */ /* 0x000fe400030f0eff */
[----:B------:R-:W-:Y:S02]  /*1feb0*/  IADD3 R4, P6, R6, R171, RZ ;  /* 0x000000ab06047210 */ /* 0x000fe40007fde0ff */
[----:B------:R-:W-:Y:S02]  /*1fec0*/  PRMT R25, R10, 0x7772, RZ ;  /* 0x000077720a197816 */ /* 0x000fe400000000ff */
[----:B------:R-:W-:-:S03]  /*1fed0*/  PRMT R21, R8, 0x7773, RZ ;  /* 0x0000777308157816 */ /* 0x000fc600000000ff */
[----:B------:R1:W-:Y:S01]  /*1fee0*/  @P5 STG.E.U8 desc[UR16][R2.64], R25 ;  /* 0x0000001902005986 */ /* 0x0003e2000c101110 */
[----:B------:R-:W-:Y:S02]  /*1fef0*/  PRMT R23, R11, 0x7772, RZ ;  /* 0x000077720b177816 */ /* 0x000fe400000000ff */
[----:B------:R-:W-:Y:S02]  /*1ff00*/  PRMT R19, R9, 0x7773, RZ ;  /* 0x0000777309137816 */ /* 0x000fe400000000ff */
[----:B0-----:R-:W-:Y:S02]  /*1ff10*/  PRMT R17, R10, 0x7773, RZ ;  /* 0x000077730a117816 */ /* 0x001fe400000000ff */
[----:B------:R-:W-:Y:S02]  /*1ff20*/  PRMT R11, R11, 0x7773, RZ ;  /* 0x000077730b0b7816 */ /* 0x000fe400000000ff */
[----:B----4-:R-:W-:Y:S01]  /*1ff30*/  ISETP.LT.AND P2, PT, R235, UR4, !P0 ;  /* 0x00000004eb007c0c */ /* 0x010fe2000c741270 */
[----:B------:R-:W-:-:S02]  /*1ff40*/  ULDC UR4, c[0x0][0x22c] ;  /* 0x00008b0000047ab9 */ /* 0x000fc40000000800 */
[----:B------:R-:W-:Y:S01]  /*1ff50*/  ISETP.LT.AND P1, PT, R5, UR4, !P0 ;  /* 0x0000000405007c0c */ /* 0x000fe2000c721270 */
[----:B------:R-:W-:Y:S01]  /*1ff60*/  ULDC UR4, c[0x0][0x248] ;  /* 0x0000920000047ab9 */ /* 0x000fe20000000800 */
[C---:B------:R-:W-:Y:S01]  /*1ff70*/  ISETP.LT.AND P0, PT, R0.reuse, UR5, !P0 ;  /* 0x0000000500007c0c */ /* 0x040fe2000c701270 */
[----:B------:R-:W-:Y:S02]  /*1ff80*/  IMAD R15, R0, UR4, RZ ;  /* 0x00000004000f7c24 */ /* 0x000fe4000f8e02ff */
[----:B------:R-:W-:Y:S01]  /*1ff90*/  IMAD R0, R27, 0x2, R6 ;  /* 0x000000021b007824 */ /* 0x000fe200078e0206 */
[----:B------:R-:W-:-:S03]  /*1ffa0*/  LEA.HI.X.SX32 R5, R6, R174, 0x1, P6 ;  /* 0x000000ae06057211 */ /* 0x000fc600030f0eff */
[----:B------:R-:W-:Y:S01]  /*1ffb0*/  IMAD R13, R29, 0x2, R0 ;  /* 0x000000021d0d7824 */ /* 0x000fe200078e0200 */
[----:B------:R-:W-:-:S03]  /*1ffc0*/  IADD3 R6, P6, R0, R171, RZ ;  /* 0x000000ab00067210 */ /* 0x000fc60007fde0ff */
[----:B------:R-:W-:Y:S01]  /*1ffd0*/  IMAD R14, R14, 0x2, R13 ;  /* 0x000000020e0e7824 */ /* 0x000fe200078e020d */
[CC--:B------:R-:W-:Y:S02]  /*1ffe0*/  IADD3 R8, P5, R13.reuse, R171.reuse, RZ ;  /* 0x000000ab0d087210 */ /* 0x0c0fe40007fbe0ff */
[-C--:B------:R-:W-:Y:S02]  /*1fff0*/  LEA.HI.X.SX32 R7, R0, R174.reuse, 0x1, P6 ;  /* 0x000000ae00077211 */ /* 0x080fe400030f0eff */
[CC--:B-1----:R-:W-:Y:S02]  /*20000*/  IADD3 R2, P6, R14.reuse, R171.reuse, RZ ;  /* 0x000000ab0e027210 */ /* 0x0c2fe40007fde0ff */
[-C--:B------:R-:W-:Y:S02]  /*20010*/  LEA.HI.X.SX32 R9, R13, R174.reuse, 0x1, P5 ;  /* 0x000000ae0d097211 */ /* 0x080fe400028f0eff */
[----:B------:R-:W-:Y:S01]  /*20020*/  LEA.HI.X.SX32 R3, R14, R174, 0x1, P6 ;  /* 0x000000ae0e037211 */ /* 0x000fe200030f0eff */
[----:B------:R0:W-:Y:S01]  /*20030*/  @P4 STG.E.U8 desc[UR16][R4.64], R23 ;  /* 0x0000001704004986 */ /* 0x0001e2000c101110 */
[----:B------:R-:W-:-:S03]  /*20040*/  IADD3 R12, P4, R15, R171, RZ ;  /* 0x000000ab0f0c7210 */ /* 0x000fc60007f9e0ff */
[----:B------:R0:W-:Y:S04]  /*20050*/  @P3 STG.E.U8 desc[UR16][R6.64], R21 ;  /* 0x0000001506003986 */ /* 0x0001e8000c101110 */
[----:B------:R0:W-:Y:S01]  /*20060*/  @P2 STG.E.U8 desc[UR16][R8.64], R19 ;  /* 0x0000001308002986 */ /* 0x0001e2000c101110 */
[----:B------:R-:W-:-:S03]  /*20070*/  LEA.HI.X.SX32 R13, R15, R174, 0x1, P4 ;  /* 0x000000ae0f0d7211 */ /* 0x000fc600020f0eff */
[----:B------:R0:W-:Y:S01]  /*20080*/  @P1 STG.E.U8 desc[UR16][R2.64], R17 ;  /* 0x0000001102001986 */ /* 0x0001e2000c101110 */
[----:B------:R-:W-:Y:S05]  /*20090*/  @!P0 EXIT ;  /* 0x000000000000894d */ /* 0x000fea0003800000 */
[----:B------:R-:W-:Y:S01]  /*200a0*/  STG.E.U8 desc[UR16][R12.64], R11 ;  /* 0x0000000b0c007986 */ /* 0x000fe2000c101110 */
[----:B------:R-:W-:Y:S05]  /*200b0*/  EXIT ;  /* 0x000000000000794d */ /* 0x000fea0003800000 */
.L_x_2:
[----:B------:R-:W-:-:S00]  /*200c0*/  BRA `(.L_x_2) ;  /* 0xfffffffc00fc7947 */ /* 0x000fc0000383ffff */
[----:B------:R-:W-:-:S00]  /*200d0*/  NOP ;  /* 0x0000000000007918 */ /* 0x000fc00000000000 */
        /* <DEDUP_REMOVED lines=10> */
.L_x_3:


//--------------------- .nv.shared.matmul_kernel  --------------------------
	.section	.nv.shared.matmul_kernel,"aw",@nobits
	.sectionflags	@""
	.align	16
	.zero		1024


//--------------------- .nv.shared.reserved.0     --------------------------
	.section	.nv.shared.reserved.0,"aw",@nobits
	.weak		__nv_reservedSMEM_offset_0_alias
	.size		__nv_reservedSMEM_offset_0_alias, 0, 0
	.other		__nv_reservedSMEM_offset_0_alias,@"STO_CUDA_RESERVED_SHARED STV_DEFAULT"
__nv_reservedSMEM_offset_0_alias:
	.zero		0


//--------------------- .nv.constant0.matmul_kernel --------------------------
	.section	.nv.constant0.matmul_kernel,"a",@progbits
	.sectionflags	@""
	.align	4
.nv.constant0.matmul_kernel:
	.zero		608


//--------------------- SYMBOLS --------------------------

	.type		.nv.reservedSmem.offset0,@object
	.size		.nv.reservedSmem.offset0,0x4
